	.target	sm_90a

	.elftype	@"ET_EXEC"


//--------------------- .note.nv.tkinfo           --------------------------
	.section	.note.nv.tkinfo,"",@"SHT_NOTE"
	.sectionflags	@"SHF_NOTE_NV_TKINFO"
	.tkinfo
        /*0018*/ 	.word	0x00000002
        /*0030*/ 	.string	""
        /*0030*/ 	.string	"ptxas"
        /*0030*/ 	.string	"Cuda compilation tools, release 13.0, V13.0.88"
        /*0030*/ 	.string	"Build cuda_13.0.r13.0/compiler.36424714_0"
        /*0030*/ 	.string	"-arch sm_90a -m 64 "



//--------------------- .note.nv.cuinfo           --------------------------
	.section	.note.nv.cuinfo,"",@"SHT_NOTE"
	.sectionflags	@"SHF_NOTE_NV_CUINFO"
        /*0018*/ 	.short	0x0002
        /*001a*/ 	.short	0x005a
        /*001c*/ 	.short	0x0082
	.zero		2


//--------------------- .nv.info                  --------------------------
	.section	.nv.info,"",@"SHT_CUDA_INFO"
	.align	4


	//----- nvinfo : EIATTR_REGCOUNT
	.align		4
        /*0000*/ 	.byte	0x04, 0x2f
        /*0002*/ 	.short	(.L_16 - .L_15)
	.align		4
.L_15:
        /*0004*/ 	.word	index@(_ZN7cutlass13device_kernelINS_4fmha6kernel28FmhaKernelTmaWarpSpecializedINS1_10collective30FmhaMainloopTmaWarpSpecializedINS_10bfloat16_tEffN4cute5tupleIJNS7_1CILi128EEENS9_ILi256EEENS9_ILi192EEEEEENS8_IJiNS9_ILi1EEENS8_IJiiEEEEEESG_SG_NS4_14ResidualFusionEJEEENS4_15FmhaFwdEpilogueIS6_fNS8_IJNS9_ILi64EEESC_SB_EEEEENS2_23IndividualTileSchedulerEJEEEEEvNT_6ParamsE)
        /*0008*/ 	.word	0x000000a8


	//----- nvinfo : EIATTR_FRAME_SIZE
	.align		4
.L_16:
        /*000c*/ 	.byte	0x04, 0x11
        /*000e*/ 	.short	(.L_18 - .L_17)
	.align		4
.L_17:
        /*0010*/ 	.word	index@($__internal_0_$__cuda_sm20_rcp_rn_f32_slowpath)
        /*0014*/ 	.word	0x00000198


	//----- nvinfo : EIATTR_FRAME_SIZE
	.align		4
.L_18:
        /*0018*/ 	.byte	0x04, 0x11
        /*001a*/ 	.short	(.L_20 - .L_19)
	.align		4
.L_19:
        /*001c*/ 	.word	index@(_ZN7cutlass13device_kernelINS_4fmha6kernel28FmhaKernelTmaWarpSpecializedINS1_10collective30FmhaMainloopTmaWarpSpecializedINS_10bfloat16_tEffN4cute5tupleIJNS7_1CILi128EEENS9_ILi256EEENS9_ILi192EEEEEENS8_IJiNS9_ILi1EEENS8_IJiiEEEEEESG_SG_NS4_14ResidualFusionEJEEENS4_15FmhaFwdEpilogueIS6_fNS8_IJNS9_ILi64EEESC_SB_EEEEENS2_23IndividualTileSchedulerEJEEEEEvNT_6ParamsE)
        /*0020*/ 	.word	0x00000198


	//----- nvinfo : EIATTR_MIN_STACK_SIZE
	.align		4
.L_20:
        /*0024*/ 	.byte	0x04, 0x12
        /*0026*/ 	.short	(.L_22 - .L_21)
	.align		4
.L_21:
        /*0028*/ 	.word	index@(_ZN7cutlass13device_kernelINS_4fmha6kernel28FmhaKernelTmaWarpSpecializedINS1_10collective30FmhaMainloopTmaWarpSpecializedINS_10bfloat16_tEffN4cute5tupleIJNS7_1CILi128EEENS9_ILi256EEENS9_ILi192EEEEEENS8_IJiNS9_ILi1EEENS8_IJiiEEEEEESG_SG_NS4_14ResidualFusionEJEEENS4_15FmhaFwdEpilogueIS6_fNS8_IJNS9_ILi64EEESC_SB_EEEEENS2_23IndividualTileSchedulerEJEEEEEvNT_6ParamsE)
        /*002c*/ 	.word	0x00000198
.L_22:


//--------------------- .nv.compat                --------------------------
	.section	.nv.compat,"",@"SHT_CUDA_COMPAT_INFO"
	.align	4
        /*0000*/ 	.byte	0x02, 0x09, 0x01, 0x00, 0x02, 0x02, 0x04, 0x00, 0x02, 0x05, 0x05, 0x00, 0x03, 0x07, 0x01, 0x01
        /*0010*/ 	.byte	0x02, 0x03, 0x01, 0x00, 0x02, 0x06, 0x01, 0x00, 0x04, 0x0b, 0x08, 0x00, 0x00, 0x00, 0x00, 0x00
        /*0020*/ 	.byte	0x00, 0x00, 0x00, 0x00


//--------------------- .nv.info._ZN7cutlass13device_kernelINS_4fmha6kernel28FmhaKernelTmaWarpSpecializedINS1_10collective30FmhaMainloopTmaWarpSpecializedINS_10bfloat16_tEffN4cute5tupleIJNS7_1CILi128EEENS9_ILi256EEENS9_ILi192EEEEEENS8_IJiNS9_ILi1EEENS8_IJiiEEEEEESG_SG_NS4_14ResidualFusionEJEEENS4_15FmhaFwdEpilogueIS6_fNS8_IJNS9_ILi64EEESC_SB_EEEEENS2_23IndividualTileSchedulerEJEEEEEvNT_6ParamsE --------------------------
	.section	.nv.info._ZN7cutlass13device_kernelINS_4fmha6kernel28FmhaKernelTmaWarpSpecializedINS1_10collective30FmhaMainloopTmaWarpSpecializedINS_10bfloat16_tEffN4cute5tupleIJNS7_1CILi128EEENS9_ILi256EEENS9_ILi192EEEEEENS8_IJiNS9_ILi1EEENS8_IJiiEEEEEESG_SG_NS4_14ResidualFusionEJEEENS4_15FmhaFwdEpilogueIS6_fNS8_IJNS9_ILi64EEESC_SB_EEEEENS2_23IndividualTileSchedulerEJEEEEEvNT_6ParamsE,"",@"SHT_CUDA_INFO"
	.sectionflags	@""
	.align	4


	//----- nvinfo : EIATTR_CUDA_API_VERSION
	.align		4
        /*0000*/ 	.byte	0x04, 0x37
        /*0002*/ 	.short	(.L_24 - .L_23)
.L_23:
        /*0004*/ 	.word	0x00000082


	//----- nvinfo : EIATTR_KPARAM_INFO
	.align		4
.L_24:
        /*0008*/ 	.byte	0x04, 0x17
        /*000a*/ 	.short	(.L_26 - .L_25)
.L_25:
        /*000c*/ 	.word	0x00000000
        /*0010*/ 	.short	0x0000
        /*0012*/ 	.short	0x0070
        /*0014*/ 	.byte	0x00, 0xf0, 0x01, 0x20


	//----- nvinfo : EIATTR_SPARSE_MMA_MASK
	.align		4
.L_26:
        /*0018*/ 	.byte	0x03, 0x50
        /*001a*/ 	.short	0x0000


	//----- nvinfo : EIATTR_MAXREG_COUNT
	.align		4
        /*001c*/ 	.byte	0x03, 0x1b
        /*001e*/ 	.short	0x00a8


	//----- nvinfo : EIATTR_NUM_BARRIERS
	.align		4
        /*0020*/ 	.byte	0x02, 0x4c
        /*0022*/ 	.byte	0x02
	.zero		1


	//----- nvinfo : EIATTR_EXTERNS
	.align		4
        /*0024*/ 	.byte	0x04, 0x0f
        /*0026*/ 	.short	(.L_28 - .L_27)


	//   ....[0]....
	.align		4
.L_27:
        /*0028*/ 	.word	index@(__assertfail)


	//----- nvinfo : EIATTR_ANNOTATIONS
	.align		4
.L_28:
        /*002c*/ 	.byte	0x04, 0x55
        /*002e*/ 	.short	(.L_30 - .L_29)


	//   ....[0]....
.L_29:
        /*0030*/ 	.word	0x00000001
        /*0034*/ 	.byte	0xb0, 0x6e, 0x00, 0x00, 0x01, 0x00, 0x00, 0x00, 0xd0, 0x6e, 0x00, 0x00, 0x01, 0x00, 0x00, 0x00
        /* <DEDUP_REMOVED lines=366> */
        /*1724*/ 	.byte	0xf0, 0x74, 0x01, 0x00, 0x01, 0x00, 0x00, 0x00, 0x00, 0x75, 0x01, 0x00


	//----- nvinfo : EIATTR_MERCURY_ISA_VERSION
	.align		4
.L_30:
        /*1730*/ 	.byte	0x03, 0x5f
        /*1732*/ 	.short	0x0101


	//----- nvinfo : EIATTR_INT_WARP_WIDE_INSTR_OFFSETS
	.align		4
        /*1734*/ 	.byte	0x04, 0x31
        /*1736*/ 	.short	(.L_32 - .L_31)


	//   ....[0]....
.L_31:
        /*1738*/ 	.word	0x00000700


	//   ....[1]....
        /*173c*/ 	.word	0x00000710


	//   ....[2]....
        /*1740*/ 	.word	0x00000720


	//   ....[3]....
        /*1744*/ 	.word	0x00000730


	//   ....[4]....
        /*1748*/ 	.word	0x000007a0


	//----- nvinfo : EIATTR_COOP_GROUP_MASK_REGIDS
	.align		4
.L_32:
        /*174c*/ 	.byte	0x04, 0x29
        /*174e*/ 	.short	(.L_34 - .L_33)


	//   ....[0]....
.L_33:
        /*1750*/ 	.word	0xffffffff


	//   ....[1]....
        /*1754*/ 	.word	0xffffffff


	//   ....[2]....
        /*1758*/ 	.word	0xffffffff


	//   ....[3]....
        /*175c*/ 	.word	0xffffffff


	//   ....[4]....
        /*1760*/ 	.word	0xffffffff


	//   ....[5]....
        /*1764*/ 	.word	0xffffffff


	//   ....[6]....
        /*1768*/ 	.word	0xffffffff


	//   ....[7]....
        /*176c*/ 	.word	0xffffffff


	//   ....[8]....
        /*1770*/ 	.word	0xffffffff


	//   ....[9]....
        /*1774*/ 	.word	0xffffffff


	//   ....[10]....
        /*1778*/ 	.word	0xffffffff


	//   ....[11]....
        /*177c*/ 	.word	0xffffffff


	//   ....[12]....
        /*1780*/ 	.word	0xffffffff


	//   ....[13]....
        /*1784*/ 	.word	0xffffffff


	//   ....[14]....
        /*1788*/ 	.word	0xffffffff


	//   ....[15]....
        /*178c*/ 	.word	0xffffffff


	//   ....[16]....
        /*1790*/ 	.word	0xffffffff


	//   ....[17]....
        /*1794*/ 	.word	0xffffffff


	//   ....[18]....
        /*1798*/ 	.word	0xffffffff


	//   ....[19]....
        /*179c*/ 	.word	0xffffffff


	//   ....[20]....
        /*17a0*/ 	.word	0xffffffff


	//   ....[21]....
        /*17a4*/ 	.word	0xffffffff


	//----- nvinfo : EIATTR_COOP_GROUP_INSTR_OFFSETS
	.align		4
.L_34:
        /*17a8*/ 	.byte	0x04, 0x28
        /*17aa*/ 	.short	(.L_36 - .L_35)


	//   ....[0]....
.L_35:
        /*17ac*/ 	.word	0x00000060


	//   ....[1]....
        /*17b0*/ 	.word	0x00000090


	//   ....[2]....
        /*17b4*/ 	.word	0x000001c0


	//   ....[3]....
        /*17b8*/ 	.word	0x00000380


	//   ....[4]....
        /*17bc*/ 	.word	0x00000540


	//   ....[5]....
        /*17c0*/ 	.word	0x000006a0


	//   ....[6]....
        /*17c4*/ 	.word	0x000030e0


	//   ....[7]....
        /*17c8*/ 	.word	0x000031c0


	//   ....[8]....
        /*17cc*/ 	.word	0x00003220


	//   ....[9]....
        /*17d0*/ 	.word	0x00003310


	//   ....[10]....
        /*17d4*/ 	.word	0x00009020


	//   ....[11]....
        /*17d8*/ 	.word	0x00009040


	//   ....[12]....
        /*17dc*/ 	.word	0x0000af50


	//   ....[13]....
        /*17e0*/ 	.word	0x0000afb0


	//   ....[14]....
        /*17e4*/ 	.word	0x00010300


	//   ....[15]....
        /*17e8*/ 	.word	0x00010320


	//   ....[16]....
        /*17ec*/ 	.word	0x000121c0


	//   ....[17]....
        /*17f0*/ 	.word	0x00012370


	//   ....[18]....
        /*17f4*/ 	.word	0x00016570


	//   ....[19]....
        /*17f8*/ 	.word	0x000165a0


	//   ....[20]....
        /*17fc*/ 	.word	0x000165f0


	//   ....[21]....
        /*1800*/ 	.word	0x00016610


	//----- nvinfo : EIATTR_REG_RECONFIG
	.align		4
.L_36:
        /*1804*/ 	.byte	0x01, 0x54
	.zero		2


	//----- nvinfo : EIATTR_SYSCALL_OFFSETS
	.align		4
        /*1808*/ 	.byte	0x04, 0x46
        /*180a*/ 	.short	(.L_38 - .L_37)


	//   ....[0]....
.L_37:
        /*180c*/ 	.word	0x000179f0


	//   ....[1]....
        /*1810*/ 	.word	0x00017b50


	//----- nvinfo : EIATTR_MBARRIER_INSTR_OFFSETS
	.align		4
.L_38:
        /*1814*/ 	.byte	0x04, 0x39
        /*1816*/ 	.short	(.L_40 - .L_39)


	//   ....[0]....
.L_39:
        /*1818*/ 	.word	0x00000330
        /*181c*/ 	.word	0x000000ff
        /*1820*/ 	.word	0x00084050
        /*1824*/ 	.short	0x0100
        /*1826*/ 	.byte	0x0a
	.zero		1


	//   ....[1]....
        /*1828*/ 	.word	0x00000340
        /*182c*/ 	.word	0x000000ff
        /*1830*/ 	.word	0x00084060
        /*1834*/ 	.short	0x0100
        /*1836*/ 	.byte	0x0a
	.zero		1


	//   ....[2]....
        /*1838*/ 	.word	0x00000350
        /*183c*/ 	.word	0x000000ff
        /*1840*/ 	.word	0x00084058
        /*1844*/ 	.short	0x0100
        /*1846*/ 	.byte	0x0a
	.zero		1


	//   ....[3]....
        /*1848*/ 	.word	0x00000360
        /*184c*/ 	.word	0x000000ff
        /*1850*/ 	.word	0x00084068
        /*1854*/ 	.short	0x0100
        /*1856*/ 	.byte	0x0a
	.zero		1


	//   ....[4]....
        /*1858*/ 	.word	0x00000490
        /*185c*/ 	.word	0x000000ff
        /*1860*/ 	.word	0x00084000
        /*1864*/ 	.short	0x0100
        /*1866*/ 	.byte	0x0a
	.zero		1


	//   ....[5]....
        /*1868*/ 	.word	0x000004a0
        /*186c*/ 	.word	0x000000ff
        /*1870*/ 	.word	0x00084028
        /*1874*/ 	.short	0x0100
        /*1876*/ 	.byte	0x0a
	.zero		1


	//   ....[6]....
        /*1878*/ 	.word	0x000004b0
        /*187c*/ 	.word	0x000000ff
        /*1880*/ 	.word	0x00084008
        /*1884*/ 	.short	0x0100
        /*1886*/ 	.byte	0x0a
	.zero		1


	//   ....[7]....
        /*1888*/ 	.word	0x000004c0
        /*188c*/ 	.word	0x000000ff
        /*1890*/ 	.word	0x00084030
        /*1894*/ 	.short	0x0100
        /*1896*/ 	.byte	0x0a
	.zero		1


	//   ....[8]....
        /*1898*/ 	.word	0x000004d0
        /*189c*/ 	.word	0x000000ff
        /*18a0*/ 	.word	0x00084010
        /*18a4*/ 	.short	0x0100
        /*18a6*/ 	.byte	0x0a
	.zero		1


	//   ....[9]....
        /*18a8*/ 	.word	0x000004e0
        /*18ac*/ 	.word	0x000000ff
        /*18b0*/ 	.word	0x00084038
        /*18b4*/ 	.short	0x0100
        /*18b6*/ 	.byte	0x0a
	.zero		1


	//   ....[10]....
        /*18b8*/ 	.word	0x000004f0
        /*18bc*/ 	.word	0x000000ff
        /*18c0*/ 	.word	0x00084018
        /*18c4*/ 	.short	0x0100
        /*18c6*/ 	.byte	0x0a
	.zero		1


	//   ....[11]....
        /*18c8*/ 	.word	0x00000500
        /*18cc*/ 	.word	0x000000ff
        /*18d0*/ 	.word	0x00084040
        /*18d4*/ 	.short	0x0100
        /*18d6*/ 	.byte	0x0a
	.zero		1


	//   ....[12]....
        /*18d8*/ 	.word	0x00000510
        /*18dc*/ 	.word	0x000000ff
        /*18e0*/ 	.word	0x00084020
        /*18e4*/ 	.short	0x0100
        /*18e6*/ 	.byte	0x0a
	.zero		1


	//   ....[13]....
        /*18e8*/ 	.word	0x00000520
        /*18ec*/ 	.word	0x000000ff
        /*18f0*/ 	.word	0x00084048
        /*18f4*/ 	.short	0x0100
        /*18f6*/ 	.byte	0x0a
	.zero		1


	//   ....[14]....
        /*18f8*/ 	.word	0x00000650
        /*18fc*/ 	.word	0x000000ff
        /*1900*/ 	.word	0x00084070
        /*1904*/ 	.short	0x0100
        /*1906*/ 	.byte	0x0a
	.zero		1


	//   ....[15]....
        /*1908*/ 	.word	0x00000660
        /*190c*/ 	.word	0x000000ff
        /*1910*/ 	.word	0x00084080
        /*1914*/ 	.short	0x0100
        /*1916*/ 	.byte	0x0a
	.zero		1


	//   ....[16]....
        /*1918*/ 	.word	0x00000670
        /*191c*/ 	.word	0x000000ff
        /*1920*/ 	.word	0x00084078
        /*1924*/ 	.short	0x0100
        /*1926*/ 	.byte	0x0a
	.zero		1


	//   ....[17]....
        /*1928*/ 	.word	0x00000680
        /*192c*/ 	.word	0x000000ff
        /*1930*/ 	.word	0x00084088
        /*1934*/ 	.short	0x0100
        /*1936*/ 	.byte	0x0a
	.zero		1


	//   ....[18]....
        /*1938*/ 	.word	0x000007c0
        /*193c*/ 	.word	0x000000ff
        /*1940*/ 	.word	0x00084090
        /*1944*/ 	.short	0x0100
        /*1946*/ 	.byte	0x08
	.zero		1


	//   ....[19]....
        /*1948*/ 	.word	0x000007d0
        /*194c*/ 	.word	0x000000ff
        /*1950*/ 	.word	0x00084098
        /*1954*/ 	.short	0x0100
        /*1956*/ 	.byte	0x08
	.zero		1


	//   ....[20]....
        /*1958*/ 	.word	0x000007e0
        /*195c*/ 	.word	0x000000ff
        /*1960*/ 	.word	0x000840a0
        /*1964*/ 	.short	0x0100
        /*1966*/ 	.byte	0x08
	.zero		1


	//   ....[21]....
        /*1968*/ 	.word	0x000007f0
        /*196c*/ 	.word	0x000000ff
        /*1970*/ 	.word	0x000840a8
        /*1974*/ 	.short	0x0100
        /*1976*/ 	.byte	0x08
	.zero		1


	//   ....[22]....
        /*1978*/ 	.word	0x000008f0
        /*197c*/ 	.word	0x000000ff
        /*1980*/ 	.word	0x000840c0
        /*1984*/ 	.short	0x0100
        /*1986*/ 	.byte	0x0a
	.zero		1


	//   ....[23]....
        /*1988*/ 	.word	0x00000900
        /*198c*/ 	.word	0x000000ff
        /*1990*/ 	.word	0x000840e0
        /*1994*/ 	.short	0x0100
        /*1996*/ 	.byte	0x0a
	.zero		1


	//   ....[24]....
        /*1998*/ 	.word	0x00000910
        /*199c*/ 	.word	0x000000ff
        /*19a0*/ 	.word	0x000840c8
        /*19a4*/ 	.short	0x0100
        /*19a6*/ 	.byte	0x0a
	.zero		1


	//   ....[25]....
        /*19a8*/ 	.word	0x00000920
        /*19ac*/ 	.word	0x000000ff
        /*19b0*/ 	.word	0x000840e8
        /*19b4*/ 	.short	0x0100
        /*19b6*/ 	.byte	0x0a
	.zero		1


	//   ....[26]....
        /*19b8*/ 	.word	0x00000930
        /*19bc*/ 	.word	0x000000ff
        /*19c0*/ 	.word	0x000840d0
        /*19c4*/ 	.short	0x0100
        /*19c6*/ 	.byte	0x0a
	.zero		1


	//   ....[27]....
        /*19c8*/ 	.word	0x00000940
        /*19cc*/ 	.word	0x000000ff
        /*19d0*/ 	.word	0x000840f0
        /*19d4*/ 	.short	0x0100
        /*19d6*/ 	.byte	0x0a
	.zero		1


	//   ....[28]....
        /*19d8*/ 	.word	0x00000950
        /*19dc*/ 	.word	0x000000ff
        /*19e0*/ 	.word	0x000840d8
        /*19e4*/ 	.short	0x0100
        /*19e6*/ 	.byte	0x0a
	.zero		1


	//   ....[29]....
        /*19e8*/ 	.word	0x00000960
        /*19ec*/ 	.word	0x000000ff
        /*19f0*/ 	.word	0x000840f8
        /*19f4*/ 	.short	0x0100
        /*19f6*/ 	.byte	0x0a
	.zero		1


	//   ....[30]....
        /*19f8*/ 	.word	0x00000de0
        /*19fc*/ 	.word	0x000000ff
        /*1a00*/ 	.word	0x00084050
        /*1a04*/ 	.short	0x010a
        /*1a06*/ 	.byte	0x08
	.zero		1


	//   ....[31]....
        /*1a08*/ 	.word	0x00000e60
        /*1a0c*/ 	.word	0x000000ff
        /*1a10*/ 	.word	0x00084000
        /*1a14*/ 	.short	0x010a
        /*1a16*/ 	.byte	0x24
	.zero		1


	//   ....[32]....
        /*1a18*/ 	.word	0x00000eb0
        /*1a1c*/ 	.word	0x000000ff
        /*1a20*/ 	.word	0xfffffff8
        /*1a24*/ 	.short	0x010a
        /*1a26*/ 	.byte	0x06
	.zero		1


	//   ....[33]....
        /*1a28*/ 	.word	0x00006a40
        /*1a2c*/ 	.word	0x0000001d
        /*1a30*/ 	.word	0x00000000
        /*1a34*/ 	.short	0x0101
        /*1a36*/ 	.byte	0x22
	.zero		1


	//   ....[34]....
        /*1a38*/ 	.word	0x00006e70
        /*1a3c*/ 	.word	0x000000ff
        /*1a40*/ 	.word	0x00084008
        /*1a44*/ 	.short	0x010a
        /*1a46*/ 	.byte	0x24
	.zero		1


	//   ....[35]....
        /*1a48*/ 	.word	0x00008280
        /*1a4c*/ 	.word	0x000000ff
        /*1a50*/ 	.word	0x00000000
        /*1a54*/ 	.short	0x0101
        /*1a56*/ 	.byte	0x0a
	.zero		1


	//   ....[36]....
        /*1a58*/ 	.word	0x00008400
        /*1a5c*/ 	.word	0x000000ff
        /*1a60*/ 	.word	0x00084000
        /*1a64*/ 	.short	0x010a
        /*1a66*/ 	.byte	0x0a
	.zero		1


	//   ....[37]....
        /*1a68*/ 	.word	0x0000d4d0
        /*1a6c*/ 	.word	0x000000ff
        /*1a70*/ 	.word	0x00084000
        /*1a74*/ 	.short	0x010a
        /*1a76*/ 	.byte	0x0a
	.zero		1


	//   ....[38]....
        /*1a78*/ 	.word	0x0000d8e0
        /*1a7c*/ 	.word	0x000000ff
        /*1a80*/ 	.word	0x00084000
        /*1a84*/ 	.short	0x010a
        /*1a86*/ 	.byte	0x0a
	.zero		1


	//   ....[39]....
        /*1a88*/ 	.word	0x0000e4c0
        /*1a8c*/ 	.word	0x000000ff
        /*1a90*/ 	.word	0x00000000
        /*1a94*/ 	.short	0x0101
        /*1a96*/ 	.byte	0x0a
	.zero		1


	//   ....[40]....
        /*1a98*/ 	.word	0x0000e570
        /*1a9c*/ 	.word	0x000000ff
        /*1aa0*/ 	.word	0x00000000
        /*1aa4*/ 	.short	0x0101
        /*1aa6*/ 	.byte	0x0a
	.zero		1


	//   ....[41]....
        /*1aa8*/ 	.word	0x0000e730
        /*1aac*/ 	.word	0x000000ff
        /*1ab0*/ 	.word	0x00084000
        /*1ab4*/ 	.short	0x010a
        /*1ab6*/ 	.byte	0x0a
	.zero		1


	//   ....[42]....
        /*1ab8*/ 	.word	0x00014890
        /*1abc*/ 	.word	0x000000ff
        /*1ac0*/ 	.word	0x00084000
        /*1ac4*/ 	.short	0x010a
        /*1ac6*/ 	.byte	0x0a
	.zero		1


	//   ....[43]....
        /*1ac8*/ 	.word	0x00014ca0
        /*1acc*/ 	.word	0x000000ff
        /*1ad0*/ 	.word	0x00084000
        /*1ad4*/ 	.short	0x010a
        /*1ad6*/ 	.byte	0x0a
	.zero		1


	//   ....[44]....
        /*1ad8*/ 	.word	0x000163b0
        /*1adc*/ 	.word	0x000000ff
        /*1ae0*/ 	.word	0x00000000
        /*1ae4*/ 	.short	0x0101
        /*1ae6*/ 	.byte	0x0a
	.zero		1


	//   ....[45]....
        /*1ae8*/ 	.word	0x00016460
        /*1aec*/ 	.word	0x000000ff
        /*1af0*/ 	.word	0x00000000
        /*1af4*/ 	.short	0x0101
        /*1af6*/ 	.byte	0x0a
	.zero		1


	//   ....[46]....
        /*1af8*/ 	.word	0x00017020
        /*1afc*/ 	.word	0x000000ff
        /*1b00*/ 	.word	0x00000008
        /*1b04*/ 	.short	0x010a
        /*1b06*/ 	.byte	0x04
	.zero		1


	//   ....[47]....
        /*1b08*/ 	.word	0x00018fb0
        /*1b0c*/ 	.word	0x00000000
        /*1b10*/ 	.word	0x00084090
        /*1b14*/ 	.short	0x0101
        /*1b16*/ 	.byte	0x24
	.zero		1


	//   ....[48]....
        /*1b18*/ 	.word	0x00019100
        /*1b1c*/ 	.word	0x00000004
        /*1b20*/ 	.word	0x00084060
        /*1b24*/ 	.short	0x010a
        /*1b26*/ 	.byte	0x3f
	.zero		1


	//   ....[49]....
        /*1b28*/ 	.word	0x00019420
        /*1b2c*/ 	.word	0x00000005
        /*1b30*/ 	.word	0x00084028
        /*1b34*/ 	.short	0x010a
        /*1b36*/ 	.byte	0x3f
	.zero		1


	//   ....[50]....
        /*1b38*/ 	.word	0x00019740
        /*1b3c*/ 	.word	0x00000005
        /*1b40*/ 	.word	0x00084060
        /*1b44*/ 	.short	0x010a
        /*1b46*/ 	.byte	0x3f
	.zero		1


	//   ....[51]....
        /*1b48*/ 	.word	0x00019a90
        /*1b4c*/ 	.word	0x00000004
        /*1b50*/ 	.word	0x00084028
        /*1b54*/ 	.short	0x010a
        /*1b56*/ 	.byte	0x3f
	.zero		1


	//   ....[52]....
        /*1b58*/ 	.word	0x00019ea0
        /*1b5c*/ 	.word	0x00000006
        /*1b60*/ 	.word	0x00084028
        /*1b64*/ 	.short	0x010a
        /*1b66*/ 	.byte	0x3f
	.zero		1


	//   ....[53]....
        /*1b68*/ 	.word	0x0001a1f0
        /*1b6c*/ 	.word	0x00000006
        /*1b70*/ 	.word	0x00084028
        /*1b74*/ 	.short	0x010a
        /*1b76*/ 	.byte	0x3f
	.zero		1


	//   ....[54]....
        /*1b78*/ 	.word	0x0001a530
        /*1b7c*/ 	.word	0x00000003
        /*1b80*/ 	.word	0x00084050
        /*1b84*/ 	.short	0x010a
        /*1b86*/ 	.byte	0x3f
	.zero		1


	//   ....[55]....
        /*1b88*/ 	.word	0x0001a590
        /*1b8c*/ 	.word	0x00000003
        /*1b90*/ 	.word	0x00084000
        /*1b94*/ 	.short	0x010a
        /*1b96*/ 	.byte	0x3f
	.zero		1


	//   ....[56]....
        /*1b98*/ 	.word	0x0001a5f0
        /*1b9c*/ 	.word	0x00000003
        /*1ba0*/ 	.word	0xfffffff8
        /*1ba4*/ 	.short	0x010a
        /*1ba6*/ 	.byte	0x3f
	.zero		1


	//   ....[57]....
        /*1ba8*/ 	.word	0x0001a650
        /*1bac*/ 	.word	0x00000007
        /*1bb0*/ 	.word	0x00084008
        /*1bb4*/ 	.short	0x010a
        /*1bb6*/ 	.byte	0x3f
	.zero		1


	//   ....[58]....
        /*1bb8*/ 	.word	0x0001a6b0
        /*1bbc*/ 	.word	0x00000003
        /*1bc0*/ 	.word	0x00084000
        /*1bc4*/ 	.short	0x010a
        /*1bc6*/ 	.byte	0x3f
	.zero		1


	//   ....[59]....
        /*1bc8*/ 	.word	0x0001a710
        /*1bcc*/ 	.word	0x00000005
        /*1bd0*/ 	.word	0x00084000
        /*1bd4*/ 	.short	0x010a
        /*1bd6*/ 	.byte	0x3f
	.zero		1


	//   ....[60]....
        /*1bd8*/ 	.word	0x0001a770
        /*1bdc*/ 	.word	0x00000003
        /*1be0*/ 	.word	0x00084000
        /*1be4*/ 	.short	0x010a
        /*1be6*/ 	.byte	0x3f
	.zero		1


	//   ....[61]....
        /*1be8*/ 	.word	0x0001a7d0
        /*1bec*/ 	.word	0x00000007
        /*1bf0*/ 	.word	0x00084000
        /*1bf4*/ 	.short	0x010a
        /*1bf6*/ 	.byte	0x3f
	.zero		1


	//   ....[62]....
        /*1bf8*/ 	.word	0x0001a830
        /*1bfc*/ 	.word	0x00000003
        /*1c00*/ 	.word	0x00000008
        /*1c04*/ 	.short	0x010a
        /*1c06*/ 	.byte	0x3f
	.zero		1


	//   ....[63]....
        /*1c08*/ 	.word	0x0001a880
        /*1c0c*/ 	.word	0x00000004
        /*1c10*/ 	.word	0x00084060
        /*1c14*/ 	.short	0x010a
        /*1c16*/ 	.byte	0x3f
	.zero		1


	//   ....[64]....
        /*1c18*/ 	.word	0x0001a8d0
        /*1c1c*/ 	.word	0x00000005
        /*1c20*/ 	.word	0x00084028
        /*1c24*/ 	.short	0x010a
        /*1c26*/ 	.byte	0x3f
	.zero		1


	//   ....[65]....
        /*1c28*/ 	.word	0x0001a920
        /*1c2c*/ 	.word	0x00000005
        /*1c30*/ 	.word	0x00084060
        /*1c34*/ 	.short	0x010a
        /*1c36*/ 	.byte	0x3f
	.zero		1


	//   ....[66]....
        /*1c38*/ 	.word	0x0001a970
        /*1c3c*/ 	.word	0x00000004
        /*1c40*/ 	.word	0x00084028
        /*1c44*/ 	.short	0x010a
        /*1c46*/ 	.byte	0x3f
	.zero		1


	//   ....[67]....
        /*1c48*/ 	.word	0x0001a9c0
        /*1c4c*/ 	.word	0x00000006
        /*1c50*/ 	.word	0x00084028
        /*1c54*/ 	.short	0x010a
        /*1c56*/ 	.byte	0x3f
	.zero		1


	//   ....[68]....
        /*1c58*/ 	.word	0x0001aa10
        /*1c5c*/ 	.word	0x00000006
        /*1c60*/ 	.word	0x00084028
        /*1c64*/ 	.short	0x010a
        /*1c66*/ 	.byte	0x3f
	.zero		1


	//----- nvinfo : EIATTR_NUM_MBARRIERS
	.align		4
.L_40:
        /*1c68*/ 	.byte	0x03, 0x38
        /*1c6a*/ 	.short	0x001e


	//----- nvinfo : EIATTR_EXIT_INSTR_OFFSETS
	.align		4
        /*1c6c*/ 	.byte	0x04, 0x1c
        /*1c6e*/ 	.short	(.L_42 - .L_41)


	//   ....[0]....
.L_41:
        /*1c70*/ 	.word	0x00000a00


	//   ....[1]....
        /*1c74*/ 	.word	0x00018fc0


	//   ....[2]....
        /*1c78*/ 	.word	0x00019000


	//   ....[3]....
        /*1c7c*/ 	.word	0x00019d70


	//   ....[4]....
        /*1c80*/ 	.word	0x0001a510


	//----- nvinfo : EIATTR_MAX_THREADS
	.align		4
.L_42:
        /*1c84*/ 	.byte	0x04, 0x05
        /*1c86*/ 	.short	(.L_44 - .L_43)
.L_43:
        /*1c88*/ 	.word	0x00000180
        /*1c8c*/ 	.word	0x00000001
        /*1c90*/ 	.word	0x00000001


	//----- nvinfo : EIATTR_CRS_STACK_SIZE
	.align		4
.L_44:
        /*1c94*/ 	.byte	0x04, 0x1e
        /*1c96*/ 	.short	(.L_46 - .L_45)
.L_45:
        /*1c98*/ 	.word	0x00000000


	//----- nvinfo : EIATTR_CBANK_PARAM_SIZE
	.align		4
.L_46:
        /*1c9c*/ 	.byte	0x03, 0x19
        /*1c9e*/ 	.short	0x0870


	//----- nvinfo : EIATTR_PARAM_CBANK
	.align		4
        /*1ca0*/ 	.byte	0x04, 0x0a
        /*1ca2*/ 	.short	(.L_48 - .L_47)
	.align		4
.L_47:
        /*1ca4*/ 	.word	index@(.nv.constant0._ZN7cutlass13device_kernelINS_4fmha6kernel28FmhaKernelTmaWarpSpecializedINS1_10collective30FmhaMainloopTmaWarpSpecializedINS_10bfloat16_tEffN4cute5tupleIJNS7_1CILi128EEENS9_ILi256EEENS9_ILi192EEEEEENS8_IJiNS9_ILi1EEENS8_IJiiEEEEEESG_SG_NS4_14ResidualFusionEJEEENS4_15FmhaFwdEpilogueIS6_fNS8_IJNS9_ILi64EEESC_SB_EEEEENS2_23IndividualTileSchedulerEJEEEEEvNT_6ParamsE)
        /*1ca8*/ 	.short	0x0210
        /*1caa*/ 	.short	0x0870


	//----- nvinfo : EIATTR_SW_WAR
	.align		4
.L_48:
        /*1cac*/ 	.byte	0x04, 0x36
        /*1cae*/ 	.short	(.L_50 - .L_49)
.L_49:
        /*1cb0*/ 	.word	0x00000008
.L_50:


//--------------------- .nv.callgraph             --------------------------
	.section	.nv.callgraph,"",@"SHT_CUDA_CALLGRAPH"
	.align	4
	.sectionentsize	8
	.align		4
        /*0000*/ 	.word	0x00000000
	.align		4
        /*0004*/ 	.word	0xffffffff
	.align		4
        /*0008*/ 	.word	index@(_ZN7cutlass13device_kernelINS_4fmha6kernel28FmhaKernelTmaWarpSpecializedINS1_10collective30FmhaMainloopTmaWarpSpecializedINS_10bfloat16_tEffN4cute5tupleIJNS7_1CILi128EEENS9_ILi256EEENS9_ILi192EEEEEENS8_IJiNS9_ILi1EEENS8_IJiiEEEEEESG_SG_NS4_14ResidualFusionEJEEENS4_15FmhaFwdEpilogueIS6_fNS8_IJNS9_ILi64EEESC_SB_EEEEENS2_23IndividualTileSchedulerEJEEEEEvNT_6ParamsE)
	.align		4
        /*000c*/ 	.word	index@(__assertfail)
	.align		4
        /*0010*/ 	.word	0x00000000
	.align		4
        /*0014*/ 	.word	0xfffffffe
	.align		4
        /*0018*/ 	.word	0x00000000
	.align		4
        /*001c*/ 	.word	0xfffffffd
	.align		4
        /*0020*/ 	.word	0x00000000
	.align		4
        /*0024*/ 	.word	0xfffffffc


//--------------------- .nv.constant4             --------------------------
	.section	.nv.constant4,"a",@progbits
	.align	8
	.align		8
.nv.constant4:
        /*0000*/ 	.dword	__assertfail
	.align		8
        /*0008*/ 	.dword	__unnamed_1
	.align		8
        /*0010*/ 	.dword	__unnamed_2
	.align		8
        /*0018*/ 	.dword	_ZN39_INTERNAL_0f5dc11f_4_k_cu_cd1c98df_30434cuda3std3__45__cpo5beginE
	.align		8
        /*0020*/ 	.dword	_ZN39_INTERNAL_0f5dc11f_4_k_cu_cd1c98df_30434cuda3std3__45__cpo3endE
	.align		8
        /*0028*/ 	.dword	_ZN39_INTERNAL_0f5dc11f_4_k_cu_cd1c98df_30434cuda3std3__45__cpo6cbeginE
	.align		8
        /*0030*/ 	.dword	_ZN39_INTERNAL_0f5dc11f_4_k_cu_cd1c98df_30434cuda3std3__45__cpo4cendE
	.align		8
        /*0038*/ 	.dword	_ZN39_INTERNAL_0f5dc11f_4_k_cu_cd1c98df_30434cuda3std3__441_GLOBAL__N__0f5dc11f_4_k_cu_cd1c98df_30436ignoreE
	.align		8
        /*0040*/ 	.dword	_ZN39_INTERNAL_0f5dc11f_4_k_cu_cd1c98df_30434cuda3std3__419piecewise_constructE
	.align		8
        /*0048*/ 	.dword	_ZN39_INTERNAL_0f5dc11f_4_k_cu_cd1c98df_30434cuda3std3__48in_placeE
	.align		8
        /*0050*/ 	.dword	_ZN39_INTERNAL_0f5dc11f_4_k_cu_cd1c98df_30434cuda3std6ranges3__45__cpo4swapE
	.align		8
        /*0058*/ 	.dword	_ZN39_INTERNAL_0f5dc11f_4_k_cu_cd1c98df_30434cuda3std6ranges3__45__cpo9iter_moveE
	.align		8
        /*0060*/ 	.dword	_ZN39_INTERNAL_0f5dc11f_4_k_cu_cd1c98df_30434cute7productE
	.align		8
        /*0068*/ 	.dword	_ZN39_INTERNAL_0f5dc11f_4_k_cu_cd1c98df_30434cute1_E
	.align		8
        /*0070*/ 	.dword	$str$24
	.align		8
        /*0078*/ 	.dword	$str$25


//--------------------- .text._ZN7cutlass13device_kernelINS_4fmha6kernel28FmhaKernelTmaWarpSpecializedINS1_10collective30FmhaMainloopTmaWarpSpecializedINS_10bfloat16_tEffN4cute5tupleIJNS7_1CILi128EEENS9_ILi256EEENS9_ILi192EEEEEENS8_IJiNS9_ILi1EEENS8_IJiiEEEEEESG_SG_NS4_14ResidualFusionEJEEENS4_15FmhaFwdEpilogueIS6_fNS8_IJNS9_ILi64EEESC_SB_EEEEENS2_23IndividualTileSchedulerEJEEEEEvNT_6ParamsE --------------------------
	.section	.text._ZN7cutlass13device_kernelINS_4fmha6kernel28FmhaKernelTmaWarpSpecializedINS1_10collective30FmhaMainloopTmaWarpSpecializedINS_10bfloat16_tEffN4cute5tupleIJNS7_1CILi128EEENS9_ILi256EEENS9_ILi192EEEEEENS8_IJiNS9_ILi1EEENS8_IJiiEEEEEESG_SG_NS4_14ResidualFusionEJEEENS4_15FmhaFwdEpilogueIS6_fNS8_IJNS9_ILi64EEESC_SB_EEEEENS2_23IndividualTileSchedulerEJEEEEEvNT_6ParamsE,"ax",@progbits
	.align	128
.text._ZN7cutlass13device_kernelINS_4fmha6kernel28FmhaKernelTmaWarpSpecializedINS1_10collective30FmhaMainloopTmaWarpSpecializedINS_10bfloat16_tEffN4cute5tupleIJNS7_1CILi128EEENS9_ILi256EEENS9_ILi192EEEEEENS8_IJiNS9_ILi1EEENS8_IJiiEEEEEESG_SG_NS4_14ResidualFusionEJEEENS4_15FmhaFwdEpilogueIS6_fNS8_IJNS9_ILi64EEESC_SB_EEEEENS2_23IndividualTileSchedulerEJEEEEEvNT_6ParamsE:
        .type           _ZN7cutlass13device_kernelINS_4fmha6kernel28FmhaKernelTmaWarpSpecializedINS1_10collective30FmhaMainloopTmaWarpSpecializedINS_10bfloat16_tEffN4cute5tupleIJNS7_1CILi128EEENS9_ILi256EEENS9_ILi192EEEEEENS8_IJiNS9_ILi1EEENS8_IJiiEEEEEESG_SG_NS4_14ResidualFusionEJEEENS4_15FmhaFwdEpilogueIS6_fNS8_IJNS9_ILi64EEESC_SB_EEEEENS2_23IndividualTileSchedulerEJEEEEEvNT_6ParamsE,@function
        .size           _ZN7cutlass13device_kernelINS_4fmha6kernel28FmhaKernelTmaWarpSpecializedINS1_10collective30FmhaMainloopTmaWarpSpecializedINS_10bfloat16_tEffN4cute5tupleIJNS7_1CILi128EEENS9_ILi256EEENS9_ILi192EEEEEENS8_IJiNS9_ILi1EEENS8_IJiiEEEEEESG_SG_NS4_14ResidualFusionEJEEENS4_15FmhaFwdEpilogueIS6_fNS8_IJNS9_ILi64EEESC_SB_EEEEENS2_23IndividualTileSchedulerEJEEEEEvNT_6ParamsE,(.L_x_127 - _ZN7cutlass13device_kernelINS_4fmha6kernel28FmhaKernelTmaWarpSpecializedINS1_10collective30FmhaMainloopTmaWarpSpecializedINS_10bfloat16_tEffN4cute5tupleIJNS7_1CILi128EEENS9_ILi256EEENS9_ILi192EEEEEENS8_IJiNS9_ILi1EEENS8_IJiiEEEEEESG_SG_NS4_14ResidualFusionEJEEENS4_15FmhaFwdEpilogueIS6_fNS8_IJNS9_ILi64EEESC_SB_EEEEENS2_23IndividualTileSchedulerEJEEEEEvNT_6ParamsE)
        .other          _ZN7cutlass13device_kernelINS_4fmha6kernel28FmhaKernelTmaWarpSpecializedINS1_10collective30FmhaMainloopTmaWarpSpecializedINS_10bfloat16_tEffN4cute5tupleIJNS7_1CILi128EEENS9_ILi256EEENS9_ILi192EEEEEENS8_IJiNS9_ILi1EEENS8_IJiiEEEEEESG_SG_NS4_14ResidualFusionEJEEENS4_15FmhaFwdEpilogueIS6_fNS8_IJNS9_ILi64EEESC_SB_EEEEENS2_23IndividualTileSchedulerEJEEEEEvNT_6ParamsE,@"STO_CUDA_ENTRY STV_DEFAULT"
_ZN7cutlass13device_kernelINS_4fmha6kernel28FmhaKernelTmaWarpSpecializedINS1_10collective30FmhaMainloopTmaWarpSpecializedINS_10bfloat16_tEffN4cute5tupleIJNS7_1CILi128EEENS9_ILi256EEENS9_ILi192EEEEEENS8_IJiNS9_ILi1EEENS8_IJiiEEEEEESG_SG_NS4_14ResidualFusionEJEEENS4_15FmhaFwdEpilogueIS6_fNS8_IJNS9_ILi64EEESC_SB_EEEEENS2_23IndividualTileSchedulerEJEEEEEvNT_6ParamsE:
[----:B------:R-:W1:Y:S02]  /*0000*/  LDC R1, c[0x0][0x28] ;  /* 0x00000a00ff017b82 */ /* 0x000e640000000800 */
[----:B-1----:R-:W-:Y:S01]  /*0010*/  IADD3 R1, R1, -0x198, RZ ;  /* 0xfffffe6801017810 */ /* 0x002fe20007ffe0ff */
[----:B------:R-:W1:Y:S01]  /*0020*/  S2R R0, SR_TID.X ;  /* 0x0000000000007919 */ /* 0x000e620000002100 */
[----:B------:R-:W-:Y:S01]  /*0030*/  ELECT P1, URZ, PT ;  /* 0x00000000003f782f */ /* 0x000fe20003820000 */
[----:B------:R-:W-:Y:S01]  /*0040*/  BSSY B0, `(.L_x_0) ;  /* 0x0000017000007945 */ /* 0x000fe20003800000 */
[----:B-1----:R-:W-:-:S05]  /*0050*/  SHF.R.U32.HI R2, RZ, 0x5, R0 ;  /* 0x00000005ff027819 */ /* 0x002fca0000011600 */
[----:B------:R-:W1:Y:S02]  /*0060*/  SHFL.IDX PT, R3, R2, RZ, 0x1f ;  /* 0x00001fff02037589 */ /* 0x000e6400000e0000 */
[----:B-1----:R-:W-:Y:S02]  /*0070*/  R2UR UR4, R3 ;  /* 0x00000000030472ca */ /* 0x002fe400000e0000 */
[----:B------:R-:W-:-:S06]  /*0080*/  SHF.R.U32.HI R3, RZ, 0x7, R0 ;  /* 0x00000007ff037819 */ /* 0x000fcc0000011600 */
[----:B------:R-:W1:Y:S05]  /*0090*/  SHFL.IDX PT, R3, R3, RZ, 0x1f ;  /* 0x00001fff03037589 */ /* 0x000e6a00000e0000 */
[----:B------:R-:W-:Y:S02]  /*00a0*/  USHF.R.S32.HI UR5, URZ, 0x1f, UR4 ;  /* 0x0000001f3f057899 */ /* 0x000fe40008011404 */
[----:B------:R-:W-:Y:S02]  /*00b0*/  ISETP.NE.OR P0, PT, RZ, UR4, !P1 ;  /* 0x00000004ff007c0c */ /* 0x000fe4000cf05670 */
[----:B------:R-:W-:-:S04]  /*00c0*/  ULEA.HI UR5, UR5, UR4, URZ, 0x2 ;  /* 0x0000000405057291 */ /* 0x000fc8000f8f103f */
[----:B------:R-:W-:-:S04]  /*00d0*/  ULOP3.LUT UR5, UR5, 0xfffffffc, URZ, 0xc0, !UPT ;  /* 0xfffffffc05057892 */ /* 0x000fc8000f8ec03f */
[----:B------:R-:W-:-:S03]  /*00e0*/  UIADD3 UR5, UR4, -UR5, URZ ;  /* 0x8000000504057290 */ /* 0x000fc6000fffe03f */
[----:B------:R-:W-:Y:S09]  /*00f0*/  @P0 BRA `(.L_x_1) ;  /* 0x00000000002c0947 */ /* 0x000ff20003800000 */
[----:B------:R-:W-:Y:S02]  /*0100*/  ULDC.64 UR6, c[0x0][0x198] ;  /* 0x0000660000067ab9 */ /* 0x000fe40000000a00 */
[----:B------:R-:W-:Y:S02]  /*0110*/  UIADD3 UR8, UP0, UR6, 0xf0, URZ ;  /* 0x000000f006087890 */ /* 0x000fe4000ff1e03f */
[----:B------:R-:W-:Y:S02]  /*0120*/  UIADD3 UR10, UP1, UR6, 0x1f0, URZ ;  /* 0x000001f0060a7890 */ /* 0x000fe4000ff3e03f */
[----:B------:R-:W-:Y:S02]  /*0130*/  UIADD3 UR6, UP2, UR6, 0x2f0, URZ ;  /* 0x000002f006067890 */ /* 0x000fe4000ff5e03f */
[----:B------:R-:W-:Y:S02]  /*0140*/  UIADD3.X UR9, URZ, UR7, URZ, UP0, !UPT ;  /* 0x000000073f097290 */ /* 0x000fe400087fe43f */
[----:B------:R-:W-:-:S02]  /*0150*/  UIADD3.X UR11, URZ, UR7, URZ, UP1, !UPT ;  /* 0x000000073f0b7290 */ /* 0x000fc40008ffe43f */
[----:B------:R-:W-:-:S05]  /*0160*/  UIADD3.X UR7, URZ, UR7, URZ, UP2, !UPT ;  /* 0x000000073f077290 */ /* 0x000fca00097fe43f */
[----:B------:R2:W-:Y:S02]  /*0170*/  UTMACCTL.PF [UR8] ;  /* 0x00000000080079b9 */ /* 0x0005e40008040000 */
[----:B------:R2:W-:Y:S02]  /*0180*/  UTMACCTL.PF [UR10] ;  /* 0x000000000a0079b9 */ /* 0x0005e40008040000 */
[----:B------:R2:W-:Y:S02]  /*0190*/  UTMACCTL.PF [UR6] ;  /* 0x00000000060079b9 */ /* 0x0005e40008040000 */
[----:B--2---:R-:W-:Y:S01]  /*01a0*/  NOP ;  /* 0x0000000000007918 */ /* 0x004fe20000000000 */
.L_x_1:
[----:B------:R-:W-:Y:S05]  /*01b0*/  BSYNC B0 ;  /* 0x0000000000007941 */ /* 0x000fea0003800000 */
.L_x_0:
[----:B------:R-:W2:Y:S01]  /*01c0*/  SHFL.IDX PT, R4, R2, RZ, 0x1f ;  /* 0x00001fff02047589 */ /* 0x000ea200000e0000 */
[----:B-1----:R-:W-:Y:S01]  /*01d0*/  R2UR UR37, R3 ;  /* 0x00000000032572ca */ /* 0x002fe200000e0000 */
[----:B------:R-:W-:-:S12]  /*01e0*/  UISETP.NE.AND UP0, UPT, UR5, 0x1, UPT ;  /* 0x000000010500788c */ /* 0x000fd8000bf05270 */
[----:B------:R-:W-:Y:S02]  /*01f0*/  UIADD3 UR31, UR37, -0x1, URZ ;  /* 0xffffffff251f7890 */ /* 0x000fe4000fffe03f */
[----:B------:R-:W-:Y:S02]  /*0200*/  UISETP.EQ.AND UP0, UPT, UR37, URZ, !UP0 ;  /* 0x0000003f2500728c */ /* 0x000fe4000c702270 */
[----:B------:R-:W-:Y:S02]  /*0210*/  UISETP.GE.U32.AND UP1, UPT, UR31, 0x4, UPT ;  /* 0x000000041f00788c */ /* 0x000fe4000bf26070 */
[----:B------:R-:W-:Y:S01]  /*0220*/  USEL UR4, URZ, 0x1, !UP0 ;  /* 0x000000013f047887 */ /* 0x000fe2000c000000 */
[----:B--2---:R-:W-:-:S03]  /*0230*/  ISETP.NE.AND P0, PT, R4, RZ, PT ;  /* 0x000000ff0400720c */ /* 0x004fc60003f05270 */
[----:B------:R-:W-:-:S10]  /*0240*/  USEL UR4, UR4, 0x2, UP1 ;  /* 0x0000000204047887 */ /* 0x000fd40008800000 */
[----:B------:R-:W-:Y:S05]  /*0250*/  @P0 BRA `(.L_x_2) ;  /* 0x0000000000480947 */ /* 0x000fea0003800000 */
[----:B------:R-:W1:Y:S01]  /*0260*/  S2UR UR10, SR_CgaCtaId ;  /* 0x00000000000a79c3 */ /* 0x000e620000008800 */
[----:B------:R-:W-:Y:S01]  /*0270*/  UMOV UR6, 0x400 ;  /* 0x0000040000067882 */ /* 0x000fe20000000000 */
[----:B------:R-:W-:Y:S01]  /*0280*/  UMOV UR7, 0x1 ;  /* 0x0000000100077882 */ /* 0x000fe20000000000 */
[----:B------:R-:W-:Y:S01]  /*0290*/  UMOV UR8, 0x80 ;  /* 0x0000008000087882 */ /* 0x000fe20000000000 */
[----:B------:R-:W-:Y:S01]  /*02a0*/  ELECT P0, URZ, PT ;  /* 0x00000000003f782f */ /* 0x000fe20003800000 */
[----:B------:R-:W-:-:S04]  /*02b0*/  UIADD3 UR8, -UR8, 0x100000, URZ ;  /* 0x0010000008087890 */ /* 0x000fc8000fffe13f */
[----:B------:R-:W-:Y:S02]  /*02c0*/  USHF.L.U32 UR9, UR8, 0xb, URZ ;  /* 0x0000000b08097899 */ /* 0x000fe4000800063f */
[----:B------:R-:W-:Y:S02]  /*02d0*/  USHF.L.U32 UR8, UR8, 0x1, URZ ;  /* 0x0000000108087899 */ /* 0x000fe4000800063f */
[----:B-1----:R-:W-:Y:S02]  /*02e0*/  ULEA UR10, UR10, UR6, 0x18 ;  /* 0x000000060a0a7291 */ /* 0x002fe4000f8ec03f */
[----:B------:R-:W-:-:S04]  /*02f0*/  UIADD3 UR6, -UR7, 0x100000, URZ ;  /* 0x0010000007067890 */ /* 0x000fc8000fffe13f */
[----:B------:R-:W-:Y:S02]  /*0300*/  USHF.L.U32 UR7, UR6, 0xb, URZ ;  /* 0x0000000b06077899 */ /* 0x000fe4000800063f */
[----:B------:R-:W-:Y:S01]  /*0310*/  USHF.L.U32 UR6, UR6, 0x1, URZ ;  /* 0x0000000106067899 */ /* 0x000fe2000800063f */
[----:B------:R-:W1:Y:S11]  /*0320*/  FENCE.VIEW.ASYNC.S ;  /* 0x00000000000073c6 */ /* 0x000e760000000000 */
[----:B-1----:R1:W2:Y:S01]  /*0330*/  SYNCS.EXCH.64 URZ, [UR10+0x84050], UR6 ;  /* 0x084050060a3f75b2 */ /* 0x0022a20008000100 */
[----:B------:R1:W3:Y:S01]  /*0340*/  SYNCS.EXCH.64 URZ, [UR10+0x84060], UR8 ;  /* 0x084060080a3f75b2 */ /* 0x0002e20008000100 */
[----:B------:R1:W4:Y:S01]  /*0350*/  SYNCS.EXCH.64 URZ, [UR10+0x84058], UR6 ;  /* 0x084058060a3f75b2 */ /* 0x0003220008000100 */
[----:B------:R1:W1:Y:S01]  /*0360*/  SYNCS.EXCH.64 URZ, [UR10+0x84068], UR8 ;  /* 0x084068080a3f75b2 */ /* 0x0002620008000100 */
[----:B------:R-:W-:Y:S01]  /*0370*/  NOP ;  /* 0x0000000000007918 */ /* 0x000fe20000000000 */
.L_x_2:
[----:B------:R-:W5:Y:S01]  /*0380*/  SHFL.IDX PT, R3, R2, RZ, 0x1f ;  /* 0x00001fff02037589 */ /* 0x000f6200000e0000 */
[----:B------:R-:W-:Y:S01]  /*0390*/  NOP ;  /* 0x0000000000007918 */ /* 0x000fe20000000000 */
[----:B-----5:R-:W-:-:S13]  /*03a0*/  ISETP.NE.AND P0, PT, R3, RZ, PT ;  /* 0x000000ff0300720c */ /* 0x020fda0003f05270 */
[----:B------:R-:W-:Y:S05]  /*03b0*/  @P0 BRA `(.L_x_3) ;  /* 0x0000000000600947 */ /* 0x000fea0003800000 */
[----:B-1----:R-:W1:Y:S01]  /*03c0*/  S2UR UR7, SR_CgaCtaId ;  /* 0x00000000000779c3 */ /* 0x002e620000008800 */
[----:B------:R-:W-:Y:S01]  /*03d0*/  UMOV UR6, 0x400 ;  /* 0x0000040000067882 */ /* 0x000fe20000000000 */
[----:B------:R-:W-:Y:S01]  /*03e0*/  UMOV UR8, 0x1 ;  /* 0x0000000100087882 */ /* 0x000fe20000000000 */
[----:B------:R-:W-:Y:S01]  /*03f0*/  UMOV UR11, 0x100 ;  /* 0x00000100000b7882 */ /* 0x000fe20000000000 */
[----:B------:R-:W-:-:S04]  /*0400*/  UIADD3 UR8, -UR8, 0x100000, URZ ;  /* 0x0010000008087890 */ /* 0x000fc8000fffe13f */
[----:B------:R-:W-:Y:S02]  /*0410*/  USHF.L.U32 UR9, UR8, 0xb, URZ ;  /* 0x0000000b08097899 */ /* 0x000fe4000800063f */
[----:B------:R-:W-:Y:S01]  /*0420*/  USHF.L.U32 UR8, UR8, 0x1, URZ ;  /* 0x0000000108087899 */ /* 0x000fe2000800063f */
[----:B------:R-:W-:Y:S01]  /*0430*/  ELECT P0, URZ, PT ;  /* 0x00000000003f782f */ /* 0x000fe20003800000 */
[----:B-1----:R-:W-:Y:S02]  /*0440*/  ULEA UR10, UR7, UR6, 0x18 ;  /* 0x00000006070a7291 */ /* 0x002fe4000f8ec03f */
[----:B------:R-:W-:-:S04]  /*0450*/  UIADD3 UR6, -UR11, 0x100000, URZ ;  /* 0x001000000b067890 */ /* 0x000fc8000fffe13f */
[----:B------:R-:W-:Y:S02]  /*0460*/  USHF.L.U32 UR7, UR6, 0xb, URZ ;  /* 0x0000000b06077899 */ /* 0x000fe4000800063f */
[----:B------:R-:W-:Y:S01]  /*0470*/  USHF.L.U32 UR6, UR6, 0x1, URZ ;  /* 0x0000000106067899 */ /* 0x000fe2000800063f */
[----:B------:R-:W1:Y:S03]  /*0480*/  FENCE.VIEW.ASYNC.S ;  /* 0x00000000000073c6 */ /* 0x000e660000000000 */
[----:B-1----:R1:W1:Y:S08]  /*0490*/  SYNCS.EXCH.64 URZ, [UR10+0x84000], UR8 ;  /* 0x084000080a3f75b2 */ /* 0x0022700008000100 */
[----:B------:R1:W1:Y:S01]  /*04a0*/  SYNCS.EXCH.64 URZ, [UR10+0x84028], UR6 ;  /* 0x084028060a3f75b2 */ /* 0x0002620008000100 */
        /* <DEDUP_REMOVED lines=8> */
[----:B------:R-:W-:Y:S01]  /*0530*/  NOP ;  /* 0x0000000000007918 */ /* 0x000fe20000000000 */
.L_x_3:
        /* <DEDUP_REMOVED lines=21> */
[----:B------:R-:W-:Y:S01]  /*0690*/  NOP ;  /* 0x0000000000007918 */ /* 0x000fe20000000000 */
.L_x_4:
[----:B------:R-:W5:Y:S01]  /*06a0*/  SHFL.IDX PT, R3, R2, RZ, 0x1f ;  /* 0x00001fff02037589 */ /* 0x000f6200000e0000 */
[----:B------:R-:W-:Y:S01]  /*06b0*/  ELECT P0, URZ, PT ;  /* 0x00000000003f782f */ /* 0x000fe20003800000 */
[----:B------:R-:W-:Y:S01]  /*06c0*/  NOP ;  /* 0x0000000000007918 */ /* 0x000fe20000000000 */
[----:B-1----:R-:W-:Y:S02]  /*06d0*/  UMOV UR6, 0x80 ;  /* 0x0000008000067882 */ /* 0x002fe40000000000 */
[C---:B-----5:R-:W-:Y:S02]  /*06e0*/  ISETP.NE.OR P0, PT, R3.reuse, RZ, !P0 ;  /* 0x000000ff0300720c */ /* 0x060fe40004705670 */
[----:B------:R-:W-:-:S11]  /*06f0*/  ISETP.NE.AND P2, PT, R3, RZ, PT ;  /* 0x000000ff0300720c */ /* 0x000fd60003f45270 */
[----:B------:R-:W-:Y:S01]  /*0700*/  VOTEU.ALL UP0, P0 ;  /* 0x00000000003f7886 */ /* 0x000fe20000000000 */
[----:B------:R-:W-:Y:S01]  /*0710*/  VOTEU.ALL UP2, P0 ;  /* 0x00000000003f7886 */ /* 0x000fe20000040000 */
[----:B------:R-:W-:Y:S01]  /*0720*/  VOTEU.ALL UP3, P0 ;  /* 0x00000000003f7886 */ /* 0x000fe20000060000 */
[----:B------:R-:W-:Y:S02]  /*0730*/  VOTEU.ALL UP4, P0 ;  /* 0x00000000003f7886 */ /* 0x000fe40000080000 */
[----:B------:R-:W1:Y:S01]  /*0740*/  @!UP0 S2UR UR9, SR_CgaCtaId ;  /* 0x00000000000989c3 */ /* 0x000e620000008800 */
[----:B------:R-:W-:Y:S01]  /*0750*/  @!UP0 UMOV UR8, 0x400 ;  /* 0x0000040000088882 */ /* 0x000fe20000000000 */
[----:B------:R-:W-:-:S04]  /*0760*/  @!UP0 UIADD3 UR6, -UR6, 0x100000, URZ ;  /* 0x0010000006068890 */ /* 0x000fc8000fffe13f */
[----:B------:R-:W-:Y:S02]  /*0770*/  @!UP0 USHF.L.U32 UR7, UR6, 0xb, URZ ;  /* 0x0000000b06078899 */ /* 0x000fe4000800063f */
[----:B------:R-:W-:Y:S02]  /*0780*/  @!UP0 USHF.L.U32 UR6, UR6, 0x1, URZ ;  /* 0x0000000106068899 */ /* 0x000fe4000800063f */
[----:B-1----:R-:W-:Y:S01]  /*0790*/  @!UP0 ULEA UR8, UR9, UR8, 0x18 ;  /* 0x0000000809088291 */ /* 0x002fe2000f8ec03f */
[----:B------:R-:W-:Y:S01]  /*07a0*/  VOTEU.ALL UP0, P0 ;  /* 0x00000000003f7886 */ /* 0x000fe20000000000 */
[----:B------:R-:W1:Y:S10]  /*07b0*/  FENCE.VIEW.ASYNC.S ;  /* 0x00000000000073c6 */ /* 0x000e740000000000 */
[----:B-1----:R1:W1:Y:S01]  /*07c0*/  @!UP0 SYNCS.EXCH.64 URZ, [UR8+0x84090], UR6 ;  /* 0x08409006083f85b2 */ /* 0x0022620008000100 */
[----:B------:R1:W1:Y:S01]  /*07d0*/  @!UP2 SYNCS.EXCH.64 URZ, [UR8+0x84098], UR6 ;  /* 0x08409806083fa5b2 */ /* 0x0002620008000100 */
[----:B------:R1:W1:Y:S01]  /*07e0*/  @!UP3 SYNCS.EXCH.64 URZ, [UR8+0x840a0], UR6 ;  /* 0x0840a006083fb5b2 */ /* 0x0002620008000100 */
[----:B------:R1:W1:Y:S01]  /*07f0*/  @!UP4 SYNCS.EXCH.64 URZ, [UR8+0x840a8], UR6 ;  /* 0x0840a806083fc5b2 */ /* 0x0002620008000100 */
[----:B------:R-:W-:Y:S01]  /*0800*/  NOP ;  /* 0x0000000000007918 */ /* 0x000fe20000000000 */
[----:B------:R-:W-:Y:S05]  /*0810*/  @P2 BRA `(.L_x_5) ;  /* 0x0000000000582947 */ /* 0x000fea0003800000 */
[----:B-1----:R-:W1:Y:S01]  /*0820*/  S2UR UR7, SR_CgaCtaId ;  /* 0x00000000000779c3 */ /* 0x002e620000008800 */
[----:B------:R-:W-:Y:S01]  /*0830*/  UMOV UR6, 0x400 ;  /* 0x0000040000067882 */ /* 0x000fe20000000000 */
[----:B------:R-:W-:Y:S01]  /*0840*/  UMOV UR8, 0x20 ;  /* 0x0000002000087882 */ /* 0x000fe20000000000 */
[----:B------:R-:W-:Y:S01]  /*0850*/  UMOV UR9, 0x80 ;  /* 0x0000008000097882 */ /* 0x000fe20000000000 */
[----:B------:R-:W-:Y:S01]  /*0860*/  ELECT P0, URZ, PT ;  /* 0x00000000003f782f */ /* 0x000fe20003800000 */
[----:B-1----:R-:W-:Y:S02]  /*0870*/  ULEA UR10, UR7, UR6, 0x18 ;  /* 0x00000006070a7291 */ /* 0x002fe4000f8ec03f */
[----:B------:R-:W-:-:S04]  /*0880*/  UIADD3 UR6, -UR8, 0x100000, URZ ;  /* 0x0010000008067890 */ /* 0x000fc8000fffe13f */
[----:B------:R-:W-:Y:S02]  /*0890*/  USHF.L.U32 UR7, UR6, 0xb, URZ ;  /* 0x0000000b06077899 */ /* 0x000fe4000800063f */
[----:B------:R-:W-:Y:S02]  /*08a0*/  USHF.L.U32 UR6, UR6, 0x1, URZ ;  /* 0x0000000106067899 */ /* 0x000fe4000800063f */
        /* <DEDUP_REMOVED lines=13> */
.L_x_5:
[----:B------:R-:W-:Y:S01]  /*0980*/  ISETP.NE.AND P0, PT, RZ, UR37, PT ;  /* 0x00000025ff007c0c */ /* 0x000fe2000bf05270 */
[----:B------:R-:W-:Y:S01]  /*0990*/  NOP ;  /* 0x0000000000007918 */ /* 0x000fe20000000000 */
[----:B------:R-:W-:Y:S01]  /*09a0*/  MOV R2, UR5 ;  /* 0x0000000500027c02 */ /* 0x000fe20008000f00 */
[----:B-1234-:R-:W-:Y:S03]  /*09b0*/  BAR.SYNC.DEFER_BLOCKING 0x0 ;  /* 0x0000000000007b1d */ /* 0x01efe60000010000 */
[----:B------:R-:W-:-:S07]  /*09c0*/  ISETP.EQ.AND P2, PT, R2, 0x1, P1 ;  /* 0x000000010200780c */ /* 0x000fce0000f42270 */
[----:B------:R-:W-:Y:S06]  /*09d0*/  @!P0 BRA `(.L_x_6) ;  /* 0x00000184007c8947 */ /* 0x000fec0003800000 */
[----:B------:R-:W-:-:S06]  /*09e0*/  UISETP.GT.U32.AND UP0, UPT, UR31, 0x3, UPT ;  /* 0x000000031f00788c */ /* 0x000fcc000bf04070 */
[----:B------:R-:W-:-:S13]  /*09f0*/  PLOP3.LUT P0, PT, PT, PT, UP0, 0x80, 0x0 ;  /* 0x000000000000781c */ /* 0x000fda0003f0f008 */
[----:B------:R-:W-:Y:S05]  /*0a00*/  @P0 EXIT ;  /* 0x000000000000094d */ /* 0x000fea0003800000 */
.L_x_7:
[----:B------:R-:W-:-:S08]  /*0a10*/  NOP ;  /* 0x0000000000007918 */ /* 0x000fd00000000000 */
[----:B------:R-:W1:Y:S02]  /*0a20*/  USETMAXREG.TRY_ALLOC.CTAPOOL UP0, 0xf0 ;  /* 0x000000f0000079c8 */ /* 0x000e640008000600 */
[----:B-1----:R-:W-:-:S13]  /*0a30*/  PLOP3.LUT P0, PT, PT, PT, UP0, 0x80, 0x0 ;  /* 0x000000000000781c */ /* 0x002fda0003f0f008 */
[----:B------:R-:W-:Y:S05]  /*0a40*/  @!P0 BRA `(.L_x_7) ;  /* 0xfffffffc00f08947 */ /* 0x000fea000383ffff */
[----:B------:R-:W-:Y:S01]  /*0a50*/  UISETP.NE.AND UP0, UPT, UR37, 0x1, UPT ;  /* 0x000000012500788c */ /* 0x000fe2000bf05270 */
[----:B------:R-:W1:Y:S01]  /*0a60*/  S2UR UR5, SR_CTAID.X ;  /* 0x00000000000579c3 */ /* 0x000e620000002500 */
[----:B------:R-:W-:Y:S01]  /*0a70*/  UMOV UR6, URZ ;  /* 0x0000003f00067c82 */ /* 0x000fe20008000000 */
[----:B------:R-:W-:-:S03]  /*0a80*/  UMOV UR7, URZ ;  /* 0x0000003f00077c82 */ /* 0x000fc60008000000 */
[----:B------:R-:W-:-:S13]  /*0a90*/  PLOP3.LUT P0, PT, PT, PT, UP0, 0x80, 0x0 ;  /* 0x000000000000781c */ /* 0x000fda0003f0f008 */
[----:B------:R-:W-:Y:S05]  /*0aa0*/  @!P0 BRA `(.L_x_8) ;  /* 0x00000000003c8947 */ /* 0x000fea0003800000 */
[----:B------:R-:W-:Y:S01]  /*0ab0*/  UISETP.NE.AND UP0, UPT, UR37, 0x2, UPT ;  /* 0x000000022500788c */ /* 0x000fe2000bf05270 */
[----:B------:R-:W-:-:S05]  /*0ac0*/  UMOV UR7, 0x1 ;  /* 0x0000000100077882 */ /* 0x000fca0000000000 */
[----:B------:R-:W-:-:S13]  /*0ad0*/  PLOP3.LUT P1, PT, PT, PT, UP0, 0x80, 0x0 ;  /* 0x000000000000781c */ /* 0x000fda0003f2f008 */
[----:B------:R-:W-:Y:S05]  /*0ae0*/  @!P1 BRA `(.L_x_8) ;  /* 0x00000000002c9947 */ /* 0x000fea0003800000 */
[----:B------:R-:W-:-:S06]  /*0af0*/  UISETP.NE.AND UP0, UPT, UR37, 0x3, UPT ;  /* 0x000000032500788c */ /* 0x000fcc000bf05270 */
[----:B------:R-:W-:-:S13]  /*0b00*/  PLOP3.LUT P1, PT, PT, PT, UP0, 0x80, 0x0 ;  /* 0x000000000000781c */ /* 0x000fda0003f2f008 */
[----:B------:R-:W-:Y:S05]  /*0b10*/  @!P1 BRA `(.L_x_9) ;  /* 0x0000000000189947 */ /* 0x000fea0003800000 */
[----:B------:R-:W-:-:S11]  /*0b20*/  UISETP.NE.AND UP0, UPT, UR37, 0x4, UPT ;  /* 0x000000042500788c */ /* 0x000fd6000bf05270 */
[----:B------:R-:W-:Y:S01]  /*0b30*/  @!UP0 UMOV UR6, 0x1 ;  /* 0x0000000100068882 */ /* 0x000fe20000000000 */
[----:B------:R-:W-:Y:S01]  /*0b40*/  @!UP0 UMOV UR7, 0x1 ;  /* 0x0000000100078882 */ /* 0x000fe20000000000 */
[----:B------:R-:W-:Y:S01]  /*0b50*/  @UP0 UMOV UR6, URZ ;  /* 0x0000003f00060c82 */ /* 0x000fe20008000000 */
[----:B------:R-:W-:Y:S01]  /*0b60*/  @UP0 UMOV UR7, URZ ;  /* 0x0000003f00070c82 */ /* 0x000fe20008000000 */
[----:B------:R-:W-:Y:S05]  /*0b70*/  BRA `(.L_x_8) ;  /* 0x0000000000087947 */ /* 0x000fea0003800000 */
.L_x_9:
[----:B------:R-:W-:Y:S01]  /*0b80*/  UMOV UR6, 0x1 ;  /* 0x0000000100067882 */ /* 0x000fe20000000000 */
[----:B------:R-:W-:-:S05]  /*0b90*/  UMOV UR7, URZ ;  /* 0x0000003f00077c82 */ /* 0x000fca0008000000 */
.L_x_8:
[----:B------:R-:W-:Y:S05]  /*0ba0*/  @!P0 BRA `(.L_x_10) ;  /* 0x00000000003c8947 */ /* 0x000fea0003800000 */
[----:B------:R-:W-:-:S06]  /*0bb0*/  UISETP.NE.AND UP0, UPT, UR37, 0x2, UPT ;  /* 0x000000022500788c */ /* 0x000fcc000bf05270 */
[----:B------:R-:W-:-:S13]  /*0bc0*/  PLOP3.LUT P0, PT, PT, PT, UP0, 0x80, 0x0 ;  /* 0x000000000000781c */ /* 0x000fda0003f0f008 */
[----:B------:R-:W-:Y:S05]  /*0bd0*/  @!P0 BRA `(.L_x_11) ;  /* 0x0000000000288947 */ /* 0x000fea0003800000 */
[----:B------:R-:W-:-:S06]  /*0be0*/  UISETP.NE.AND UP0, UPT, UR37, 0x3, UPT ;  /* 0x000000032500788c */ /* 0x000fcc000bf05270 */
[----:B------:R-:W-:-:S13]  /*0bf0*/  PLOP3.LUT P0, PT, PT, PT, UP0, 0x80, 0x0 ;  /* 0x000000000000781c */ /* 0x000fda0003f0f008 */
[----:B------:R-:W-:Y:S05]  /*0c00*/  @!P0 BRA `(.L_x_12) ;  /* 0x0000000000148947 */ /* 0x000fea0003800000 */
[----:B------:R-:W-:-:S06]  /*0c10*/  UISETP.NE.AND UP0, UPT, UR37, 0x4, UPT ;  /* 0x000000042500788c */ /* 0x000fcc000bf05270 */
[----:B------:R-:W-:-:S13]  /*0c20*/  PLOP3.LUT P0, PT, PT, PT, UP0, 0x80, 0x0 ;  /* 0x000000000000781c */ /* 0x000fda0003f0f008 */
[----:B------:R-:W-:Y:S05]  /*0c30*/  @P0 BRA `(.L_x_13) ;  /* 0x00000000001c0947 */ /* 0x000fea0003800000 */
[----:B-1----:R-:W-:Y:S01]  /*0c40*/  ULEA UR5, UR5, 0x3, 0x1 ;  /* 0x0000000305057891 */ /* 0x002fe2000f8e083f */
[----:B------:R-:W-:Y:S11]  /*0c50*/  BRA `(.L_x_13) ;  /* 0x0000000000147947 */ /* 0x000ff60003800000 */
.L_x_12:
[----:B-1----:R-:W-:Y:S01]  /*0c60*/  ULEA UR5, UR5, 0x2, 0x1 ;  /* 0x0000000205057891 */ /* 0x002fe2000f8e083f */
[----:B------:R-:W-:Y:S11]  /*0c70*/  BRA `(.L_x_13) ;  /* 0x00000000000c7947 */ /* 0x000ff60003800000 */
.L_x_11:
[----:B-1----:R-:W-:Y:S01]  /*0c80*/  ULEA UR5, UR5, 0x1, 0x1 ;  /* 0x0000000105057891 */ /* 0x002fe2000f8e083f */
[----:B------:R-:W-:Y:S11]  /*0c90*/  BRA `(.L_x_13) ;  /* 0x0000000000047947 */ /* 0x000ff60003800000 */
.L_x_10:
[----:B-1----:R-:W-:-:S12]  /*0ca0*/  USHF.L.U32 UR5, UR5, 0x1, URZ ;  /* 0x0000000105057899 */ /* 0x002fd8000800063f */
.L_x_13:
[----:B------:R-:W-:-:S04]  /*0cb0*/  ULOP3.LUT UR8, UR4, 0x1, URZ, 0xfc, !UPT ;  /* 0x0000000104087892 */ /* 0x000fc8000f8efc3f */
[----:B------:R-:W-:-:S06]  /*0cc0*/  UISETP.NE.AND UP0, UPT, UR8, 0x3, UPT ;  /* 0x000000030800788c */ /* 0x000fcc000bf05270 */
[----:B------:R-:W-:-:S13]  /*0cd0*/  PLOP3.LUT P0, PT, PT, PT, UP0, 0x80, 0x0 ;  /* 0x000000000000781c */ /* 0x000fda0003f0f008 */
[----:B------:R-:W-:Y:S05]  /*0ce0*/  @!P0 BRA `(.L_x_14) ;  /* 0x0000000000048947 */ /* 0x000fea0003800000 */
[----:B-1----:R-:W-:Y:S01]  /*0cf0*/  BPT.TRAP 0x1 ;  /* 0x000000040000795c */ /* 0x002fe20000300000 */
.L_x_14:
[----:B------:R-:W2:Y:S01]  /*0d00*/  S2UR UR8, SR_CgaCtaId ;  /* 0x00000000000879c3 */ /* 0x000ea20000008800 */
[----:B------:R-:W-:Y:S01]  /*0d10*/  UMOV UR36, 0x400 ;  /* 0x0000040000247882 */ /* 0x000fe20000000000 */
[----:B------:R-:W-:Y:S02]  /*0d20*/  MOV R2, UR6 ;  /* 0x0000000600027c02 */ /* 0x000fe40008000f00 */
[----:B------:R-:W-:Y:S02]  /*0d30*/  SHF.R.S32.HI R3, RZ, 0x1f, R0 ;  /* 0x0000001fff037819 */ /* 0x000fe40000011400 */
[----:B------:R-:W-:Y:S02]  /*0d40*/  SHF.L.U32 R2, R2, 0x1f, RZ ;  /* 0x0000001f02027819 */ /* 0x000fe400000006ff */
[----:B------:R-:W-:-:S04]  /*0d50*/  LEA.HI R3, R3, R0, RZ, 0x7 ;  /* 0x0000000003037211 */ /* 0x000fc800078f38ff */
[----:B------:R-:W-:-:S05]  /*0d60*/  LOP3.LUT R3, R3, 0xffffff80, RZ, 0xc0, !PT ;  /* 0xffffff8003037812 */ /* 0x000fca00078ec0ff */
[----:B------:R-:W-:-:S05]  /*0d70*/  IMAD.IADD R3, R0, 0x1, -R3 ;  /* 0x0000000100037824 */ /* 0x000fca00078e0a03 */
[----:B------:R-:W-:Y:S01]  /*0d80*/  SHF.R.S32.HI R0, RZ, 0x1f, R3 ;  /* 0x0000001fff007819 */ /* 0x000fe20000011403 */
[----:B--2---:R-:W-:-:S03]  /*0d90*/  ULEA UR36, UR8, UR36, 0x18 ;  /* 0x0000002408247291 */ /* 0x004fc6000f8ec03f */
[----:B------:R-:W-:Y:S01]  /*0da0*/  LEA.HI R0, R0, R3, RZ, 0x2 ;  /* 0x0000000300007211 */ /* 0x000fe200078f10ff */
[----:B------:R-:W-:-:S03]  /*0db0*/  ULEA UR8, UR7, UR36, 0x3 ;  /* 0x0000002407087291 */ /* 0x000fc6000f8e183f */
[----:B------:R-:W-:-:S04]  /*0dc0*/  LOP3.LUT R0, R0, 0x7ffffffc, RZ, 0xc0, !PT ;  /* 0x7ffffffc00007812 */ /* 0x000fc800078ec0ff */
[----:B------:R-:W-:Y:S02]  /*0dd0*/  IADD3 R0, R3, -R0, RZ ;  /* 0x8000000003007210 */ /* 0x000fe40007ffe0ff */
[----:B------:R-:W2:Y:S02]  /*0de0*/  SYNCS.PHASECHK.TRANS64.TRYWAIT P1, [UR8+0x84050], R2 ;  /* 0x08405002ff0075a7 */ /* 0x000ea40008020148 */
[----:B--2---:R-:W-:Y:S05]  /*0df0*/  @!P1 BRA `(.L_x_15) ;  /* 0x0000019400c89947 */ /* 0x004fea0003800000 */
.L_x_109:
[----:B------:R-:W-:Y:S01]  /*0e00*/  SHF.L.U32 R0, R0, 0x1, RZ ;  /* 0x0000000100007819 */ /* 0x000fe200000006ff */
[----:B------:R-:W-:Y:S06]  /*0e10*/  @!P0 BRA `(.L_x_16) ;  /* 0x0000000000048947 */ /* 0x000fec0003800000 */
[----:B-1----:R-:W-:Y:S01]  /*0e20*/  BPT.TRAP 0x1 ;  /* 0x000000040000795c */ /* 0x002fe20000300000 */
.L_x_16:
[----:B------:R-:W-:Y:S01]  /*0e30*/  SHF.L.U32 R4, RZ, 0x1f, RZ ;  /* 0x0000001fff047819 */ /* 0x000fe200000006ff */
[----:B------:R-:W-:Y:S01]  /*0e40*/  UIADD3 UR34, UR36, 0x84090, URZ ;  /* 0x0008409024227890 */ /* 0x000fe2000fffe03f */
[----:B------:R-:W-:Y:S02]  /*0e50*/  ISETP.NE.AND P2, PT, RZ, UR31, PT ;  /* 0x0000001fff007c0c */ /* 0x000fe4000bf45270 */
[----:B------:R-:W3:Y:S02]  /*0e60*/  SYNCS.PHASECHK.TRANS64.TRYWAIT P1, [UR36+0x84000], R4 ;  /* 0x08400004ff0075a7 */ /* 0x000ee40008020164 */
[----:B---3--:R-:W-:Y:S09]  /*0e70*/  @!P1 BRA `(.L_x_17) ;  /* 0x0000019400c09947 */ /* 0x008ff20003800000 */
.L_x_110:
[----:B------:R-:W-:Y:S01]  /*0e80*/  ULEA UR6, UR37, UR34, 0x3 ;  /* 0x0000002225067291 */ /* 0x000fe2000f8e183f */
[----:B--2---:R-:W-:-:S04]  /*0e90*/  SEL R2, RZ, 0x1, P2 ;  /* 0x00000001ff027807 */ /* 0x004fc80001000000 */
[----:B------:R-:W-:-:S04]  /*0ea0*/  SHF.L.U32 R2, R2, 0x1f, RZ ;  /* 0x0000001f02027819 */ /* 0x000fc800000006ff */
[----:B------:R-:W2:Y:S02]  /*0eb0*/  SYNCS.PHASECHK.TRANS64.TRYWAIT P1, [UR6+-0x8], R2 ;  /* 0xfffff802ff0075a7 */ /* 0x000ea40008020146 */
[----:B--2---:R-:W-:Y:S05]  /*0ec0*/  @!P1 BRA `(.L_x_18) ;  /* 0x0000019400c49947 */ /* 0x004fea0003800000 */
.L_x_111:
[----:B------:R-:W-:Y:S01]  /*0ed0*/  USHF.R.U32.HI UR6, URZ, 0x4, UR36 ;  /* 0x000000043f067899 */ /* 0x000fe20008011624 */
[----:B------:R-:W-:Y:S01]  /*0ee0*/  WARPGROUP.ARRIVE ;  /* 0x00000000000079c5 */ /* 0x000fe20000000000 */
[----:B------:R-:W-:Y:S01]  /*0ef0*/  UIADD3 UR8, UR36, 0xc000, URZ ;  /* 0x0000c00024087890 */ /* 0x000fe2000fffe03f */
[C---:B--2---:R-:W-:Y:S01]  /*0f00*/  IADD3 R2, R0.reuse, 0x1, RZ ;  /* 0x0000000100027810 */ /* 0x044fe20007ffe0ff */
[----:B------:R-:W-:Y:S01]  /*0f10*/  ULOP3.LUT UR6, UR6, 0x3fff, URZ, 0xc0, !UPT ;  /* 0x00003fff06067892 */ /* 0x000fe2000f8ec03f */
[C---:B------:R-:W-:Y:S01]  /*0f20*/  VIADD R3, R0.reuse, 0x8 ;  /* 0x0000000800037836 */ /* 0x040fe20000000000 */
[----:B------:R-:W-:Y:S01]  /*0f30*/  USHF.R.U32.HI UR8, URZ, 0x4, UR8 ;  /* 0x000000043f087899 */ /* 0x000fe20008011608 */
[C---:B------:R-:W-:Y:S01]  /*0f40*/  IADD3 R5, R0.reuse, 0x99, RZ ;  /* 0x0000009900057810 */ /* 0x040fe20007ffe0ff */
[----:B------:R-:W-:Y:S01]  /*0f50*/  ULOP3.LUT UR6, UR6, 0x10000, URZ, 0xfc, !UPT ;  /* 0x0001000006067892 */ /* 0x000fe2000f8efc3f */
[C---:B------:R-:W-:Y:S01]  /*0f60*/  IADD3 R6, R0.reuse, 0xb1, RZ ;  /* 0x000000b100067810 */ /* 0x040fe20007ffe0ff */
[----:B------:R-:W-:Y:S01]  /*0f70*/  ULOP3.LUT UR30, UR8, 0x3fff, URZ, 0xc0, !UPT ;  /* 0x00003fff081e7892 */ /* 0x000fe2000f8ec03f */
[C---:B------:R-:W-:Y:S01]  /*0f80*/  VIADD R7, R0.reuse, 0xb8 ;  /* 0x000000b800077836 */ /* 0x040fe20000000000 */
[----:B------:R-:W-:Y:S01]  /*0f90*/  UIMAD UR52, UR7, 0x600, UR6 ;  /* 0x00000600073478a4 */ /* 0x000fe2000f8e0206 */
[----:B------:R-:W-:Y:S01]  /*0fa0*/  VIADD R8, R0, 0xf8 ;  /* 0x000000f800087836 */ /* 0x000fe20000000000 */
[----:B------:R-:W-:Y:S01]  /*0fb0*/  ULOP3.LUT UR6, UR30, 0x10000, URZ, 0xfc, !UPT ;  /* 0x000100001e067892 */ /* 0x000fe2000f8efc3f */
[----:B------:R-:W-:Y:S01]  /*0fc0*/  UMOV UR53, 0x40000040 ;  /* 0x4000004000357882 */ /* 0x000fe20000000000 */
[----:B------:R-:W-:Y:S01]  /*0fd0*/  UMOV UR11, 0x40000040 ;  /* 0x40000040000b7882 */ /* 0x000fe20000000000 */
[----:B------:R-:W-:-:S02]  /*0fe0*/  UMOV UR9, UR53 ;  /* 0x0000003500097c82 */ /* 0x000fc40008000000 */
[----:B------:R-:W-:Y:S01]  /*0ff0*/  UMOV UR8, UR52 ;  /* 0x0000003400087c82 */ /* 0x000fe20008000000 */
[----:B------:R-:W-:Y:S01]  /*1000*/  UIADD3 UR48, UR52, 0x2, URZ ;  /* 0x0000000234307890 */ /* 0x000fe2000fffe03f */
[----:B------:R-:W-:Y:S01]  /*1010*/  UMOV UR10, UR6 ;  /* 0x00000006000a7c82 */ /* 0x000fe20008000000 */
[----:B------:R-:W-:Y:S01]  /*1020*/  UIADD3 UR50, UR6, 0x2, URZ ;  /* 0x0000000206327890 */ /* 0x000fe2000fffe03f */
[----:B------:R-:W-:Y:S01]  /*1030*/  HGMMA.64x256x16.F32.BF16 R24, gdesc[UR8], RZ, !UPT, gsb0 ;  /* 0x03e00000081879f0 */ /* 0x000fe2000c0018ff */
[----:B------:R-:W-:Y:S01]  /*1040*/  UMOV UR49, 0x40000040 ;  /* 0x4000004000317882 */ /* 0x000fe20000000000 */
[----:B------:R-:W-:Y:S01]  /*1050*/  UMOV UR51, 0x40000040 ;  /* 0x4000004000337882 */ /* 0x000fe20000000000 */
[----:B------:R-:W-:Y:S02]  /*1060*/  UIADD3 UR44, UR52, 0x4, URZ ;  /* 0x00000004342c7890 */ /* 0x000fe4000fffe03f */
[----:B------:R-:W-:Y:S01]  /*1070*/  UIADD3 UR46, UR6, 0x4, URZ ;  /* 0x00000004062e7890 */ /* 0x000fe2000fffe03f */
[----:B------:R-:W-:Y:S01]  /*1080*/  UMOV UR45, 0x40000040 ;  /* 0x40000040002d7882 */ /* 0x000fe20000000000 */
[----:B------:R-:W-:Y:S01]  /*1090*/  UMOV UR47, 0x40000040 ;  /* 0x40000040002f7882 */ /* 0x000fe20000000000 */
[----:B------:R-:W-:-:S02]  /*10a0*/  UIADD3 UR40, UR52, 0x6, URZ ;  /* 0x0000000634287890 */ /* 0x000fc4000fffe03f */
[----:B------:R-:W-:Y:S01]  /*10b0*/  UIADD3 UR42, UR6, 0x6, URZ ;  /* 0x00000006062a7890 */ /* 0x000fe2000fffe03f */
[----:B------:R-:W-:Y:S01]  /*10c0*/  UMOV UR41, 0x40000040 ;  /* 0x4000004000297882 */ /* 0x000fe20000000000 */
[----:B------:R-:W-:Y:S01]  /*10d0*/  UMOV UR43, 0x40000040 ;  /* 0x40000040002b7882 */ /* 0x000fe20000000000 */
[----:B------:R-:W-:Y:S02]  /*10e0*/  UIADD3 UR32, UR52, 0x200, URZ ;  /* 0x0000020034207890 */ /* 0x000fe4000fffe03f */
[----:B------:R-:W-:Y:S01]  /*10f0*/  UIADD3 UR10, UR6, 0x800, URZ ;  /* 0x00000800060a7890 */ /* 0x000fe2000fffe03f */
[----:B------:R-:W-:Y:S01]  /*1100*/  UMOV UR33, 0x40000040 ;  /* 0x4000004000217882 */ /* 0x000fe20000000000 */
[----:B------:R-:W-:Y:S01]  /*1110*/  UMOV UR11, 0x40000040 ;  /* 0x40000040000b7882 */ /* 0x000fe20000000000 */
[----:B------:R-:W-:Y:S02]  /*1120*/  UMOV UR9, UR33 ;  /* 0x0000002100097c82 */ /* 0x000fe40008000000 */
[----:B------:R-:W-:Y:S01]  /*1130*/  UMOV UR8, UR32 ;  /* 0x0000002000087c82 */ /* 0x000fe20008000000 */
[----:B------:R-:W-:Y:S01]  /*1140*/  UIADD3 UR28, UR52, 0x202, URZ ;  /* 0x00000202341c7890 */ /* 0x000fe2000fffe03f */
        /* <DEDUP_REMOVED lines=21> */
[----:B------:R-:W-:Y:S01]  /*12a0*/  ULDC UR7, c[0x0][0x28c] ;  /* 0x0000a30000077ab9 */ /* 0x000fe20000000800 */
[----:B------:R-:W-:Y:S01]  /*12b0*/  USHF.L.U32 UR31, UR31, 0x3, URZ ;  /* 0x000000031f1f7899 */ /* 0x000fe2000800063f */
[----:B------:R-:W-:Y:S01]  /*12c0*/  ISETP.GE.AND P2, PT, R2, UR7, PT ;  /* 0x0000000702007c0c */ /* 0x000fe2000bf46270 */
[----:B------:R-:W-:Y:S01]  /*12d0*/  ULDC UR7, c[0x0][0x28c] ;  /* 0x0000a30000077ab9 */ /* 0x000fe20000000800 */
[----:B------:R-:W-:Y:S01]  /*12e0*/  IADD3 R2, R0, 0x9, RZ ;  /* 0x0000000900027810 */ /* 0x000fe20007ffe0ff */
[----:B------:R-:W-:-:S03]  /*12f0*/  ULOP3.LUT UR31, UR31, 0x8, URZ, 0xc, !UPT ;  /* 0x000000081f1f7892 */ /* 0x000fc6000f8e0c3f */
[----:B------:R-:W-:Y:S01]  /*1300*/  ISETP.GE.AND P4, PT, R2, UR7, PT ;  /* 0x0000000702007c0c */ /* 0x000fe2000bf86270 */
[----:B------:R-:W-:Y:S01]  /*1310*/  ULDC UR7, c[0x0][0x28c] ;  /* 0x0000a30000077ab9 */ /* 0x000fe20000000800 */
[----:B------:R-:W-:-:S04]  /*1320*/  IADD3 R2, R0, 0x11, RZ ;  /* 0x0000001100027810 */ /* 0x000fc80007ffe0ff */
[----:B------:R-:W-:Y:S01]  /*1330*/  ISETP.GE.AND P6, PT, R2, UR7, PT ;  /* 0x0000000702007c0c */ /* 0x000fe2000bfc6270 */
[----:B------:R-:W-:Y:S01]  /*1340*/  ULDC UR7, c[0x0][0x28c] ;  /* 0x0000a30000077ab9 */ /* 0x000fe20000000800 */
[----:B------:R-:W-:Y:S01]  /*1350*/  IADD3 R2, R0, 0x19, RZ ;  /* 0x0000001900027810 */ /* 0x000fe20007ffe0ff */
[----:B------:R-:W-:Y:S02]  /*1360*/  WARPGROUP.DEPBAR.LE gsb0, 0x0 ;  /* 0x00008000000079c5 */ /* 0x000fe40000010000 */
[----:B------:R-:W-:-:S06]  /*1370*/  WARPGROUP.ARRIVE ;  /* 0x00000000000079c5 */ /* 0x000fcc0000000000 */
[----:B------:R-:W-:Y:S03]  /*1380*/  HGMMA.64x256x16.F32.BF16 R24, gdesc[UR48], R24, gsb0 ;  /* 0x03e00000301879f0 */ /* 0x000fe60008001818 */
[----:B------:R-:W-:Y:S02]  /*1390*/  WARPGROUP.DEPBAR.LE gsb0, 0x0 ;  /* 0x00008000000079c5 */ /* 0x000fe40000010000 */
[----:B------:R-:W-:-:S15]  /*13a0*/  WARPGROUP.ARRIVE ;  /* 0x00000000000079c5 */ /* 0x000fde0000000000 */
[----:B------:R-:W-:-:S08]  /*13b0*/  NOP ;  /* 0x0000000000007918 */ /* 0x000fd00000000000 */
        /* <DEDUP_REMOVED lines=8> */
[----:B------:R-:W-:Y:S01]  /*1440*/  HGMMA.64x256x16.F32.BF16 R24, gdesc[UR8], R24, gsb0 ;  /* 0x03e00000081879f0 */ /* 0x000fe20008001818 */
[----:B------:R-:W-:Y:S01]  /*1450*/  UIADD3 UR10, UR6, 0x802, URZ ;  /* 0x00000802060a7890 */ /* 0x000fe2000fffe03f */
[----:B------:R-:W-:Y:S01]  /*1460*/  UMOV UR8, UR28 ;  /* 0x0000001c00087c82 */ /* 0x000fe20008000000 */
[----:B------:R-:W-:Y:S01]  /*1470*/  UMOV UR9, UR29 ;  /* 0x0000001d00097c82 */ /* 0x000fe20008000000 */
[----:B------:R-:W-:Y:S01]  /*1480*/  UMOV UR11, 0x40000040 ;  /* 0x40000040000b7882 */ /* 0x000fe20000000000 */
[----:B------:R-:W-:Y:S02]  /*1490*/  WARPGROUP.DEPBAR.LE gsb0, 0x0 ;  /* 0x00008000000079c5 */ /* 0x000fe40000010000 */
[----:B------:R-:W-:-:S15]  /*14a0*/  WARPGROUP.ARRIVE ;  /* 0x00000000000079c5 */ /* 0x000fde0000000000 */
[----:B------:R-:W-:-:S06]  /*14b0*/  NOP ;  /* 0x0000000000007918 */ /* 0x000fcc0000000000 */
[----:B------:R-:W-:Y:S01]  /*14c0*/  HGMMA.64x256x16.F32.BF16 R24, gdesc[UR8], R24, gsb0 ;  /* 0x03e00000081879f0 */ /* 0x000fe20008001818 */
[----:B------:R-:W-:Y:S02]  /*14d0*/  UIADD3 UR8, UR52, 0x404, URZ ;  /* 0x0000040434087890 */ /* 0x000fe4000fffe03f */
[----:B------:R-:W-:Y:S01]  /*14e0*/  UIADD3 UR10, UR6, 0x1004, URZ ;  /* 0x00001004060a7890 */ /* 0x000fe2000fffe03f */
[----:B------:R-:W-:Y:S01]  /*14f0*/  UMOV UR9, 0x40000040 ;  /* 0x4000004000097882 */ /* 0x000fe20000000000 */
[----:B------:R-:W-:Y:S01]  /*1500*/  UMOV UR11, 0x40000040 ;  /* 0x40000040000b7882 */ /* 0x000fe20000000000 */
[----:B------:R-:W-:Y:S02]  /*1510*/  WARPGROUP.DEPBAR.LE gsb0, 0x0 ;  /* 0x00008000000079c5 */ /* 0x000fe40000010000 */
[----:B------:R-:W-:-:S15]  /*1520*/  WARPGROUP.ARRIVE ;  /* 0x00000000000079c5 */ /* 0x000fde0000000000 */
[----:B------:R-:W-:-:S05]  /*1530*/  NOP ;  /* 0x0000000000007918 */ /* 0x000fca0000000000 */
[----:B------:R-:W-:Y:S03]  /*1540*/  HGMMA.64x256x16.F32.BF16 R24, gdesc[UR24], R24, gsb0 ;  /* 0x03e00000181879f0 */ /* 0x000fe60008001818 */
[----:B------:R-:W-:Y:S02]  /*1550*/  WARPGROUP.DEPBAR.LE gsb0, 0x0 ;  /* 0x00008000000079c5 */ /* 0x000fe40000010000 */
[----:B------:R-:W-:-:S15]  /*1560*/  WARPGROUP.ARRIVE ;  /* 0x00000000000079c5 */ /* 0x000fde0000000000 */
[----:B------:R-:W-:-:S08]  /*1570*/  NOP ;  /* 0x0000000000007918 */ /* 0x000fd00000000000 */
[----:B------:R-:W-:Y:S01]  /*1580*/  HGMMA.64x256x16.F32.BF16 R24, gdesc[UR20], R24, gsb0 ;  /* 0x03e00000141879f0 */ /* 0x000fe20008001818 */
[----:B------:R-:W-:Y:S01]  /*1590*/  ULDC UR22, c[0x0][0x604] ;  /* 0x0001810000167ab9 */ /* 0x000fe20000000800 */
[----:B------:R-:W-:Y:S01]  /*15a0*/  ULDC UR23, c[0x0][0x604] ;  /* 0x0001810000177ab9 */ /* 0x000fe20000000800 */
        /* <DEDUP_REMOVED lines=18> */
[----:B------:R-:W-:Y:S01]  /*16d0*/  ISETP.GE.AND P3, PT, R3, UR10, PT ;  /* 0x0000000a03007c0c */ /* 0x000fe2000bf66270 */
[----:B------:R-:W-:Y:S01]  /*16e0*/  ULDC UR10, c[0x0][0x28c] ;  /* 0x0000a300000a7ab9 */ /* 0x000fe20000000800 */
[----:B------:R-:W-:-:S04]  /*16f0*/  IADD3 R3, R0, 0x10, RZ ;  /* 0x0000001000037810 */ /* 0x000fc80007ffe0ff */
[----:B------:R-:W-:Y:S01]  /*1700*/  ISETP.GE.AND P5, PT, R3, UR10, PT ;  /* 0x0000000a03007c0c */ /* 0x000fe2000bfa6270 */
[----:B------:R-:W-:Y:S01]  /*1710*/  VIADD R3, R0, 0x18 ;  /* 0x0000001800037836 */ /* 0x000fe20000000000 */
[----:B------:R-:W-:-:S04]  /*1720*/  ULDC UR10, c[0x0][0x28c] ;  /* 0x0000a300000a7ab9 */ /* 0x000fc80000000800 */
[----:B------:R-:W-:Y:S01]  /*1730*/  ISETP.GE.AND P1, PT, R3, UR10, PT ;  /* 0x0000000a03007c0c */ /* 0x000fe2000bf26270 */
[----:B------:R-:W-:Y:S01]  /*1740*/  ULDC UR10, c[0x0][0x28c] ;  /* 0x0000a300000a7ab9 */ /* 0x000fe20000000800 */
[----:B------:R-:W-:Y:S02]  /*1750*/  WARPGROUP.DEPBAR.LE gsb0, 0x0 ;  /* 0x00008000000079c5 */ /* 0x000fe40000010000 */
[----:B------:R-:W-:-:S09]  /*1760*/  WARPGROUP.ARRIVE ;  /* 0x00000000000079c5 */ /* 0x000fd20000000000 */
[----:B------:R-:W-:Y:S03]  /*1770*/  HGMMA.64x256x16.F32.BF16 R24, gdesc[UR56], R24, gsb0 ;  /* 0x03e00000381879f0 */ /* 0x000fe60008001818 */
[----:B------:R-:W-:Y:S02]  /*1780*/  WARPGROUP.DEPBAR.LE gsb0, 0x0 ;  /* 0x00008000000079c5 */ /* 0x000fe40000010000 */
[----:B------:R-:W-:Y:S02]  /*1790*/  FSEL R25, R25, -INF , !P2 ;  /* 0xff80000019197808 */ /* 0x000fe40005000000 */
[----:B------:R-:W-:Y:S02]  /*17a0*/  FSEL R27, R27, -INF , !P2 ;  /* 0xff8000001b1b7808 */ /* 0x000fe40005000000 */
[----:B------:R-:W-:Y:S01]  /*17b0*/  ISETP.GE.AND P2, PT, R2, UR7, PT ;  /* 0x0000000702007c0c */ /* 0x000fe2000bf46270 */
[----:B------:R-:W-:Y:S01]  /*17c0*/  ULDC UR7, c[0x0][0x28c] ;  /* 0x0000a30000077ab9 */ /* 0x000fe20000000800 */
[----:B------:R-:W-:-:S02]  /*17d0*/  IADD3 R2, R0, 0x20, RZ ;  /* 0x0000002000027810 */ /* 0x000fc40007ffe0ff */
[----:B------:R-:W-:Y:S02]  /*17e0*/  FSEL R28, R28, -INF , !P3 ;  /* 0xff8000001c1c7808 */ /* 0x000fe40005800000 */
[----:B------:R-:W-:Y:S02]  /*17f0*/  FSEL R30, R30, -INF , !P3 ;  /* 0xff8000001e1e7808 */ /* 0x000fe40005800000 */
[----:B------:R-:W-:Y:S01]  /*1800*/  ISETP.GE.AND P3, PT, R2, UR7, PT ;  /* 0x0000000702007c0c */ /* 0x000fe2000bf66270 */
[----:B------:R-:W-:Y:S01]  /*1810*/  ULDC UR7, c[0x0][0x28c] ;  /* 0x0000a30000077ab9 */ /* 0x000fe20000000800 */
[----:B------:R-:W-:Y:S02]  /*1820*/  IADD3 R2, R0, 0x21, RZ ;  /* 0x0000002100027810 */ /* 0x000fe40007ffe0ff */
[----:B------:R-:W-:Y:S02]  /*1830*/  FSEL R29, R29, -INF , !P4 ;  /* 0xff8000001d1d7808 */ /* 0x000fe40006000000 */
[----:B------:R-:W-:-:S02]  /*1840*/  FSEL R31, R31, -INF , !P4 ;  /* 0xff8000001f1f7808 */ /* 0x000fc40006000000 */
[----:B------:R-:W-:Y:S01]  /*1850*/  ISETP.GE.AND P4, PT, R2, UR7, PT ;  /* 0x0000000702007c0c */ /* 0x000fe2000bf86270 */
[----:B------:R-:W-:Y:S01]  /*1860*/  VIADD R2, R0, 0x28 ;  /* 0x0000002800027836 */ /* 0x000fe20000000000 */
[----:B------:R-:W-:Y:S01]  /*1870*/  ULDC UR7, c[0x0][0x28c] ;  /* 0x0000a30000077ab9 */ /* 0x000fe20000000800 */
[----:B------:R-:W-:Y:S02]  /*1880*/  FSEL R32, R32, -INF , !P5 ;  /* 0xff80000020207808 */ /* 0x000fe40006800000 */
[----:B------:R-:W-:Y:S02]  /*1890*/  FSEL R34, R34, -INF , !P5 ;  /* 0xff80000022227808 */ /* 0x000fe40006800000 */
[----:B------:R-:W-:Y:S01]  /*18a0*/  ISETP.GE.AND P5, PT, R2, UR7, PT ;  /* 0x0000000702007c0c */ /* 0x000fe2000bfa6270 */
[----:B------:R-:W-:Y:S01]  /*18b0*/  ULDC UR7, c[0x0][0x28c] ;  /* 0x0000a30000077ab9 */ /* 0x000fe20000000800 */
[----:B------:R-:W-:Y:S02]  /*18c0*/  IADD3 R2, R0, 0x29, RZ ;  /* 0x0000002900027810 */ /* 0x000fe40007ffe0ff */
[----:B------:R-:W-:-:S02]  /*18d0*/  FSEL R33, R33, -INF , !P6 ;  /* 0xff80000021217808 */ /* 0x000fc40007000000 */
[----:B------:R-:W-:Y:S02]  /*18e0*/  FSEL R35, R35, -INF , !P6 ;  /* 0xff80000023237808 */ /* 0x000fe40007000000 */
[----:B------:R-:W-:Y:S01]  /*18f0*/  ISETP.GE.AND P6, PT, R2, UR7, PT ;  /* 0x0000000702007c0c */ /* 0x000fe2000bfc6270 */
[----:B------:R-:W-:Y:S01]  /*1900*/  ULDC UR7, c[0x0][0x28c] ;  /* 0x0000a30000077ab9 */ /* 0x000fe20000000800 */
[----:B------:R-:W-:Y:S02]  /*1910*/  IADD3 R2, R0, 0x30, RZ ;  /* 0x0000003000027810 */ /* 0x000fe40007ffe0ff */
        /* <DEDUP_REMOVED lines=8> */
[----:B------:R-:W-:Y:S01]  /*19a0*/  VIADD R2, R0, 0x38 ;  /* 0x0000003800027836 */ /* 0x000fe20000000000 */
[----:B------:R-:W-:Y:S01]  /*19b0*/  ULDC UR7, c[0x0][0x28c] ;  /* 0x0000a30000077ab9 */ /* 0x000fe20000000800 */
        /* <DEDUP_REMOVED lines=13> */
[----:B------:R-:W-:Y:S01]  /*1a90*/  ULDC UR7, c[0x0][0x28c] ;  /* 0x0000a30000077ab9 */ /* 0x000fe20000000800 */
[----:B------:R-:W-:Y:S02]  /*1aa0*/  IADD3 R2, R0, 0x41, RZ ;  /* 0x0000004100027810 */ /* 0x000fe40007ffe0ff */
[----:B------:R-:W-:Y:S02]  /*1ab0*/  FSEL R45, R45, -INF , !P6 ;  /* 0xff8000002d2d7808 */ /* 0x000fe40007000000 */
[----:B------:R-:W-:Y:S02]  /*1ac0*/  FSEL R47, R47, -INF , !P6 ;  /* 0xff8000002f2f7808 */ /* 0x000fe40007000000 */
[----:B------:R-:W-:Y:S01]  /*1ad0*/  ISETP.GE.AND P6, PT, R2, UR7, PT ;  /* 0x0000000702007c0c */ /* 0x000fe2000bfc6270 */
[----:B------:R-:W-:Y:S01]  /*1ae0*/  VIADD R2, R0, 0x48 ;  /* 0x0000004800027836 */ /* 0x000fe20000000000 */
[----:B------:R-:W-:Y:S01]  /*1af0*/  ULDC UR7, c[0x0][0x28c] ;  /* 0x0000a30000077ab9 */ /* 0x000fe20000000800 */
        /* <DEDUP_REMOVED lines=94> */
[----:B------:R-:W-:-:S02]  /*20e0*/  FSEL R85, R85, -INF , !P2 ;  /* 0xff80000055557808 */ /* 0x000fc40005000000 */
[----:B------:R-:W-:Y:S02]  /*20f0*/  FSEL R87, R87, -INF , !P2 ;  /* 0xff80000057577808 */ /* 0x000fe40005000000 */
[C---:B------:R-:W-:Y:S01]  /*2100*/  ISETP.GE.AND P2, PT, R0.reuse, UR7, PT ;  /* 0x0000000700007c0c */ /* 0x040fe2000bf46270 */
[----:B------:R-:W-:Y:S01]  /*2110*/  ULDC UR7, c[0x0][0x28c] ;  /* 0x0000a30000077ab9 */ /* 0x000fe20000000800 */
[----:B------:R-:W-:Y:S02]  /*2120*/  IADD3 R2, R0, 0x91, RZ ;  /* 0x0000009100027810 */ /* 0x000fe40007ffe0ff */
[----:B------:R-:W-:Y:S02]  /*2130*/  FSEL R88, R88, -INF , !P3 ;  /* 0xff80000058587808 */ /* 0x000fe40005800000 */
[----:B------:R-:W-:Y:S02]  /*2140*/  FSEL R90, R90, -INF , !P3 ;  /* 0xff8000005a5a7808 */ /* 0x000fe40005800000 */
[----:B------:R-:W-:-:S02]  /*2150*/  FSEL R26, R26, -INF , !P2 ;  /* 0xff8000001a1a7808 */ /* 0x000fc40005000000 */
[----:B------:R-:W-:Y:S01]  /*2160*/  ISETP.GE.AND P3, PT, R2, UR10, PT ;  /* 0x0000000a02007c0c */ /* 0x000fe2000bf66270 */
[----:B------:R-:W-:Y:S01]  /*2170*/  VIADD R2, R0, 0x98 ;  /* 0x0000009800027836 */ /* 0x000fe20000000000 */
[----:B------:R-:W-:Y:S01]  /*2180*/  FMNMX R3, R26, R27, !PT ;  /* 0x0000001b1a037209 */ /* 0x000fe20007800000 */
[----:B------:R-:W-:Y:S01]  /*2190*/  ULDC UR10, c[0x0][0x604] ;  /* 0x00018100000a7ab9 */ /* 0x000fe20000000800 */
[----:B------:R-:W-:Y:S02]  /*21a0*/  FSEL R89, R89, -INF , !P4 ;  /* 0xff80000059597808 */ /* 0x000fe40006000000 */
[----:B------:R-:W-:Y:S02]  /*21b0*/  FSEL R91, R91, -INF , !P4 ;  /* 0xff8000005b5b7808 */ /* 0x000fe40006000000 */
[----:B------:R-:W-:Y:S01]  /*21c0*/  ISETP.GE.AND P4, PT, R2, UR7, PT ;  /* 0x0000000702007c0c */ /* 0x000fe2000bf86270 */
[----:B------:R-:W-:Y:S01]  /*21d0*/  ULDC UR7, c[0x0][0x28c] ;  /* 0x0000a30000077ab9 */ /* 0x000fe20000000800 */
[----:B------:R-:W-:-:S02]  /*21e0*/  FMNMX R2, R30, R3, !PT ;  /* 0x000000031e027209 */ /* 0x000fc40007800000 */
[----:B------:R-:W-:Y:S02]  /*21f0*/  FSEL R92, R92, -INF , !P5 ;  /* 0xff8000005c5c7808 */ /* 0x000fe40006800000 */
[----:B------:R-:W-:Y:S02]  /*2200*/  FMNMX R3, R31, R2, !PT ;  /* 0x000000021f037209 */ /* 0x000fe40007800000 */
[----:B------:R-:W-:Y:S02]  /*2210*/  FSEL R94, R94, -INF , !P5 ;  /* 0xff8000005e5e7808 */ /* 0x000fe40006800000 */
[----:B------:R-:W-:Y:S02]  /*2220*/  FMNMX R2, R34, R3, !PT ;  /* 0x0000000322027209 */ /* 0x000fe40007800000 */
[----:B------:R-:W-:Y:S01]  /*2230*/  ISETP.GE.AND P5, PT, R5, UR7, PT ;  /* 0x0000000705007c0c */ /* 0x000fe2000bfa6270 */
[----:B------:R-:W-:Y:S01]  /*2240*/  ULDC UR7, c[0x0][0x28c] ;  /* 0x0000a30000077ab9 */ /* 0x000fe20000000800 */
[----:B------:R-:W-:-:S02]  /*2250*/  FMNMX R3, R35, R2, !PT ;  /* 0x0000000223037209 */ /* 0x000fc40007800000 */
[----:B------:R-:W-:Y:S02]  /*2260*/  IADD3 R5, R0, 0xa0, RZ ;  /* 0x000000a000057810 */ /* 0x000fe40007ffe0ff */
[----:B------:R-:W-:Y:S02]  /*2270*/  FMNMX R2, R38, R3, !PT ;  /* 0x0000000326027209 */ /* 0x000fe40007800000 */
[----:B------:R-:W-:Y:S02]  /*2280*/  FSEL R93, R93, -INF , !P6 ;  /* 0xff8000005d5d7808 */ /* 0x000fe40007000000 */
[----:B------:R-:W-:Y:S02]  /*2290*/  FMNMX R3, R39, R2, !PT ;  /* 0x0000000227037209 */ /* 0x000fe40007800000 */
[----:B------:R-:W-:Y:S02]  /*22a0*/  FSEL R95, R95, -INF , !P6 ;  /* 0xff8000005f5f7808 */ /* 0x000fe40007000000 */
[----:B------:R-:W-:Y:S01]  /*22b0*/  ISETP.GE.AND P6, PT, R5, UR7, PT ;  /* 0x0000000705007c0c */ /* 0x000fe2000bfc6270 */
[----:B------:R-:W-:Y:S01]  /*22c0*/  ULDC UR7, c[0x0][0x28c] ;  /* 0x0000a30000077ab9 */ /* 0x000fe20000000800 */
[----:B------:R-:W-:-:S02]  /*22d0*/  IADD3 R5, R0, 0xa1, RZ ;  /* 0x000000a100057810 */ /* 0x000fc40007ffe0ff */
[----:B------:R-:W-:Y:S02]  /*22e0*/  FMNMX R2, R42, R3, !PT ;  /* 0x000000032a027209 */ /* 0x000fe40007800000 */
[----:B------:R-:W-:Y:S02]  /*22f0*/  FSEL R96, R96, -INF , !P1 ;  /* 0xff80000060607808 */ /* 0x000fe40004800000 */
[----:B------:R-:W-:Y:S02]  /*2300*/  FSEL R98, R98, -INF , !P1 ;  /* 0xff80000062627808 */ /* 0x000fe40004800000 */
[----:B------:R-:W-:Y:S01]  /*2310*/  ISETP.GE.AND P1, PT, R5, UR7, PT ;  /* 0x0000000705007c0c */ /* 0x000fe2000bf26270 */
[----:B------:R-:W-:Y:S01]  /*2320*/  VIADD R5, R0, 0xa8 ;  /* 0x000000a800057836 */ /* 0x000fe20000000000 */
[----:B------:R-:W-:Y:S01]  /*2330*/  FMNMX R3, R43, R2, !PT ;  /* 0x000000022b037209 */ /* 0x000fe20007800000 */
[----:B------:R-:W-:Y:S01]  /*2340*/  ULDC UR7, c[0x0][0x28c] ;  /* 0x0000a30000077ab9 */ /* 0x000fe20000000800 */
[----:B------:R-:W-:-:S02]  /*2350*/  FSEL R97, R97, -INF , !P3 ;  /* 0xff80000061617808 */ /* 0x000fc40005800000 */
[----:B------:R-:W-:Y:S02]  /*2360*/  FSEL R99, R99, -INF , !P3 ;  /* 0xff80000063637808 */ /* 0x000fe40005800000 */
[----:B------:R-:W-:Y:S02]  /*2370*/  FMNMX R2, R46, R3, !PT ;  /* 0x000000032e027209 */ /* 0x000fe40007800000 */
[----:B------:R-:W-:Y:S01]  /*2380*/  ISETP.GE.AND P3, PT, R5, UR7, PT ;  /* 0x0000000705007c0c */ /* 0x000fe2000bf66270 */
[----:B------:R-:W-:Y:S01]  /*2390*/  ULDC UR7, c[0x0][0x28c] ;  /* 0x0000a30000077ab9 */ /* 0x000fe20000000800 */
[----:B------:R-:W-:Y:S02]  /*23a0*/  IADD3 R5, R0, 0xa9, RZ ;  /* 0x000000a900057810 */ /* 0x000fe40007ffe0ff */
[----:B------:R-:W-:Y:S02]  /*23b0*/  FMNMX R3, R47, R2, !PT ;  /* 0x000000022f037209 */ /* 0x000fe40007800000 */
[----:B------:R-:W-:-:S02]  /*23c0*/  FSEL R100, R100, -INF , !P4 ;  /* 0xff80000064647808 */ /* 0x000fc40006000000 */
[----:B------:R-:W-:Y:S02]  /*23d0*/  FSEL R102, R102, -INF , !P4 ;  /* 0xff80000066667808 */ /* 0x000fe40006000000 */
[----:B------:R-:W-:Y:S01]  /*23e0*/  ISETP.GE.AND P4, PT, R5, UR7, PT ;  /* 0x0000000705007c0c */ /* 0x000fe2000bf86270 */
[----:B------:R-:W-:Y:S01]  /*23f0*/  ULDC UR7, c[0x0][0x28c] ;  /* 0x0000a30000077ab9 */ /* 0x000fe20000000800 */
[----:B------:R-:W-:Y:S02]  /*2400*/  IADD3 R5, R0, 0xb0, RZ ;  /* 0x000000b000057810 */ /* 0x000fe40007ffe0ff */
[----:B------:R-:W-:Y:S02]  /*2410*/  FMNMX R2, R50, R3, !PT ;  /* 0x0000000332027209 */ /* 0x000fe40007800000 */
[----:B------:R-:W-:Y:S02]  /*2420*/  FSEL R101, R101, -INF , !P5 ;  /* 0xff80000065657808 */ /* 0x000fe40006800000 */
[----:B------:R-:W-:-:S02]  /*2430*/  FSEL R103, R103, -INF , !P5 ;  /* 0xff80000067677808 */ /* 0x000fc40006800000 */
[----:B------:R-:W-:Y:S01]  /*2440*/  ISETP.GE.AND P5, PT, R5, UR7, PT ;  /* 0x0000000705007c0c */ /* 0x000fe2000bfa6270 */
[----:B------:R-:W-:Y:S01]  /*2450*/  ULDC UR7, c[0x0][0x28c] ;  /* 0x0000a30000077ab9 */ /* 0x000fe20000000800 */
[----:B------:R-:W-:Y:S02]  /*2460*/  FSEL R24, R24, -INF , !P2 ;  /* 0xff80000018187808 */ /* 0x000fe40005000000 */
[----:B------:R-:W-:Y:S02]  /*2470*/  FMNMX R5, R51, R2, !PT ;  /* 0x0000000233057209 */ /* 0x000fe40007800000 */
[----:B------:R-:W-:Y:S02]  /*2480*/  FMNMX R3, R24, R25, !PT ;  /* 0x0000001918037209 */ /* 0x000fe40007800000 */
[----:B------:R-:W-:Y:S01]  /*2490*/  ISETP.GE.AND P2, PT, R6, UR7, PT ;  /* 0x0000000706007c0c */ /* 0x000fe2000bf46270 */
[----:B------:R-:W-:Y:S01]  /*24a0*/  ULDC UR7, c[0x0][0x28c] ;  /* 0x0000a30000077ab9 */ /* 0x000fe20000000800 */
[----:B------:R-:W-:-:S02]  /*24b0*/  FMNMX R6, R54, R5, !PT ;  /* 0x0000000536067209 */ /* 0x000fc40007800000 */
[----:B------:R-:W-:Y:S02]  /*24c0*/  FMNMX R2, R28, R3, !PT ;  /* 0x000000031c027209 */ /* 0x000fe40007800000 */
[----:B------:R-:W-:Y:S02]  /*24d0*/  FMNMX R5, R55, R6, !PT ;  /* 0x0000000637057209 */ /* 0x000fe40007800000 */
[----:B------:R-:W-:Y:S02]  /*24e0*/  FMNMX R3, R29, R2, !PT ;  /* 0x000000021d037209 */ /* 0x000fe40007800000 */
[----:B------:R-:W-:Y:S02]  /*24f0*/  FMNMX R6, R58, R5, !PT ;  /* 0x000000053a067209 */ /* 0x000fe40007800000 */
[----:B------:R-:W-:Y:S02]  /*2500*/  FMNMX R2, R32, R3, !PT ;  /* 0x0000000320027209 */ /* 0x000fe40007800000 */
        /* <DEDUP_REMOVED lines=36> */
[----:B------:R-:W-:-:S02]  /*2750*/  FSEL R104, R104, -INF , !P6 ;  /* 0xff80000068687808 */ /* 0x000fc40007000000 */
[----:B------:R-:W-:Y:S02]  /*2760*/  FSEL R106, R106, -INF , !P6 ;  /* 0xff8000006a6a7808 */ /* 0x000fe40007000000 */
[----:B------:R-:W-:Y:S02]  /*2770*/  FMNMX R5, R95, R6, !PT ;  /* 0x000000065f057209 */ /* 0x000fe40007800000 */
[----:B------:R-:W-:Y:S01]  /*2780*/  ISETP.GE.AND P6, PT, R7, UR7, PT ;  /* 0x0000000707007c0c */ /* 0x000fe2000bfc6270 */
[----:B------:R-:W-:Y:S01]  /*2790*/  ULDC UR7, c[0x0][0x28c] ;  /* 0x0000a30000077ab9 */ /* 0x000fe20000000800 */
[----:B------:R-:W-:Y:S02]  /*27a0*/  IADD3 R7, R0, 0xb9, RZ ;  /* 0x000000b900077810 */ /* 0x000fe40007ffe0ff */
[----:B------:R-:W-:Y:S02]  /*27b0*/  FMNMX R3, R69, R2, !PT ;  /* 0x0000000245037209 */ /* 0x000fe40007800000 */
[----:B------:R-:W-:-:S02]  /*27c0*/  FMNMX R6, R98, R5, !PT ;  /* 0x0000000562067209 */ /* 0x000fc40007800000 */
[----:B------:R-:W-:Y:S02]  /*27d0*/  FSEL R105, R105, -INF , !P1 ;  /* 0xff80000069697808 */ /* 0x000fe40004800000 */
[----:B------:R-:W-:Y:S02]  /*27e0*/  FSEL R107, R107, -INF , !P1 ;  /* 0xff8000006b6b7808 */ /* 0x000fe40004800000 */
        /* <DEDUP_REMOVED lines=9> */
[----:B------:R-:W-:Y:S02]  /*2880*/  FMNMX R3, R73, R2, !PT ;  /* 0x0000000249037209 */ /* 0x000fe40007800000 */
[----:B------:R-:W-:Y:S02]  /*2890*/  IADD3 R7, R0, 0xc1, RZ ;  /* 0x000000c100077810 */ /* 0x000fe40007ffe0ff */
[----:B------:R-:W-:-:S02]  /*28a0*/  FMNMX R6, R102, R5, !PT ;  /* 0x0000000566067209 */ /* 0x000fc40007800000 */
[----:B------:R-:W-:Y:S02]  /*28b0*/  FSEL R109, R109, -INF , !P4 ;  /* 0xff8000006d6d7808 */ /* 0x000fe40006000000 */
[----:B------:R-:W-:Y:S02]  /*28c0*/  FSEL R111, R111, -INF , !P4 ;  /* 0xff8000006f6f7808 */ /* 0x000fe40006000000 */
[----:B------:R-:W-:Y:S02]  /*28d0*/  FMNMX R2, R76, R3, !PT ;  /* 0x000000034c027209 */ /* 0x000fe40007800000 */
[----:B------:R-:W-:Y:S01]  /*28e0*/  ISETP.GE.AND P4, PT, R7, UR7, PT ;  /* 0x0000000707007c0c */ /* 0x000fe2000bf86270 */
[----:B------:R-:W-:Y:S01]  /*28f0*/  VIADD R7, R0, 0xc8 ;  /* 0x000000c800077836 */ /* 0x000fe20000000000 */
[----:B------:R-:W-:Y:S01]  /*2900*/  FMNMX R5, R103, R6, !PT ;  /* 0x0000000667057209 */ /* 0x000fe20007800000 */
[----:B------:R-:W-:Y:S01]  /*2910*/  ULDC UR7, c[0x0][0x28c] ;  /* 0x0000a30000077ab9 */ /* 0x000fe20000000800 */
[----:B------:R-:W-:-:S02]  /*2920*/  FMNMX R3, R77, R2, !PT ;  /* 0x000000024d037209 */ /* 0x000fc40007800000 */
[----:B------:R-:W-:Y:S02]  /*2930*/  FMNMX R6, R106, R5, !PT ;  /* 0x000000056a067209 */ /* 0x000fe40007800000 */
[----:B------:R-:W-:Y:S02]  /*2940*/  FSEL R112, R112, -INF , !P5 ;  /* 0xff80000070707808 */ /* 0x000fe40006800000 */
[----:B------:R-:W-:Y:S02]  /*2950*/  FSEL R114, R114, -INF , !P5 ;  /* 0xff80000072727808 */ /* 0x000fe40006800000 */
[----:B------:R-:W-:Y:S01]  /*2960*/  ISETP.GE.AND P5, PT, R7, UR7, PT ;  /* 0x0000000707007c0c */ /* 0x000fe2000bfa6270 */
[----:B------:R-:W-:Y:S01]  /*2970*/  ULDC UR7, c[0x0][0x28c] ;  /* 0x0000a30000077ab9 */ /* 0x000fe20000000800 */
[----:B------:R-:W-:Y:S02]  /*2980*/  IADD3 R7, R0, 0xc9, RZ ;  /* 0x000000c900077810 */ /* 0x000fe40007ffe0ff */
[----:B------:R-:W-:-:S02]  /*2990*/  FMNMX R2, R80, R3, !PT ;  /* 0x0000000350027209 */ /* 0x000fc40007800000 */
[----:B------:R-:W-:Y:S02]  /*29a0*/  FMNMX R5, R107, R6, !PT ;  /* 0x000000066b057209 */ /* 0x000fe40007800000 */
[----:B------:R-:W-:Y:S02]  /*29b0*/  FSEL R113, R113, -INF , !P2 ;  /* 0xff80000071717808 */ /* 0x000fe40005000000 */
[----:B------:R-:W-:Y:S02]  /*29c0*/  FSEL R115, R115, -INF , !P2 ;  /* 0xff80000073737808 */ /* 0x000fe40005000000 */
[----:B------:R-:W-:Y:S01]  /*29d0*/  ISETP.GE.AND P2, PT, R7, UR7, PT ;  /* 0x0000000707007c0c */ /* 0x000fe2000bf46270 */
[----:B------:R-:W-:Y:S01]  /*29e0*/  ULDC UR7, c[0x0][0x28c] ;  /* 0x0000a30000077ab9 */ /* 0x000fe20000000800 */
[----:B------:R-:W-:Y:S02]  /*29f0*/  FMNMX R3, R81, R2, !PT ;  /* 0x0000000251037209 */ /* 0x000fe40007800000 */
[----:B------:R-:W-:-:S02]  /*2a00*/  IADD3 R7, R0, 0xd0, RZ ;  /* 0x000000d000077810 */ /* 0x000fc40007ffe0ff */
[----:B------:R-:W-:Y:S02]  /*2a10*/  FMNMX R6, R110, R5, !PT ;  /* 0x000000056e067209 */ /* 0x000fe40007800000 */
[----:B------:R-:W-:Y:S02]  /*2a20*/  FSEL R116, R116, -INF , !P6 ;  /* 0xff80000074747808 */ /* 0x000fe40007000000 */
        /* <DEDUP_REMOVED lines=35> */
[----:B------:R-:W-:-:S02]  /*2c60*/  IADD3 R7, R0, 0xe1, RZ ;  /* 0x000000e100077810 */ /* 0x000fc40007ffe0ff */
[----:B------:R-:W-:Y:S02]  /*2c70*/  FMNMX R2, R96, R3, !PT ;  /* 0x0000000360027209 */ /* 0x000fe40007800000 */
[----:B------:R-:W-:Y:S02]  /*2c80*/  FMNMX R5, R123, R6, !PT ;  /* 0x000000067b057209 */ /* 0x000fe40007800000 */
[----:B------:R-:W-:Y:S02]  /*2c90*/  FSEL R125, R125, -INF , !P2 ;  /* 0xff8000007d7d7808 */ /* 0x000fe40005000000 */
[----:B------:R-:W-:Y:S02]  /*2ca0*/  FSEL R127, R127, -INF , !P2 ;  /* 0xff8000007f7f7808 */ /* 0x000fe40005000000 */
[----:B------:R-:W-:Y:S01]  /*2cb0*/  ISETP.GE.AND P2, PT, R7, UR7, PT ;  /* 0x0000000707007c0c */ /* 0x000fe2000bf46270 */
[----:B------:R-:W-:Y:S01]  /*2cc0*/  VIADD R7, R0, 0xe8 ;  /* 0x000000e800077836 */ /* 0x000fe20000000000 */
[----:B------:R-:W-:Y:S01]  /*2cd0*/  FMNMX R3, R97, R2, !PT ;  /* 0x0000000261037209 */ /* 0x000fe20007800000 */
[----:B------:R-:W-:Y:S01]  /*2ce0*/  ULDC UR7, c[0x0][0x28c] ;  /* 0x0000a30000077ab9 */ /* 0x000fe20000000800 */
        /* <DEDUP_REMOVED lines=24> */
[----:B------:R-:W-:Y:S02]  /*2e70*/  FMNMX R6, R134, R5, !PT ;  /* 0x0000000586067209 */ /* 0x000fe40007800000 */
[----:B------:R-:W-:Y:S01]  /*2e80*/  FSEL R133, R133, -INF , !P4 ;  /* 0xff80000085857808 */ /* 0x000fe20006000000 */
[----:B------:R-:W2:Y:S01]  /*2e90*/  LDC R5, c[0x0][0x28c] ;  /* 0x0000a300ff057b82 */ /* 0x000ea20000000800 */
[----:B------:R-:W-:Y:S01]  /*2ea0*/  ISETP.GE.AND P4, PT, R7, UR7, PT ;  /* 0x0000000707007c0c */ /* 0x000fe2000bf86270 */
[----:B------:R-:W-:Y:S01]  /*2eb0*/  ULDC UR7, c[0x0][0x28c] ;  /* 0x0000a30000077ab9 */ /* 0x000fe20000000800 */
[----:B------:R-:W-:-:S02]  /*2ec0*/  FMNMX R2, R108, R3, !PT ;  /* 0x000000036c027209 */ /* 0x000fc40007800000 */
[----:B------:R-:W-:Y:S02]  /*2ed0*/  FSEL R138, R138, -INF , !P5 ;  /* 0xff8000008a8a7808 */ /* 0x000fe40006800000 */
[----:B------:R-:W-:Y:S02]  /*2ee0*/  FMNMX R7, R135, R6, !PT ;  /* 0x0000000687077209 */ /* 0x000fe40007800000 */
[----:B------:R-:W-:Y:S02]  /*2ef0*/  FMNMX R3, R109, R2, !PT ;  /* 0x000000026d037209 */ /* 0x000fe40007800000 */
[----:B------:R-:W-:Y:S02]  /*2f00*/  FSEL R139, R139, -INF , !P2 ;  /* 0xff8000008b8b7808 */ /* 0x000fe40005000000 */
[----:B------:R-:W-:Y:S02]  /*2f10*/  FMNMX R6, R138, R7, !PT ;  /* 0x000000078a067209 */ /* 0x000fe40007800000 */
[----:B------:R-:W-:-:S02]  /*2f20*/  FMNMX R2, R112, R3, !PT ;  /* 0x0000000370027209 */ /* 0x000fc40007800000 */
[----:B------:R-:W-:Y:S02]  /*2f30*/  FSEL R142, R142, -INF , !P6 ;  /* 0xff8000008e8e7808 */ /* 0x000fe40007000000 */
[----:B------:R-:W-:Y:S02]  /*2f40*/  FMNMX R7, R139, R6, !PT ;  /* 0x000000068b077209 */ /* 0x000fe40007800000 */
[----:B------:R-:W-:Y:S02]  /*2f50*/  FSEL R136, R136, -INF , !P5 ;  /* 0xff80000088887808 */ /* 0x000fe40006800000 */
[----:B------:R-:W-:Y:S02]  /*2f60*/  FMNMX R3, R113, R2, !PT ;  /* 0x0000000271037209 */ /* 0x000fe40007800000 */
[----:B------:R-:W-:Y:S01]  /*2f70*/  ISETP.GE.AND P5, PT, R8, UR7, PT ;  /* 0x0000000708007c0c */ /* 0x000fe2000bfa6270 */
[----:B------:R-:W-:Y:S01]  /*2f80*/  ULDC UR7, c[0x0][0x604] ;  /* 0x0001810000077ab9 */ /* 0x000fe20000000800 */
[----:B------:R-:W-:-:S02]  /*2f90*/  FSEL R143, R143, -INF , !P1 ;  /* 0xff8000008f8f7808 */ /* 0x000fc40004800000 */
[----:B------:R-:W-:Y:S02]  /*2fa0*/  FMNMX R8, R142, R7, !PT ;  /* 0x000000078e087209 */ /* 0x000fe40007800000 */
[----:B------:R-:W-:Y:S02]  /*2fb0*/  FMNMX R6, R116, R3, !PT ;  /* 0x0000000374067209 */ /* 0x000fe40007800000 */
[----:B------:R-:W-:Y:S02]  /*2fc0*/  FSEL R146, R146, -INF , !P3 ;  /* 0xff80000092927808 */ /* 0x000fe40005800000 */
[----:B------:R-:W-:Y:S02]  /*2fd0*/  FMNMX R7, R143, R8, !PT ;  /* 0x000000088f077209 */ /* 0x000fe40007800000 */
[----:B------:R-:W-:Y:S02]  /*2fe0*/  FMNMX R3, R117, R6, !PT ;  /* 0x0000000675037209 */ /* 0x000fe40007800000 */
[----:B------:R-:W-:-:S02]  /*2ff0*/  IADD3 R2, R0, 0xf9, RZ ;  /* 0x000000f900027810 */ /* 0x000fc40007ffe0ff */
[----:B------:R-:W-:Y:S02]  /*3000*/  FSEL R147, R147, -INF , !P4 ;  /* 0xff80000093937808 */ /* 0x000fe40006000000 */
[----:B------:R-:W-:Y:S02]  /*3010*/  FMNMX R8, R146, R7, !PT ;  /* 0x0000000792087209 */ /* 0x000fe40007800000 */
[----:B------:R-:W-:Y:S02]  /*3020*/  FSEL R137, R137, -INF , !P2 ;  /* 0xff80000089897808 */ /* 0x000fe40005000000 */
[----:B------:R-:W-:Y:S02]  /*3030*/  FMNMX R6, R120, R3, !PT ;  /* 0x0000000378067209 */ /* 0x000fe40007800000 */
[----:B--2---:R-:W-:Y:S02]  /*3040*/  ISETP.GE.AND P2, PT, R2, R5, PT ;  /* 0x000000050200720c */ /* 0x004fe40003f46270 */
[----:B------:R-:W-:-:S02]  /*3050*/  FSEL R150, R150, -INF , !P5 ;  /* 0xff80000096967808 */ /* 0x000fc40006800000 */
[----:B------:R-:W-:Y:S02]  /*3060*/  FMNMX R7, R147, R8, !PT ;  /* 0x0000000893077209 */ /* 0x000fe40007800000 */
[----:B------:R-:W-:Y:S02]  /*3070*/  FMNMX R3, R121, R6, !PT ;  /* 0x0000000679037209 */ /* 0x000fe40007800000 */
[----:B------:R-:W-:Y:S02]  /*3080*/  FSEL R151, R151, -INF , !P2 ;  /* 0xff80000097977808 */ /* 0x000fe40005000000 */
[----:B------:R-:W-:Y:S02]  /*3090*/  FMNMX R6, R150, R7, !PT ;  /* 0x0000000796067209 */ /* 0x000fe40007800000 */
[----:B------:R-:W-:Y:S02]  /*30a0*/  FMNMX R2, R124, R3, !PT ;  /* 0x000000037c027209 */ /* 0x000fe40007800000 */
[----:B------:R-:W-:-:S02]  /*30b0*/  FMNMX R6, R151, R6, !PT ;  /* 0x0000000697067209 */ /* 0x000fc40007800000 */
[----:B------:R-:W-:Y:S02]  /*30c0*/  FMNMX R3, R125, R2, !PT ;  /* 0x000000027d037209 */ /* 0x000fe40007800000 */
[----:B------:R-:W-:Y:S01]  /*30d0*/  FSEL R140, R140, -INF , !P6 ;  /* 0xff8000008c8c7808 */ /* 0x000fe20007000000 */
[----:B------:R-:W2:Y:S01]  /*30e0*/  SHFL.BFLY PT, R7, R6, 0x1, 0x1f ;  /* 0x0c201f0006077f89 */ /* 0x000ea200000e0000 */
[----:B------:R-:W-:Y:S02]  /*30f0*/  FMNMX R2, R128, R3, !PT ;  /* 0x0000000380027209 */ /* 0x000fe40007800000 */
[----:B------:R-:W-:Y:S02]  /*3100*/  FSEL R141, R141, -INF , !P1 ;  /* 0xff8000008d8d7808 */ /* 0x000fe40004800000 */
[----:B------:R-:W-:Y:S02]  /*3110*/  FMNMX R3, R129, R2, !PT ;  /* 0x0000000281037209 */ /* 0x000fe40007800000 */
[----:B------:R-:W-:-:S02]  /*3120*/  FSEL R144, R144, -INF , !P3 ;  /* 0xff80000090907808 */ /* 0x000fc40005800000 */
[----:B------:R-:W-:Y:S02]  /*3130*/  FMNMX R2, R132, R3, !PT ;  /* 0x0000000384027209 */ /* 0x000fe40007800000 */
[----:B------:R-:W-:Y:S02]  /*3140*/  FSEL R145, R145, -INF , !P4 ;  /* 0xff80000091917808 */ /* 0x000fe40006000000 */
[----:B------:R-:W-:Y:S02]  /*3150*/  FMNMX R3, R133, R2, !PT ;  /* 0x0000000285037209 */ /* 0x000fe40007800000 */
[----:B------:R-:W-:Y:S02]  /*3160*/  FSEL R148, R148, -INF , !P5 ;  /* 0xff80000094947808 */ /* 0x000fe40006800000 */
[----:B------:R-:W-:Y:S02]  /*3170*/  FMNMX R2, R136, R3, !PT ;  /* 0x0000000388027209 */ /* 0x000fe40007800000 */
[----:B------:R-:W-:-:S02]  /*3180*/  FSEL R149, R149, -INF , !P2 ;  /* 0xff80000095957808 */ /* 0x000fc40005000000 */
[----:B------:R-:W-:Y:S02]  /*3190*/  FMNMX R3, R137, R2, !PT ;  /* 0x0000000289037209 */ /* 0x000fe40007800000 */
[----:B--2---:R-:W-:Y:S02]  /*31a0*/  FMNMX R8, R6, R7, !PT ;  /* 0x0000000706087209 */ /* 0x004fe40007800000 */
[----:B------:R-:W-:-:S03]  /*31b0*/  FMNMX R2, R140, R3, !PT ;  /* 0x000000038c027209 */ /* 0x000fc60007800000 */
[----:B------:R-:W2:Y:S01]  /*31c0*/  SHFL.BFLY PT, R9, R8, 0x2, 0x1f ;  /* 0x0c401f0008097f89 */ /* 0x000ea200000e0000 */
[----:B------:R-:W-:-:S04]  /*31d0*/  FMNMX R3, R141, R2, !PT ;  /* 0x000000028d037209 */ /* 0x000fc80007800000 */
[----:B------:R-:W-:-:S04]  /*31e0*/  FMNMX R2, R144, R3, !PT ;  /* 0x0000000390027209 */ /* 0x000fc80007800000 */
[----:B------:R-:W-:-:S04]  /*31f0*/  FMNMX R3, R145, R2, !PT ;  /* 0x0000000291037209 */ /* 0x000fc80007800000 */
[----:B------:R-:W-:-:S04]  /*3200*/  FMNMX R2, R148, R3, !PT ;  /* 0x0000000394027209 */ /* 0x000fc80007800000 */
[----:B------:R-:W-:-:S05]  /*3210*/  FMNMX R2, R149, R2, !PT ;  /* 0x0000000295027209 */ /* 0x000fca0007800000 */
[----:B------:R-:W3:Y:S01]  /*3220*/  SHFL.BFLY PT, R7, R2, 0x1, 0x1f ;  /* 0x0c201f0002077f89 */ /* 0x000ee200000e0000 */
[----:B--2---:R-:W-:-:S04]  /*3230*/  FMNMX R3, R8, R9, !PT ;  /* 0x0000000908037209 */ /* 0x004fc80007800000 */
[----:B------:R-:W-:-:S04]  /*3240*/  FSETP.NEU.AND P1, PT, R3, -INF , PT ;  /* 0xff8000000300780b */ /* 0x000fc80003f2d000 */
[----:B------:R-:W-:-:S05]  /*3250*/  FSEL R6, R3, RZ, P1 ;  /* 0x000000ff03067208 */ /* 0x000fca0000800000 */
[----:B------:R-:W-:Y:S01]  /*3260*/  FMUL R6, R6, UR7 ;  /* 0x0000000706067c20 */ /* 0x000fe20008400000 */
[----:B------:R-:W-:-:S03]  /*3270*/  ULDC UR7, c[0x0][0x604] ;  /* 0x0001810000077ab9 */ /* 0x000fc60000000800 */
[--C-:B------:R-:W-:Y:S01]  /*3280*/  FFMA R26, R26, UR7, -R6.reuse ;  /* 0x000000071a1a7c23 */ /* 0x100fe20008000806 */
[----:B------:R-:W-:Y:S02]  /*3290*/  ULDC UR7, c[0x0][0x604] ;  /* 0x0001810000077ab9 */ /* 0x000fe40000000800 */
[--C-:B------:R-:W-:Y:S01]  /*32a0*/  FFMA R8, R27, UR7, -R6.reuse ;  /* 0x000000071b087c23 */ /* 0x100fe20008000806 */
[----:B------:R-:W-:Y:S01]  /*32b0*/  ULDC UR7, c[0x0][0x604] ;  /* 0x0001810000077ab9 */ /* 0x000fe20000000800 */
[----:B---3--:R-:W-:Y:S01]  /*32c0*/  FMNMX R9, R2, R7, !PT ;  /* 0x0000000702097209 */ /* 0x008fe20007800000 */
[--C-:B------:R-:W-:Y:S01]  /*32d0*/  FFMA R30, R30, UR7, -R6.reuse ;  /* 0x000000071e1e7c23 */ /* 0x100fe20008000806 */
[----:B------:R-:W-:Y:S01]  /*32e0*/  FSETP.GEU.AND P6, PT, R26, -126, PT ;  /* 0xc2fc00001a00780b */ /* 0x000fe20003fce000 */
[----:B------:R-:W-:Y:S01]  /*32f0*/  ULDC UR7, c[0x0][0x604] ;  /* 0x0001810000077ab9 */ /* 0x000fe20000000800 */
[----:B------:R-:W-:Y:S01]  /*3300*/  FSETP.GEU.AND P5, PT, R8, -126, PT ;  /* 0xc2fc00000800780b */ /* 0x000fe20003fae000 */
[----:B------:R-:W2:Y:S01]  /*3310*/  SHFL.BFLY PT, R2, R9, 0x2, 0x1f ;  /* 0x0c401f0009027f89 */ /* 0x000ea200000e0000 */
[----:B------:R-:W-:Y:S01]  /*3320*/  FSETP.GEU.AND P3, PT, R30, -126, PT ;  /* 0xc2fc00001e00780b */ /* 0x000fe20003f6e000 */
[----:B------:R-:W-:Y:S01]  /*3330*/  FFMA R10, R31, UR7, -R6 ;  /* 0x000000071f0a7c23 */ /* 0x000fe20008000806 */
[----:B------:R-:W-:-:S02]  /*3340*/  ULDC UR7, c[0x0][0x604] ;  /* 0x0001810000077ab9 */ /* 0x000fc40000000800 */
[--C-:B------:R-:W-:Y:S01]  /*3350*/  FFMA R34, R34, UR7, -R6.reuse ;  /* 0x0000000722227c23 */ /* 0x100fe20008000806 */
[----:B------:R-:W-:Y:S01]  /*3360*/  ULDC UR7, c[0x0][0x604] ;  /* 0x0001810000077ab9 */ /* 0x000fe20000000800 */
[----:B------:R-:W-:Y:S01]  /*3370*/  FSETP.GEU.AND P2, PT, R10, -126, PT ;  /* 0xc2fc00000a00780b */ /* 0x000fe20003f4e000 */
[--C-:B------:R-:W-:Y:S01]  /*3380*/  FFMA R12, R35, UR7, -R6.reuse ;  /* 0x00000007230c7c23 */ /* 0x100fe20008000806 */
[----:B------:R-:W-:Y:S01]  /*3390*/  ULDC UR7, c[0x0][0x604] ;  /* 0x0001810000077ab9 */ /* 0x000fe20000000800 */
[----:B------:R-:W-:Y:S01]  /*33a0*/  @!P6 FMUL R26, R26, 0.5 ;  /* 0x3f0000001a1ae820 */ /* 0x000fe20000400000 */
[--C-:B------:R-:W-:Y:S01]  /*33b0*/  FFMA R11, R38, UR7, -R6.reuse ;  /* 0x00000007260b7c23 */ /* 0x100fe20008000806 */
[----:B------:R-:W-:Y:S01]  /*33c0*/  @!P5 FMUL R8, R8, 0.5 ;  /* 0x3f0000000808d820 */ /* 0x000fe20000400000 */
[----:B------:R-:W-:Y:S01]  /*33d0*/  ULDC UR7, c[0x0][0x604] ;  /* 0x0001810000077ab9 */ /* 0x000fe20000000800 */
[----:B------:R-:W3:Y:S01]  /*33e0*/  MUFU.EX2 R7, R26 ;  /* 0x0000001a00077308 */ /* 0x000ee20000000800 */
[----:B------:R-:W-:Y:S01]  /*33f0*/  @!P3 FMUL R30, R30, 0.5 ;  /* 0x3f0000001e1eb820 */ /* 0x000fe20000400000 */
[----:B------:R-:W-:Y:S01]  /*3400*/  FFMA R14, R39, UR7, -R6 ;  /* 0x00000007270e7c23 */ /* 0x000fe20008000806 */
[----:B------:R-:W-:Y:S01]  /*3410*/  FSETP.GEU.AND P4, PT, R34, -126, PT ;  /* 0xc2fc00002200780b */ /* 0x000fe20003f8e000 */
[----:B------:R-:W-:-:S02]  /*3420*/  ULDC UR7, c[0x0][0x604] ;  /* 0x0001810000077ab9 */ /* 0x000fc40000000800 */
[----:B------:R-:W-:Y:S01]  /*3430*/  @!P2 FMUL R10, R10, 0.5 ;  /* 0x3f0000000a0aa820 */ /* 0x000fe20000400000 */
[--C-:B------:R-:W-:Y:S01]  /*3440*/  FFMA R13, R42, UR7, -R6.reuse ;  /* 0x000000072a0d7c23 */ /* 0x100fe20008000806 */
[----:B------:R-:W4:Y:S01]  /*3450*/  MUFU.EX2 R8, R8 ;  /* 0x0000000800087308 */ /* 0x000f220000000800 */
[----:B------:R-:W-:Y:S01]  /*3460*/  ULDC UR7, c[0x0][0x604] ;  /* 0x0001810000077ab9 */ /* 0x000fe20000000800 */
[----:B--2---:R-:W-:Y:S01]  /*3470*/  FMNMX R2, R9, R2, !PT ;  /* 0x0000000209027209 */ /* 0x004fe20007800000 */
[--C-:B------:R-:W-:Y:S01]  /*3480*/  FFMA R16, R43, UR7, -R6.reuse ;  /* 0x000000072b107c23 */ /* 0x100fe20008000806 */
[----:B------:R-:W-:Y:S02]  /*3490*/  ULDC UR7, c[0x0][0x604] ;  /* 0x0001810000077ab9 */ /* 0x000fe40000000800 */
[----:B------:R-:W-:Y:S01]  /*34a0*/  FSETP.NEU.AND P1, PT, R2, -INF , PT ;  /* 0xff8000000200780b */ /* 0x000fe20003f2d000 */
[--C-:B------:R-:W-:Y:S01]  /*34b0*/  FFMA R43, R46, UR7, -R6.reuse ;  /* 0x000000072e2b7c23 */ /* 0x100fe20008000806 */
[----:B------:R-:W2:Y:S01]  /*34c0*/  MUFU.EX2 R31, R30 ;  /* 0x0000001e001f7308 */ /* 0x000ea20000000800 */
[----:B---3--:R-:W-:Y:S01]  /*34d0*/  @!P6 FMUL R7, R7, R7 ;  /* 0x000000070707e220 */ /* 0x008fe20000400000 */
[----:B------:R-:W-:Y:S01]  /*34e0*/  FSEL R152, R2, RZ, P1 ;  /* 0x000000ff02987208 */ /* 0x000fe20000800000 */
[----:B------:R-:W-:Y:S01]  /*34f0*/  @!P4 FMUL R34, R34, 0.5 ;  /* 0x3f0000002222c820 */ /* 0x000fe20000400000 */
[----:B------:R-:W-:Y:S01]  /*3500*/  FSETP.GEU.AND P1, PT, R12, -126, PT ;  /* 0xc2fc00000c00780b */ /* 0x000fe20003f2e000 */
[----:B------:R-:W-:Y:S01]  /*3510*/  ULDC UR7, c[0x0][0x604] ;  /* 0x0001810000077ab9 */ /* 0x000fe20000000800 */
[----:B------:R-:W-:Y:S01]  /*3520*/  FSETP.GEU.AND P6, PT, R11, -126, PT ;  /* 0xc2fc00000b00780b */ /* 0x000fe20003fce000 */
[----:B------:R-:W-:Y:S01]  /*3530*/  FFMA R18, R47, UR7, -R6 ;  /* 0x000000072f127c23 */ /* 0x000fe20008000806 */
[----:B------:R-:W3:Y:S01]  /*3540*/  MUFU.EX2 R10, R10 ;  /* 0x0000000a000a7308 */ /* 0x000ee20000000800 */
[----:B----4-:R-:W-:Y:S01]  /*3550*/  @!P5 FMUL R8, R8, R8 ;  /* 0x000000080808d220 */ /* 0x010fe20000400000 */
[----:B------:R-:W-:Y:S01]  /*3560*/  FSETP.GEU.AND P5, PT, R14, -126, PT ;  /* 0xc2fc00000e00780b */ /* 0x000fe20003fae000 */
[----:B------:R-:W-:-:S02]  /*3570*/  ULDC UR7, c[0x0][0x604] ;  /* 0x0001810000077ab9 */ /* 0x000fc40000000800 */
[--C-:B------:R-:W-:Y:S01]  /*3580*/  FFMA R15, R50, UR7, -R6.reuse ;  /* 0x00000007320f7c23 */ /* 0x100fe20008000806 */
[----:B------:R-:W-:Y:S02]  /*3590*/  ULDC UR7, c[0x0][0x604] ;  /* 0x0001810000077ab9 */ /* 0x000fe40000000800 */
[----:B------:R-:W4:Y:S01]  /*35a0*/  MUFU.EX2 R9, R34 ;  /* 0x0000002200097308 */ /* 0x000f220000000800 */
[----:B--2---:R-:W-:Y:S01]  /*35b0*/  @!P3 FMUL R31, R31, R31 ;  /* 0x0000001f1f1fb220 */ /* 0x004fe20000400000 */
[----:B------:R-:W-:Y:S01]  /*35c0*/  FSETP.GEU.AND P3, PT, R13, -126, PT ;  /* 0xc2fc00000d00780b */ /* 0x000fe20003f6e000 */
[----:B------:R-:W-:Y:S01]  /*35d0*/  @!P1 FMUL R12, R12, 0.5 ;  /* 0x3f0000000c0c9820 */ /* 0x000fe20000400000 */
[----:B------:R-:W-:Y:S01]  /*35e0*/  @!P6 FMUL R11, R11, 0.5 ;  /* 0x3f0000000b0be820 */ /* 0x000fe20000400000 */
[--C-:B------:R-:W-:Y:S01]  /*35f0*/  FFMA R20, R51, UR7, -R6.reuse ;  /* 0x0000000733147c23 */ /* 0x100fe20008000806 */
[----:B------:R-:W-:Y:S01]  /*3600*/  ULDC UR7, c[0x0][0x604] ;  /* 0x0001810000077ab9 */ /* 0x000fe20000000800 */
[----:B------:R-:W-:Y:S01]  /*3610*/  @!P5 FMUL R14, R14, 0.5 ;  /* 0x3f0000000e0ed820 */ /* 0x000fe20000400000 */
[----:B------:R-:W-:Y:S01]  /*3620*/  FFMA R39, R54, UR7, -R6 ;  /* 0x0000000736277c23 */ /* 0x000fe20008000806 */
[----:B------:R-:W2:Y:S01]  /*3630*/  MUFU.EX2 R12, R12 ;  /* 0x0000000c000c7308 */ /* 0x000ea20000000800 */
[----:B---3--:R-:W-:Y:S01]  /*3640*/  @!P2 FMUL R10, R10, R10 ;  /* 0x0000000a0a0aa220 */ /* 0x008fe20000400000 */
[----:B------:R-:W-:Y:S01]  /*3650*/  FSETP.GEU.AND P2, PT, R16, -126, PT ;  /* 0xc2fc00001000780b */ /* 0x000fe20003f4e000 */
[----:B------:R-:W-:-:S02]  /*3660*/  ULDC UR7, c[0x0][0x604] ;  /* 0x0001810000077ab9 */ /* 0x000fc40000000800 */
[--C-:B------:R-:W-:Y:S01]  /*3670*/  FFMA R22, R55, UR7, -R6.reuse ;  /* 0x0000000737167c23 */ /* 0x100fe20008000806 */
[----:B------:R-:W-:Y:S01]  /*3680*/  @!P3 FMUL R13, R13, 0.5 ;  /* 0x3f0000000d0db820 */ /* 0x000fe20000400000 */
[----:B------:R-:W-:Y:S01]  /*3690*/  ULDC UR7, c[0x0][0x604] ;  /* 0x0001810000077ab9 */ /* 0x000fe20000000800 */
[----:B------:R-:W3:Y:S01]  /*36a0*/  MUFU.EX2 R14, R14 ;  /* 0x0000000e000e7308 */ /* 0x000ee20000000800 */
[----:B----4-:R-:W-:Y:S01]  /*36b0*/  @!P4 FMUL R9, R9, R9 ;  /* 0x000000090909c220 */ /* 0x010fe20000400000 */
[----:B------:R-:W-:Y:S01]  /*36c0*/  FSETP.GEU.AND P4, PT, R43, -126, PT ;  /* 0xc2fc00002b00780b */ /* 0x000fe20003f8e000 */
[--C-:B------:R-:W-:Y:S01]  /*36d0*/  FFMA R17, R58, UR7, -R6.reuse ;  /* 0x000000073a117c23 */ /* 0x100fe20008000806 */
[----:B------:R-:W-:Y:S02]  /*36e0*/  ULDC UR7, c[0x0][0x604] ;  /* 0x0001810000077ab9 */ /* 0x000fe40000000800 */
[----:B------:R-:W-:Y:S01]  /*36f0*/  FFMA R26, R59, UR7, -R6 ;  /* 0x000000073b1a7c23 */ /* 0x000fe20008000806 */
[----:B------:R-:W-:Y:S01]  /*3700*/  @!P2 FMUL R16, R16, 0.5 ;  /* 0x3f0000001010a820 */ /* 0x000fe20000400000 */
[----:B------:R-:W4:Y:S01]  /*3710*/  MUFU.EX2 R11, R11 ;  /* 0x0000000b000b7308 */ /* 0x000f220000000800 */
[----:B--2---:R-:W-:Y:S01]  /*3720*/  @!P1 FMUL R12, R12, R12 ;  /* 0x0000000c0c0c9220 */ /* 0x004fe20000400000 */
[----:B------:R-:W-:Y:S01]  /*3730*/  FSETP.GEU.AND P1, PT, R18, -126, PT ;  /* 0xc2fc00001200780b */ /* 0x000fe20003f2e000 */
[----:B------:R-:W-:-:S02]  /*3740*/  ULDC UR7, c[0x0][0x604] ;  /* 0x0001810000077ab9 */ /* 0x000fc40000000800 */
[--C-:B------:R-:W-:Y:S01]  /*3750*/  FFMA R35, R62, UR7, -R6.reuse ;  /* 0x000000073e237c23 */ /* 0x100fe20008000806 */
[----:B------:R-:W-:Y:S01]  /*3760*/  ULDC UR7, c[0x0][0x604] ;  /* 0x0001810000077ab9 */ /* 0x000fe20000000800 */
[----:B------:R-:W-:Y:S01]  /*3770*/  @!P4 FMUL R43, R43, 0.5 ;  /* 0x3f0000002b2bc820 */ /* 0x000fe20000400000 */
[----:B------:R-:W2:Y:S01]  /*3780*/  MUFU.EX2 R13, R13 ;  /* 0x0000000d000d7308 */ /* 0x000ea20000000800 */
[----:B---3--:R-:W-:Y:S01]  /*3790*/  @!P5 FMUL R14, R14, R14 ;  /* 0x0000000e0e0ed220 */ /* 0x008fe20000400000 */
[----:B------:R-:W-:Y:S01]  /*37a0*/  FSETP.GEU.AND P5, PT, R20, -126, PT ;  /* 0xc2fc00001400780b */ /* 0x000fe20003fae000 */
[--C-:B------:R-:W-:Y:S01]  /*37b0*/  FFMA R30, R63, UR7, -R6.reuse ;  /* 0x000000073f1e7c23 */ /* 0x100fe20008000806 */
[----:B------:R-:W-:Y:S02]  /*37c0*/  ULDC UR7, c[0x0][0x604] ;  /* 0x0001810000077ab9 */ /* 0x000fe40000000800 */
[----:B------:R-:W-:Y:S01]  /*37d0*/  FFMA R19, R66, UR7, -R6 ;  /* 0x0000000742137c23 */ /* 0x000fe20008000806 */
[----:B------:R-:W-:Y:S01]  /*37e0*/  @!P1 FMUL R18, R18, 0.5 ;  /* 0x3f00000012129820 */ /* 0x000fe20000400000 */
[----:B------:R-:W3:Y:S01]  /*37f0*/  MUFU.EX2 R16, R16 ;  /* 0x0000001000107308 */ /* 0x000ee20000000800 */
[----:B----4-:R-:W-:Y:S01]  /*3800*/  @!P6 FMUL R11, R11, R11 ;  /* 0x0000000b0b0be220 */ /* 0x010fe20000400000 */
[----:B------:R-:W-:Y:S01]  /*3810*/  FSETP.GEU.AND P6, PT, R15, -126, PT ;  /* 0xc2fc00000f00780b */ /* 0x000fe20003fce000 */
[----:B------:R-:W-:-:S02]  /*3820*/  ULDC UR7, c[0x0][0x604] ;  /* 0x0001810000077ab9 */ /* 0x000fc40000000800 */
[--C-:B------:R-:W-:Y:S01]  /*3830*/  FFMA R34, R67, UR7, -R6.reuse ;  /* 0x0000000743227c23 */ /* 0x100fe20008000806 */
[----:B------:R-:W-:Y:S01]  /*3840*/  ULDC UR7, c[0x0][0x604] ;  /* 0x0001810000077ab9 */ /* 0x000fe20000000800 */
[----:B------:R-:W-:Y:S01]  /*3850*/  @!P5 FMUL R20, R20, 0.5 ;  /* 0x3f0000001414d820 */ /* 0x000fe20000400000 */
[----:B------:R-:W4:Y:S01]  /*3860*/  MUFU.EX2 R43, R43 ;  /* 0x0000002b002b7308 */ /* 0x000f220000000800 */
[----:B--2---:R-:W-:Y:S01]  /*3870*/  @!P3 FMUL R13, R13, R13 ;  /* 0x0000000d0d0db220 */ /* 0x004fe20000400000 */
[----:B------:R-:W-:Y:S01]  /*3880*/  FSETP.GEU.AND P3, PT, R39, -126, PT ;  /* 0xc2fc00002700780b */ /* 0x000fe20003f6e000 */
[--C-:B------:R-:W-:Y:S01]  /*3890*/  FFMA R51, R70, UR7, -R6.reuse ;  /* 0x0000000746337c23 */ /* 0x100fe20008000806 */
[----:B------:R-:W-:Y:S02]  /*38a0*/  ULDC UR7, c[0x0][0x604] ;  /* 0x0001810000077ab9 */ /* 0x000fe40000000800 */
[----:B------:R-:W-:Y:S01]  /*38b0*/  FFMA R38, R71, UR7, -R6 ;  /* 0x0000000747267c23 */ /* 0x000fe20008000806 */
[----:B------:R-:W-:Y:S01]  /*38c0*/  @!P6 FMUL R15, R15, 0.5 ;  /* 0x3f0000000f0fe820 */ /* 0x000fe20000400000 */
[----:B------:R-:W2:Y:S01]  /*38d0*/  MUFU.EX2 R18, R18 ;  /* 0x0000001200127308 */ /* 0x000ea20000000800 */
[----:B---3--:R-:W-:Y:S01]  /*38e0*/  @!P2 FMUL R16, R16, R16 ;  /* 0x000000101010a220 */ /* 0x008fe20000400000 */
[----:B------:R-:W-:Y:S01]  /*38f0*/  FSETP.GEU.AND P2, PT, R22, -126, PT ;  /* 0xc2fc00001600780b */ /* 0x000fe20003f4e000 */
[----:B------:R-:W-:-:S02]  /*3900*/  ULDC UR7, c[0x0][0x604] ;  /* 0x0001810000077ab9 */ /* 0x000fc40000000800 */
[--C-:B------:R-:W-:Y:S01]  /*3910*/  FFMA R21, R74, UR7, -R6.reuse ;  /* 0x000000074a157c23 */ /* 0x100fe20008000806 */
[----:B------:R-:W-:Y:S01]  /*3920*/  ULDC UR7, c[0x0][0x604] ;  /* 0x0001810000077ab9 */ /* 0x000fe20000000800 */
[----:B------:R-:W-:Y:S01]  /*3930*/  @!P3 FMUL R39, R39, 0.5 ;  /* 0x3f0000002727b820 */ /* 0x000fe20000400000 */
        /* <DEDUP_REMOVED lines=179> */
[----:B------:R-:W-:Y:S01]  /*4470*/  FFMA R6, R151, UR7, -R6 ;  /* 0x0000000797067c23 */ /* 0x000fe20008000806 */
[----:B------:R-:W-:Y:S01]  /*4480*/  ULDC UR7, c[0x0][0x604] ;  /* 0x0001810000077ab9 */ /* 0x000fe20000000800 */
[----:B------:R-:W-:Y:S01]  /*4490*/  @!P4 FMUL R74, R74, 0.5 ;  /* 0x3f0000004a4ac820 */ /* 0x000fe20000400000 */
[----:B------:R-:W2:Y:S01]  /*44a0*/  MUFU.EX2 R70, R70 ;  /* 0x0000004600467308 */ /* 0x000ea20000000800 */
[----:B---3--:R-:W-:Y:S01]  /*44b0*/  @!P5 FMUL R67, R67, R67 ;  /* 0x000000434343d220 */ /* 0x008fe20000400000 */
[----:B------:R-:W-:Y:S01]  /*44c0*/  FSETP.GEU.AND P5, PT, R79, -126, PT ;  /* 0xc2fc00004f00780b */ /* 0x000fe20003fae000 */
[----:B------:R-:W-:Y:S01]  /*44d0*/  FMUL R47, R152, UR7 ;  /* 0x00000007982f7c20 */ /* 0x000fe20008400000 */
[----:B------:R-:W-:-:S03]  /*44e0*/  ULDC UR7, c[0x0][0x604] ;  /* 0x0001810000077ab9 */ /* 0x000fc60000000800 */
[----:B------:R-:W-:Y:S01]  /*44f0*/  @!P1 FMUL R71, R71, 0.5 ;  /* 0x3f00000047479820 */ /* 0x000fe20000400000 */
[----:B------:R-:W3:Y:S01]  /*4500*/  MUFU.EX2 R75, R75 ;  /* 0x0000004b004b7308 */ /* 0x000ee20000000800 */
[----:B----4-:R-:W-:Y:S01]  /*4510*/  @!P6 FMUL R66, R66, R66 ;  /* 0x000000424242e220 */ /* 0x010fe20000400000 */
[----:B------:R-:W-:Y:S01]  /*4520*/  FSETP.GEU.AND P6, PT, R78, -126, PT ;  /* 0xc2fc00004e00780b */ /* 0x000fe20003fce000 */
[--C-:B------:R-:W-:Y:S01]  /*4530*/  FFMA R24, R24, UR10, -R47.reuse ;  /* 0x0000000a18187c23 */ /* 0x100fe2000800082f */
[--C-:B------:R-:W-:Y:S01]  /*4540*/  FFMA R25, R25, UR7, -R47.reuse ;  /* 0x0000000719197c23 */ /* 0x100fe2000800082f */
[----:B------:R-:W-:Y:S01]  /*4550*/  ULDC UR7, c[0x0][0x604] ;  /* 0x0001810000077ab9 */ /* 0x000fe20000000800 */
[----:B------:R-:W-:Y:S01]  /*4560*/  ULDC UR10, c[0x0][0x604] ;  /* 0x00018100000a7ab9 */ /* 0x000fe20000000800 */
[----:B------:R-:W-:Y:S01]  /*4570*/  @!P5 FMUL R79, R79, 0.5 ;  /* 0x3f0000004f4fd820 */ /* 0x000fe20000400000 */
[----:B------:R-:W4:Y:S01]  /*4580*/  MUFU.EX2 R74, R74 ;  /* 0x0000004a004a7308 */ /* 0x000f220000000800 */
[----:B--2---:R-:W-:Y:S01]  /*4590*/  @!P3 FMUL R70, R70, R70 ;  /* 0x000000464646b220 */ /* 0x004fe20000400000 */
[----:B------:R-:W-:Y:S01]  /*45a0*/  FSETP.GEU.AND P3, PT, R82, -126, PT ;  /* 0xc2fc00005200780b */ /* 0x000fe20003f6e000 */
[--C-:B------:R-:W-:Y:S01]  /*45b0*/  FFMA R118, R28, UR7, -R47.reuse ;  /* 0x000000071c767c23 */ /* 0x100fe2000800082f */
[----:B------:R-:W-:Y:S01]  /*45c0*/  ULDC UR7, c[0x0][0x604] ;  /* 0x0001810000077ab9 */ /* 0x000fe20000000800 */
[--C-:B------:R-:W-:Y:S01]  /*45d0*/  FFMA R130, R145, UR22, -R47.reuse ;  /* 0x0000001691827c23 */ /* 0x100fe2000800082f */
[--C-:B------:R-:W-:Y:S01]  /*45e0*/  FFMA R29, R29, UR7, -R47.reuse ;  /* 0x000000071d1d7c23 */ /* 0x100fe2000800082f */
[----:B------:R-:W-:Y:S01]  /*45f0*/  @!P6 FMUL R78, R78, 0.5 ;  /* 0x3f0000004e4ee820 */ /* 0x000fe20000400000 */
[----:B------:R-:W2:Y:S01]  /*4600*/  MUFU.EX2 R71, R71 ;  /* 0x0000004700477308 */ /* 0x000ea20000000800 */
[----:B---3--:R-:W-:Y:S01]  /*4610*/  @!P2 FMUL R75, R75, R75 ;  /* 0x0000004b4b4ba220 */ /* 0x008fe20000400000 */
[----:B------:R-:W-:Y:S01]  /*4620*/  FSETP.GEU.AND P2, PT, R83, -126, PT ;  /* 0xc2fc00005300780b */ /* 0x000fe20003f4e000 */
[----:B------:R-:W-:Y:S01]  /*4630*/  ULDC UR7, c[0x0][0x604] ;  /* 0x0001810000077ab9 */ /* 0x000fe20000000800 */
[--C-:B------:R-:W-:Y:S01]  /*4640*/  FFMA R145, R148, UR23, -R47.reuse ;  /* 0x0000001794917c23 */ /* 0x100fe2000800082f */
[--C-:B------:R-:W-:Y:S01]  /*4650*/  FFMA R32, R32, UR7, -R47.reuse ;  /* 0x0000000720207c23 */ /* 0x100fe2000800082f */
[----:B------:R-:W-:Y:S01]  /*4660*/  ULDC UR7, c[0x0][0x604] ;  /* 0x0001810000077ab9 */ /* 0x000fe20000000800 */
[----:B------:R-:W-:Y:S01]  /*4670*/  @!P3 FMUL R82, R82, 0.5 ;  /* 0x3f0000005252b820 */ /* 0x000fe20000400000 */
[----:B------:R-:W3:Y:S01]  /*4680*/  MUFU.EX2 R79, R79 ;  /* 0x0000004f004f7308 */ /* 0x000ee20000000800 */
[----:B----4-:R-:W-:Y:S01]  /*4690*/  @!P4 FMUL R74, R74, R74 ;  /* 0x0000004a4a4ac220 */ /* 0x010fe20000400000 */
[----:B------:R-:W-:Y:S01]  /*46a0*/  FSETP.GEU.AND P4, PT, R86, -126, PT ;  /* 0xc2fc00005600780b */ /* 0x000fe20003f8e000 */
[----:B------:R-:W-:Y:S01]  /*46b0*/  FFMA R33, R33, UR7, -R47 ;  /* 0x0000000721217c23 */ /* 0x000fe2000800082f */
[----:B------:R-:W-:-:S02]  /*46c0*/  ULDC UR7, c[0x0][0x604] ;  /* 0x0001810000077ab9 */ /* 0x000fc40000000800 */
[--C-:B------:R-:W-:Y:S01]  /*46d0*/  FFMA R36, R36, UR7, -R47.reuse ;  /* 0x0000000724247c23 */ /* 0x100fe2000800082f */
[----:B------:R-:W-:Y:S01]  /*46e0*/  @!P2 FMUL R83, R83, 0.5 ;  /* 0x3f0000005353a820 */ /* 0x000fe20000400000 */
[----:B------:R-:W4:Y:S01]  /*46f0*/  MUFU.EX2 R78, R78 ;  /* 0x0000004e004e7308 */ /* 0x000f220000000800 */
[----:B--2---:R-:W-:Y:S01]  /*4700*/  @!P1 FMUL R71, R71, R71 ;  /* 0x0000004747479220 */ /* 0x004fe20000400000 */
[----:B------:R-:W-:Y:S01]  /*4710*/  FSETP.GEU.AND P1, PT, R87, -126, PT ;  /* 0xc2fc00005700780b */ /* 0x000fe20003f2e000 */
[----:B------:R-:W-:Y:S02]  /*4720*/  ULDC UR7, c[0x0][0x604] ;  /* 0x0001810000077ab9 */ /* 0x000fe40000000800 */
[--C-:B------:R-:W-:Y:S01]  /*4730*/  FFMA R37, R37, UR7, -R47.reuse ;  /* 0x0000000725257c23 */ /* 0x100fe2000800082f */
[----:B------:R-:W-:Y:S01]  /*4740*/  ULDC UR7, c[0x0][0x604] ;  /* 0x0001810000077ab9 */ /* 0x000fe20000000800 */
[----:B------:R-:W-:Y:S01]  /*4750*/  @!P4 FMUL R86, R86, 0.5 ;  /* 0x3f0000005656c820 */ /* 0x000fe20000400000 */
[----:B------:R-:W2:Y:S01]  /*4760*/  MUFU.EX2 R82, R82 ;  /* 0x0000005200527308 */ /* 0x000ea20000000800 */
[----:B---3--:R-:W-:Y:S01]  /*4770*/  @!P5 FMUL R79, R79, R79 ;  /* 0x0000004f4f4fd220 */ /* 0x008fe20000400000 */
[----:B------:R-:W-:Y:S01]  /*4780*/  FSETP.GEU.AND P5, PT, R95, -126, PT ;  /* 0xc2fc00005f00780b */ /* 0x000fe20003fae000 */
[----:B------:R-:W-:Y:S01]  /*4790*/  FFMA R40, R40, UR7, -R47 ;  /* 0x0000000728287c23 */ /* 0x000fe2000800082f */
[----:B------:R-:W-:-:S02]  /*47a0*/  ULDC UR7, c[0x0][0x604] ;  /* 0x0001810000077ab9 */ /* 0x000fc40000000800 */
[--C-:B------:R-:W-:Y:S01]  /*47b0*/  FFMA R41, R41, UR7, -R47.reuse ;  /* 0x0000000729297c23 */ /* 0x100fe2000800082f */
[----:B------:R-:W-:Y:S01]  /*47c0*/  @!P1 FMUL R87, R87, 0.5 ;  /* 0x3f00000057579820 */ /* 0x000fe20000400000 */
[----:B------:R-:W3:Y:S01]  /*47d0*/  MUFU.EX2 R83, R83 ;  /* 0x0000005300537308 */ /* 0x000ee20000000800 */
[----:B----4-:R-:W-:Y:S01]  /*47e0*/  @!P6 FMUL R78, R78, R78 ;  /* 0x0000004e4e4ee220 */ /* 0x010fe20000400000 */
[----:B------:R-:W-:Y:S01]  /*47f0*/  FSETP.GEU.AND P6, PT, R90, -126, PT ;  /* 0xc2fc00005a00780b */ /* 0x000fe20003fce000 */
[----:B------:R-:W-:Y:S02]  /*4800*/  ULDC UR7, c[0x0][0x604] ;  /* 0x0001810000077ab9 */ /* 0x000fe40000000800 */
[--C-:B------:R-:W-:Y:S01]  /*4810*/  FFMA R44, R44, UR7, -R47.reuse ;  /* 0x000000072c2c7c23 */ /* 0x100fe2000800082f */
[----:B------:R-:W-:Y:S01]  /*4820*/  ULDC UR7, c[0x0][0x604] ;  /* 0x0001810000077ab9 */ /* 0x000fe20000000800 */
[----:B------:R-:W-:Y:S01]  /*4830*/  @!P5 FMUL R95, R95, 0.5 ;  /* 0x3f0000005f5fd820 */ /* 0x000fe20000400000 */
[----:B------:R-:W4:Y:S01]  /*4840*/  MUFU.EX2 R86, R86 ;  /* 0x0000005600567308 */ /* 0x000f220000000800 */
[----:B--2---:R-:W-:Y:S01]  /*4850*/  @!P3 FMUL R82, R82, R82 ;  /* 0x000000525252b220 */ /* 0x004fe20000400000 */
[----:B------:R-:W-:Y:S01]  /*4860*/  FSETP.GEU.AND P3, PT, R94, -126, PT ;  /* 0xc2fc00005e00780b */ /* 0x000fe20003f6e000 */
[----:B------:R-:W-:Y:S01]  /*4870*/  FFMA R45, R45, UR7, -R47 ;  /* 0x000000072d2d7c23 */ /* 0x000fe2000800082f */
[----:B------:R-:W-:-:S03]  /*4880*/  ULDC UR7, c[0x0][0x604] ;  /* 0x0001810000077ab9 */ /* 0x000fc60000000800 */
[----:B------:R-:W-:Y:S01]  /*4890*/  @!P6 FMUL R90, R90, 0.5 ;  /* 0x3f0000005a5ae820 */ /* 0x000fe20000400000 */
[----:B------:R-:W2:Y:S01]  /*48a0*/  MUFU.EX2 R87, R87 ;  /* 0x0000005700577308 */ /* 0x000ea20000000800 */
[----:B---3--:R-:W-:Y:S01]  /*48b0*/  @!P2 FMUL R83, R83, R83 ;  /* 0x000000535353a220 */ /* 0x008fe20000400000 */
[----:B------:R-:W-:-:S05]  /*48c0*/  FSETP.GEU.AND P2, PT, R99, -126, PT ;  /* 0xc2fc00006300780b */ /* 0x000fca0003f4e000 */
[----:B------:R-:W-:Y:S01]  /*48d0*/  @!P3 FMUL R94, R94, 0.5 ;  /* 0x3f0000005e5eb820 */ /* 0x000fe20000400000 */
[----:B------:R-:W3:Y:S01]  /*48e0*/  MUFU.EX2 R95, R95 ;  /* 0x0000005f005f7308 */ /* 0x000ee20000000800 */
[----:B----4-:R-:W-:Y:S01]  /*48f0*/  @!P4 FMUL R86, R86, R86 ;  /* 0x000000565656c220 */ /* 0x010fe20000400000 */
[----:B------:R-:W-:-:S05]  /*4900*/  FSETP.GEU.AND P4, PT, R98, -126, PT ;  /* 0xc2fc00006200780b */ /* 0x000fca0003f8e000 */
[----:B------:R-:W-:Y:S01]  /*4910*/  @!P2 FMUL R99, R99, 0.5 ;  /* 0x3f0000006363a820 */ /* 0x000fe20000400000 */
[----:B------:R-:W4:Y:S01]  /*4920*/  MUFU.EX2 R90, R90 ;  /* 0x0000005a005a7308 */ /* 0x000f220000000800 */
[----:B--2---:R-:W-:Y:S01]  /*4930*/  @!P1 FMUL R87, R87, R87 ;  /* 0x0000005757579220 */ /* 0x004fe20000400000 */
[----:B------:R-:W-:-:S05]  /*4940*/  FSETP.GEU.AND P1, PT, R103, -126, PT ;  /* 0xc2fc00006700780b */ /* 0x000fca0003f2e000 */
        /* <DEDUP_REMOVED lines=35> */
[----:B------:R-:W-:-:S03]  /*4b80*/  FSETP.GEU.AND P3, PT, R91, -126, PT ;  /* 0xc2fc00005b00780b */ /* 0x000fc60003f6e000 */
[----:B------:R-:W-:Y:S02]  /*4b90*/  FADD R134, R21, R106 ;  /* 0x0000006a15867221 */ /* 0x000fe40000000000 */
        /* <DEDUP_REMOVED lines=29> */
[----:B------:R3:W5:Y:S01]  /*4d70*/  MUFU.EX2 R123, R29 ;  /* 0x0000001d007b7308 */ /* 0x0007620000000800 */
[----:B----4-:R-:W-:Y:S01]  /*4d80*/  @!P4 FMUL R28, R28, R28 ;  /* 0x0000001c1c1cc220 */ /* 0x010fe20000400000 */
[----:B------:R-:W-:-:S05]  /*4d90*/  FSETP.GEU.AND P4, PT, R36, -126, PT ;  /* 0xc2fc00002400780b */ /* 0x000fca0003f8e000 */
[----:B------:R-:W-:Y:S01]  /*4da0*/  @!P2 FMUL R33, R33, 0.5 ;  /* 0x3f0000002121a820 */ /* 0x000fe20000400000 */
[----:B------:R-:W4:Y:S01]  /*4db0*/  MUFU.EX2 R24, R118 ;  /* 0x0000007600187308 */ /* 0x000f220000000800 */
[----:B--2---:R-:W-:Y:S01]  /*4dc0*/  @!P1 FMUL R25, R25, R25 ;  /* 0x0000001919199220 */ /* 0x004fe20000400000 */
[----:B------:R-:W-:Y:S01]  /*4dd0*/  FSETP.GEU.AND P1, PT, R37, -126, PT ;  /* 0xc2fc00002500780b */ /* 0x000fe20003f2e000 */
[--C-:B---3--:R-:W-:Y:S01]  /*4de0*/  FFMA R29, R48, UR7, -R47.reuse ;  /* 0x00000007301d7c23 */ /* 0x108fe2000800082f */
[----:B------:R-:W-:Y:S02]  /*4df0*/  ULDC UR7, c[0x0][0x604] ;  /* 0x0001810000077ab9 */ /* 0x000fe40000000800 */
[----:B------:R-:W-:Y:S01]  /*4e00*/  FFMA R49, R49, UR7, -R47 ;  /* 0x0000000731317c23 */ /* 0x000fe2000800082f */
[----:B------:R-:W-:Y:S01]  /*4e10*/  @!P4 FMUL R36, R36, 0.5 ;  /* 0x3f0000002424c820 */ /* 0x000fe20000400000 */
[----:B------:R-:W2:Y:S01]  /*4e20*/  MUFU.EX2 R32, R32 ;  /* 0x0000002000207308 */ /* 0x000ea20000000800 */
[----:B-----5:R-:W-:Y:S01]  /*4e30*/  @!P5 FMUL R123, R123, R123 ;  /* 0x0000007b7b7bd220 */ /* 0x020fe20000400000 */
[----:B------:R-:W-:Y:S01]  /*4e40*/  FSETP.GEU.AND P5, PT, R41, -126, PT ;  /* 0xc2fc00002900780b */ /* 0x000fe20003fae000 */
[----:B------:R-:W-:-:S04]  /*4e50*/  ULDC UR7, c[0x0][0x604] ;  /* 0x0001810000077ab9 */ /* 0x000fc80000000800 */
        /* <DEDUP_REMOVED lines=12> */
[----:B------:R2:W3:Y:S01]  /*4f20*/  MUFU.EX2 R131, R37 ;  /* 0x0000002500837308 */ /* 0x0004e20000000800 */
[----:B-----5:R-:W-:Y:S01]  /*4f30*/  @!P2 FMUL R127, R127, R127 ;  /* 0x0000007f7f7fa220 */ /* 0x020fe20000400000 */
[----:B------:R-:W-:Y:S01]  /*4f40*/  FSETP.GEU.AND P2, PT, R45, -126, PT ;  /* 0xc2fc00002d00780b */ /* 0x000fe20003f4e000 */
[----:B------:R-:W-:-:S04]  /*4f50*/  ULDC UR7, c[0x0][0x604] ;  /* 0x0001810000077ab9 */ /* 0x000fc80000000800 */
[----:B------:R-:W-:Y:S01]  /*4f60*/  @!P3 FMUL R44, R44, 0.5 ;  /* 0x3f0000002c2cb820 */ /* 0x000fe20000400000 */
[----:B------:R-:W5:Y:S01]  /*4f70*/  MUFU.EX2 R135, R41 ;  /* 0x0000002900877308 */ /* 0x000f620000000800 */
[----:B----4-:R-:W-:Y:S01]  /*4f80*/  @!P4 FMUL R36, R36, R36 ;  /* 0x000000242424c220 */ /* 0x010fe20000400000 */
[----:B------:R-:W-:Y:S01]  /*4f90*/  FSETP.GEU.AND P4, PT, R29, -126, PT ;  /* 0xc2fc00001d00780b */ /* 0x000fe20003f8e000 */
[--C-:B--2---:R-:W-:Y:S01]  /*4fa0*/  FFMA R37, R56, UR7, -R47.reuse ;  /* 0x0000000738257c23 */ /* 0x104fe2000800082f */
[----:B------:R-:W-:Y:S02]  /*4fb0*/  ULDC UR7, c[0x0][0x604] ;  /* 0x0001810000077ab9 */ /* 0x000fe40000000800 */
[----:B------:R-:W-:Y:S01]  /*4fc0*/  FFMA R57, R57, UR7, -R47 ;  /* 0x0000000739397c23 */ /* 0x000fe2000800082f */
[----:B------:R-:W-:Y:S01]  /*4fd0*/  @!P2 FMUL R45, R45, 0.5 ;  /* 0x3f0000002d2da820 */ /* 0x000fe20000400000 */
[----:B------:R-:W2:Y:S01]  /*4fe0*/  MUFU.EX2 R40, R40 ;  /* 0x0000002800287308 */ /* 0x000ea20000000800 */
[----:B---3--:R-:W-:Y:S01]  /*4ff0*/  @!P1 FMUL R131, R131, R131 ;  /* 0x0000008383839220 */ /* 0x008fe20000400000 */
[----:B------:R-:W-:Y:S01]  /*5000*/  FSETP.GEU.AND P1, PT, R49, -126, PT ;  /* 0xc2fc00003100780b */ /* 0x000fe20003f2e000 */
[----:B------:R-:W-:-:S04]  /*5010*/  ULDC UR7, c[0x0][0x604] ;  /* 0x0001810000077ab9 */ /* 0x000fc80000000800 */
[----:B------:R-:W-:Y:S01]  /*5020*/  @!P4 FMUL R29, R29, 0.5 ;  /* 0x3f0000001d1dc820 */ /* 0x000fe20000400000 */
[----:B------:R-:W3:Y:S01]  /*5030*/  MUFU.EX2 R48, R44 ;  /* 0x0000002c00307308 */ /* 0x000ee20000000800 */
[----:B-----5:R-:W-:Y:S01]  /*5040*/  @!P5 FMUL R135, R135, R135 ;  /* 0x000000878787d220 */ /* 0x020fe20000400000 */
[----:B------:R-:W-:-:S05]  /*5050*/  FSETP.GEU.AND P5, PT, R53, -126, PT ;  /* 0xc2fc00003500780b */ /* 0x000fca0003fae000 */
[----:B------:R-:W-:Y:S01]  /*5060*/  @!P1 FMUL R49, R49, 0.5 ;  /* 0x3f00000031319820 */ /* 0x000fe20000400000 */
[----:B------:R-:W4:Y:S01]  /*5070*/  MUFU.EX2 R139, R45 ;  /* 0x0000002d008b7308 */ /* 0x000f220000000800 */
[----:B--2---:R-:W-:Y:S01]  /*5080*/  @!P6 FMUL R40, R40, R40 ;  /* 0x000000282828e220 */ /* 0x004fe20000400000 */
[----:B------:R-:W-:-:S05]  /*5090*/  FSETP.GEU.AND P6, PT, R33, -126, PT ;  /* 0xc2fc00002100780b */ /* 0x000fca0003fce000 */
[----:B------:R-:W-:Y:S01]  /*50a0*/  @!P5 FMUL R53, R53, 0.5 ;  /* 0x3f0000003535d820 */ /* 0x000fe20000400000 */
[----:B------:R2:W5:Y:S01]  /*50b0*/  MUFU.EX2 R52, R29 ;  /* 0x0000001d00347308 */ /* 0x0005620000000800 */
[----:B---3--:R-:W-:Y:S01]  /*50c0*/  @!P3 FMUL R48, R48, R48 ;  /* 0x000000303030b220 */ /* 0x008fe20000400000 */
[----:B------:R-:W-:-:S05]  /*50d0*/  FSETP.GEU.AND P3, PT, R37, -126, PT ;  /* 0xc2fc00002500780b */ /* 0x000fca0003f6e000 */
[----:B------:R-:W-:Y:S01]  /*50e0*/  @!P6 FMUL R33, R33, 0.5 ;  /* 0x3f0000002121e820 */ /* 0x000fe20000400000 */
[----:B------:R-:W3:Y:S01]  /*50f0*/  MUFU.EX2 R143, R49 ;  /* 0x00000031008f7308 */ /* 0x000ee20000000800 */
[--C-:B--2---:R-:W-:Y:S01]  /*5100*/  FFMA R29, R60, UR7, -R47.reuse ;  /* 0x000000073c1d7c23 */ /* 0x104fe2000800082f */
[----:B------:R-:W-:Y:S01]  /*5110*/  ULDC UR7, c[0x0][0x604] ;  /* 0x0001810000077ab9 */ /* 0x000fe20000000800 */
[----:B----4-:R-:W-:Y:S01]  /*5120*/  @!P2 FMUL R139, R139, R139 ;  /* 0x0000008b8b8ba220 */ /* 0x010fe20000400000 */
[----:B------:R-:W-:Y:S01]  /*5130*/  FFMA R61, R61, UR7, -R47 ;  /* 0x000000073d3d7c23 */ /* 0x000fe2000800082f */
[----:B------:R-:W-:Y:S01]  /*5140*/  FSETP.GEU.AND P2, PT, R57, -126, PT ;  /* 0xc2fc00003900780b */ /* 0x000fe20003f4e000 */
[----:B------:R-:W-:Y:S01]  /*5150*/  ULDC UR7, c[0x0][0x604] ;  /* 0x0001810000077ab9 */ /* 0x000fe20000000800 */
[----:B------:R-:W-:Y:S01]  /*5160*/  @!P3 FMUL R37, R37, 0.5 ;  /* 0x3f0000002525b820 */ /* 0x000fe20000400000 */
[----:B------:R-:W2:Y:S01]  /*5170*/  MUFU.EX2 R147, R53 ;  /* 0x0000003500937308 */ /* 0x000ea20000000800 */
[----:B-----5:R-:W-:Y:S01]  /*5180*/  @!P4 FMUL R52, R52, R52 ;  /* 0x000000343434c220 */ /* 0x020fe20000400000 */
[----:B------:R-:W-:-:S06]  /*5190*/  FSETP.GEU.AND P4, PT, R29, -126, PT ;  /* 0xc2fc00001d00780b */ /* 0x000fcc0003f8e000 */
[----:B------:R4:W5:Y:S01]  /*51a0*/  MUFU.EX2 R56, R33 ;  /* 0x0000002100387308 */ /* 0x0009620000000800 */
[----:B---3--:R-:W-:Y:S01]  /*51b0*/  @!P1 FMUL R143, R143, R143 ;  /* 0x0000008f8f8f9220 */ /* 0x008fe20000400000 */
[----:B------:R-:W-:Y:S01]  /*51c0*/  FSETP.GEU.AND P1, PT, R61, -126, PT ;  /* 0xc2fc00003d00780b */ /* 0x000fe20003f2e000 */
[----:B------:R-:W-:-:S04]  /*51d0*/  @!P2 FMUL R57, R57, 0.5 ;  /* 0x3f0000003939a820 */ /* 0x000fc80000400000 */
[----:B------:R-:W-:Y:S01]  /*51e0*/  @!P4 FMUL R29, R29, 0.5 ;  /* 0x3f0000001d1dc820 */ /* 0x000fe20000400000 */
[----:B------:R3:W1:Y:S01]  /*51f0*/  MUFU.EX2 R60, R37 ;  /* 0x00000025003c7308 */ /* 0x0006620000000800 */
[--C-:B----4-:R-:W-:Y:S01]  /*5200*/  FFMA R33, R64, UR7, -R47.reuse ;  /* 0x0000000740217c23 */ /* 0x110fe2000800082f */
[----:B------:R-:W-:Y:S01]  /*5210*/  ULDC UR7, c[0x0][0x604] ;  /* 0x0001810000077ab9 */ /* 0x000fe20000000800 */
[----:B--2---:R-:W-:Y:S01]  /*5220*/  @!P5 FMUL R147, R147, R147 ;  /* 0x000000939393d220 */ /* 0x004fe20000400000 */
[--C-:B------:R-:W-:Y:S01]  /*5230*/  FFMA R65, R65, UR7, -R47.reuse ;  /* 0x0000000741417c23 */ /* 0x100fe2000800082f */
[----:B------:R-:W-:Y:S02]  /*5240*/  ULDC UR7, c[0x0][0x604] ;  /* 0x0001810000077ab9 */ /* 0x000fe40000000800 */
[----:B------:R-:W-:Y:S01]  /*5250*/  @!P1 FMUL R61, R61, 0.5 ;  /* 0x3f0000003d3d9820 */ /* 0x000fe20000400000 */
[----:B------:R-:W2:Y:S01]  /*5260*/  MUFU.EX2 R151, R57 ;  /* 0x0000003900977308 */ /* 0x000ea20000000800 */
[----:B------:R-:W-:Y:S01]  /*5270*/  FSETP.GEU.AND P5, PT, R65, -126, PT ;  /* 0xc2fc00004100780b */ /* 0x000fe20003fae000 */
[----:B-----5:R-:W-:Y:S01]  /*5280*/  @!P6 FMUL R56, R56, R56 ;  /* 0x000000383838e220 */ /* 0x020fe20000400000 */
[----:B------:R-:W-:Y:S01]  /*5290*/  FSETP.GEU.AND P6, PT, R33, -126, PT ;  /* 0xc2fc00002100780b */ /* 0x000fe20003fce000 */
[----:B---3--:R-:W-:Y:S01]  /*52a0*/  FFMA R37, R68, UR7, -R47 ;  /* 0x0000000744257c23 */ /* 0x008fe2000800082f */
[----:B------:R-:W-:-:S02]  /*52b0*/  ULDC UR7, c[0x0][0x604] ;  /* 0x0001810000077ab9 */ /* 0x000fc40000000800 */
[----:B------:R-:W-:Y:S01]  /*52c0*/  FFMA R69, R69, UR7, -R47 ;  /* 0x0000000745457c23 */ /* 0x000fe2000800082f */
[----:B------:R3:W4:Y:S01]  /*52d0*/  MUFU.EX2 R64, R29 ;  /* 0x0000001d00407308 */ /* 0x0007220000000800 */
[----:B-1----:R-:W-:Y:S01]  /*52e0*/  @!P3 FMUL R60, R60, R60 ;  /* 0x0000003c3c3cb220 */ /* 0x002fe20000400000 */
[----:B------:R-:W-:Y:S01]  /*52f0*/  FSETP.GEU.AND P3, PT, R37, -126, PT ;  /* 0xc2fc00002500780b */ /* 0x000fe20003f6e000 */
[----:B------:R-:W-:-:S03]  /*5300*/  ULDC UR7, c[0x0][0x604] ;  /* 0x0001810000077ab9 */ /* 0x000fc60000000800 */
[----:B------:R-:W-:Y:S02]  /*5310*/  @!P5 FMUL R65, R65, 0.5 ;  /* 0x3f0000004141d820 */ /* 0x000fe40000400000 */
[----:B------:R-:W1:Y:S01]  /*5320*/  MUFU.EX2 R153, R61 ;  /* 0x0000003d00997308 */ /* 0x000e620000000800 */
[----:B------:R-:W-:Y:S01]  /*5330*/  @!P6 FMUL R33, R33, 0.5 ;  /* 0x3f0000002121e820 */ /* 0x000fe20000400000 */
[--C-:B---3--:R-:W-:Y:S01]  /*5340*/  FFMA R29, R72, UR7, -R47.reuse ;  /* 0x00000007481d7c23 */ /* 0x108fe2000800082f */
[----:B------:R-:W-:Y:S01]  /*5350*/  ULDC UR7, c[0x0][0x604] ;  /* 0x0001810000077ab9 */ /* 0x000fe20000000800 */
[----:B--2---:R-:W-:Y:S01]  /*5360*/  @!P2 FMUL R151, R151, R151 ;  /* 0x000000979797a220 */ /* 0x004fe20000400000 */
[----:B------:R-:W-:Y:S01]  /*5370*/  FFMA R73, R73, UR7, -R47 ;  /* 0x0000000749497c23 */ /* 0x000fe2000800082f */
[----:B------:R-:W-:Y:S01]  /*5380*/  FSETP.GEU.AND P2, PT, R69, -126, PT ;  /* 0xc2fc00004500780b */ /* 0x000fe20003f4e000 */
[----:B------:R-:W-:Y:S01]  /*5390*/  @!P3 FMUL R37, R37, 0.5 ;  /* 0x3f0000002525b820 */ /* 0x000fe20000400000 */
[----:B------:R-:W2:Y:S01]  /*53a0*/  MUFU.EX2 R155, R65 ;  /* 0x00000041009b7308 */ /* 0x000ea20000000800 */
[----:B------:R-:W-:Y:S01]  /*53b0*/  ULDC UR7, c[0x0][0x604] ;  /* 0x0001810000077ab9 */ /* 0x000fe20000000800 */
[----:B----4-:R-:W-:Y:S01]  /*53c0*/  @!P4 FMUL R64, R64, R64 ;  /* 0x000000404040c220 */ /* 0x010fe20000400000 */
[----:B------:R-:W-:-:S05]  /*53d0*/  FSETP.GEU.AND P4, PT, R29, -126, PT ;  /* 0xc2fc00001d00780b */ /* 0x000fca0003f8e000 */
[----:B------:R3:W4:Y:S01]  /*53e0*/  MUFU.EX2 R68, R33 ;  /* 0x0000002100447308 */ /* 0x0007220000000800 */
[----:B-1----:R-:W-:Y:S01]  /*53f0*/  @!P1 FMUL R153, R153, R153 ;  /* 0x0000009999999220 */ /* 0x002fe20000400000 */
[----:B------:R-:W-:Y:S01]  /*5400*/  FSETP.GEU.AND P1, PT, R73, -126, PT ;  /* 0xc2fc00004900780b */ /* 0x000fe20003f2e000 */
[----:B------:R-:W-:-:S05]  /*5410*/  @!P2 FMUL R69, R69, 0.5 ;  /* 0x3f0000004545a820 */ /* 0x000fca0000400000 */
[----:B------:R1:W5:Y:S01]  /*5420*/  MUFU.EX2 R72, R37 ;  /* 0x0000002500487308 */ /* 0x0003620000000800 */
[--C-:B---3--:R-:W-:Y:S01]  /*5430*/  FFMA R33, R76, UR7, -R47.reuse ;  /* 0x000000074c217c23 */ /* 0x108fe2000800082f */
[----:B------:R-:W-:Y:S01]  /*5440*/  ULDC UR7, c[0x0][0x604] ;  /* 0x0001810000077ab9 */ /* 0x000fe20000000800 */
[----:B--2---:R-:W-:Y:S01]  /*5450*/  @!P5 FMUL R155, R155, R155 ;  /* 0x0000009b9b9bd220 */ /* 0x004fe20000400000 */
[--C-:B------:R-:W-:Y:S01]  /*5460*/  FFMA R77, R77, UR7, -R47.reuse ;  /* 0x000000074d4d7c23 */ /* 0x100fe2000800082f */
[----:B------:R-:W-:Y:S01]  /*5470*/  ULDC UR7, c[0x0][0x604] ;  /* 0x0001810000077ab9 */ /* 0x000fe20000000800 */
[----:B------:R-:W-:Y:S01]  /*5480*/  @!P4 FMUL R29, R29, 0.5 ;  /* 0x3f0000001d1dc820 */ /* 0x000fe20000400000 */
[----:B------:R-:W-:Y:S01]  /*5490*/  @!P1 FMUL R73, R73, 0.5 ;  /* 0x3f00000049499820 */ /* 0x000fe20000400000 */
[----:B------:R-:W2:Y:S01]  /*54a0*/  MUFU.EX2 R157, R69 ;  /* 0x00000045009d7308 */ /* 0x000ea20000000800 */
[----:B------:R-:W-:Y:S01]  /*54b0*/  FSETP.GEU.AND P5, PT, R77, -126, PT ;  /* 0xc2fc00004d00780b */ /* 0x000fe20003fae000 */
[----:B----4-:R-:W-:Y:S01]  /*54c0*/  @!P6 FMUL R68, R68, R68 ;  /* 0x000000444444e220 */ /* 0x010fe20000400000 */
[----:B------:R-:W-:Y:S01]  /*54d0*/  FSETP.GEU.AND P6, PT, R33, -126, PT ;  /* 0xc2fc00002100780b */ /* 0x000fe20003fce000 */
[----:B-1----:R-:W-:Y:S01]  /*54e0*/  FFMA R37, R80, UR7, -R47 ;  /* 0x0000000750257c23 */ /* 0x002fe2000800082f */
[----:B------:R-:W-:-:S02]  /*54f0*/  ULDC UR7, c[0x0][0x604] ;  /* 0x0001810000077ab9 */ /* 0x000fc40000000800 */
[----:B------:R-:W-:Y:S01]  /*5500*/  FFMA R161, R81, UR7, -R47 ;  /* 0x0000000751a17c23 */ /* 0x000fe2000800082f */
[----:B------:R1:W3:Y:S01]  /*5510*/  MUFU.EX2 R76, R29 ;  /* 0x0000001d004c7308 */ /* 0x0002e20000000800 */
[----:B-----5:R-:W-:Y:S01]  /*5520*/  @!P3 FMUL R72, R72, R72 ;  /* 0x000000484848b220 */ /* 0x020fe20000400000 */
[----:B------:R-:W-:Y:S01]  /*5530*/  FSETP.GEU.AND P3, PT, R37, -126, PT ;  /* 0xc2fc00002500780b */ /* 0x000fe20003f6e000 */
[----:B------:R-:W-:-:S03]  /*5540*/  ULDC UR7, c[0x0][0x604] ;  /* 0x0001810000077ab9 */ /* 0x000fc60000000800 */
[----:B------:R-:W-:Y:S02]  /*5550*/  @!P5 FMUL R77, R77, 0.5 ;  /* 0x3f0000004d4dd820 */ /* 0x000fe40000400000 */
[----:B------:R-:W4:Y:S01]  /*5560*/  MUFU.EX2 R159, R73 ;  /* 0x00000049009f7308 */ /* 0x000f220000000800 */
[----:B------:R-:W-:Y:S01]  /*5570*/  @!P6 FMUL R33, R33, 0.5 ;  /* 0x3f0000002121e820 */ /* 0x000fe20000400000 */
[--C-:B-1----:R-:W-:Y:S01]  /*5580*/  FFMA R29, R84, UR7, -R47.reuse ;  /* 0x00000007541d7c23 */ /* 0x102fe2000800082f */
[----:B------:R-:W-:Y:S01]  /*5590*/  ULDC UR7, c[0x0][0x604] ;  /* 0x0001810000077ab9 */ /* 0x000fe20000000800 */
[----:B--2---:R-:W-:Y:S01]  /*55a0*/  @!P2 FMUL R157, R157, R157 ;  /* 0x0000009d9d9da220 */ /* 0x004fe20000400000 */
[--C-:B------:R-:W-:Y:S01]  /*55b0*/  FFMA R85, R85, UR7, -R47.reuse ;  /* 0x0000000755557c23 */ /* 0x100fe2000800082f */
[----:B------:R-:W-:Y:S01]  /*55c0*/  FSETP.GEU.AND P2, PT, R161, -126, PT ;  /* 0xc2fc0000a100780b */ /* 0x000fe20003f4e000 */
[----:B------:R-:W-:Y:S01]  /*55d0*/  @!P3 FMUL R37, R37, 0.5 ;  /* 0x3f0000002525b820 */ /* 0x000fe20000400000 */
[----:B------:R-:W1:Y:S01]  /*55e0*/  MUFU.EX2 R81, R77 ;  /* 0x0000004d00517308 */ /* 0x000e620000000800 */
[----:B------:R-:W-:Y:S01]  /*55f0*/  ULDC UR7, c[0x0][0x604] ;  /* 0x0001810000077ab9 */ /* 0x000fe20000000800 */
[----:B---3--:R-:W-:Y:S01]  /*5600*/  @!P4 FMUL R76, R76, R76 ;  /* 0x0000004c4c4cc220 */ /* 0x008fe20000400000 */
[--C-:B------:R-:W-:Y:S01]  /*5610*/  FFMA R165, R88, UR7, -R47.reuse ;  /* 0x0000000758a57c23 */ /* 0x100fe2000800082f */
[----:B------:R-:W-:Y:S01]  /*5620*/  ULDC UR7, c[0x0][0x604] ;  /* 0x0001810000077ab9 */ /* 0x000fe20000000800 */
[----:B------:R-:W-:Y:S01]  /*5630*/  FSETP.GEU.AND P4, PT, R29, -126, PT ;  /* 0xc2fc00001d00780b */ /* 0x000fe20003f8e000 */
[--C-:B------:R-:W-:Y:S01]  /*5640*/  FFMA R89, R89, UR7, -R47.reuse ;  /* 0x0000000759597c23 */ /* 0x100fe2000800082f */
[----:B------:R-:W-:Y:S01]  /*5650*/  ULDC UR7, c[0x0][0x604] ;  /* 0x0001810000077ab9 */ /* 0x000fe20000000800 */
[----:B------:R-:W2:Y:S01]  /*5660*/  MUFU.EX2 R80, R33 ;  /* 0x0000002100507308 */ /* 0x000ea20000000800 */
[----:B----4-:R-:W-:Y:S01]  /*5670*/  @!P1 FMUL R159, R159, R159 ;  /* 0x0000009f9f9f9220 */ /* 0x010fe20000400000 */
[----:B------:R-:W-:Y:S01]  /*5680*/  FSETP.GEU.AND P1, PT, R85, -126, PT ;  /* 0xc2fc00005500780b */ /* 0x000fe20003f2e000 */
[----:B------:R-:W-:Y:S01]  /*5690*/  @!P2 FMUL R161, R161, 0.5 ;  /* 0x3f000000a1a1a820 */ /* 0x000fe20000400000 */
[----:B------:R-:W-:Y:S01]  /*56a0*/  FFMA R167, R92, UR7, -R47 ;  /* 0x000000075ca77c23 */ /* 0x000fe2000800082f */
[----:B------:R-:W-:-:S02]  /*56b0*/  ULDC UR7, c[0x0][0x604] ;  /* 0x0001810000077ab9 */ /* 0x000fc40000000800 */
[----:B------:R-:W-:Y:S01]  /*56c0*/  FFMA R93, R93, UR7, -R47 ;  /* 0x000000075d5d7c23 */ /* 0x000fe2000800082f */
[----:B------:R-:W3:Y:S01]  /*56d0*/  MUFU.EX2 R84, R37 ;  /* 0x0000002500547308 */ /* 0x000ee20000000800 */
[----:B-1----:R-:W-:Y:S01]  /*56e0*/  @!P5 FMUL R81, R81, R81 ;  /* 0x000000515151d220 */ /* 0x002fe20000400000 */
[----:B------:R-:W-:Y:S01]  /*56f0*/  FSETP.GEU.AND P5, PT, R89, -126, PT ;  /* 0xc2fc00005900780b */ /* 0x000fe20003fae000 */
[----:B------:R-:W-:Y:S01]  /*5700*/  @!P4 FMUL R29, R29, 0.5 ;  /* 0x3f0000001d1dc820 */ /* 0x000fe20000400000 */
[----:B------:R-:W-:-:S03]  /*5710*/  ULDC UR7, c[0x0][0x604] ;  /* 0x0001810000077ab9 */ /* 0x000fc60000000800 */
[----:B------:R-:W-:Y:S01]  /*5720*/  @!P1 FMUL R85, R85, 0.5 ;  /* 0x3f00000055559820 */ /* 0x000fe20000400000 */
[----:B------:R-:W1:Y:S01]  /*5730*/  MUFU.EX2 R161, R161 ;  /* 0x000000a100a17308 */ /* 0x000e620000000800 */
[----:B--2---:R-:W-:Y:S01]  /*5740*/  @!P6 FMUL R80, R80, R80 ;  /* 0x000000505050e220 */ /* 0x004fe20000400000 */
[----:B------:R-:W-:-:S05]  /*5750*/  FSETP.GEU.AND P6, PT, R165, -126, PT ;  /* 0xc2fc0000a500780b */ /* 0x000fca0003fce000 */
[----:B------:R-:W-:Y:S01]  /*5760*/  @!P5 FMUL R89, R89, 0.5 ;  /* 0x3f0000005959d820 */ /* 0x000fe20000400000 */
[----:B------:R2:W4:Y:S01]  /*5770*/  MUFU.EX2 R88, R29 ;  /* 0x0000001d00587308 */ /* 0x0005220000000800 */
[----:B---3--:R-:W-:Y:S01]  /*5780*/  @!P3 FMUL R84, R84, R84 ;  /* 0x000000545454b220 */ /* 0x008fe20000400000 */
[----:B------:R-:W-:-:S05]  /*5790*/  FSETP.GEU.AND P3, PT, R167, -126, PT ;  /* 0xc2fc0000a700780b */ /* 0x000fca0003f6e000 */
[----:B------:R-:W-:Y:S01]  /*57a0*/  @!P6 FMUL R165, R165, 0.5 ;  /* 0x3f000000a5a5e820 */ /* 0x000fe20000400000 */
[----:B------:R-:W3:Y:S01]  /*57b0*/  MUFU.EX2 R163, R85 ;  /* 0x0000005500a37308 */ /* 0x000ee20000000800 */
[--C-:B--2---:R-:W-:Y:S01]  /*57c0*/  FFMA R29, R96, UR7, -R47.reuse ;  /* 0x00000007601d7c23 */ /* 0x104fe2000800082f */
[----:B------:R-:W-:Y:S01]  /*57d0*/  ULDC UR7, c[0x0][0x604] ;  /* 0x0001810000077ab9 */ /* 0x000fe20000000800 */
[----:B-1----:R-:W-:Y:S01]  /*57e0*/  @!P2 FMUL R161, R161, R161 ;  /* 0x000000a1a1a1a220 */ /* 0x002fe20000400000 */
[--C-:B------:R-:W-:Y:S01]  /*57f0*/  FFMA R33, R97, UR7, -R47.reuse ;  /* 0x0000000761217c23 */ /* 0x100fe2000800082f */
[----:B------:R-:W-:Y:S01]  /*5800*/  ULDC UR7, c[0x0][0x604] ;  /* 0x0001810000077ab9 */ /* 0x000fe20000000800 */
[----:B------:R-:W-:Y:S01]  /*5810*/  FSETP.GEU.AND P2, PT, R93, -126, PT ;  /* 0xc2fc00005d00780b */ /* 0x000fe20003f4e000 */
[----:B------:R-:W-:Y:S01]  /*5820*/  @!P3 FMUL R167, R167, 0.5 ;  /* 0x3f000000a7a7b820 */ /* 0x000fe20000400000 */
[----:B------:R-:W1:Y:S01]  /*5830*/  MUFU.EX2 R92, R89 ;  /* 0x00000059005c7308 */ /* 0x000e620000000800 */
[--C-:B------:R-:W-:Y:S01]  /*5840*/  FFMA R37, R100, UR7, -R47.reuse ;  /* 0x0000000764257c23 */ /* 0x100fe2000800082f */
[----:B------:R-:W-:Y:S01]  /*5850*/  ULDC UR7, c[0x0][0x604] ;  /* 0x0001810000077ab9 */ /* 0x000fe20000000800 */
[----:B----4-:R-:W-:Y:S01]  /*5860*/  @!P4 FMUL R88, R88, R88 ;  /* 0x000000585858c220 */ /* 0x010fe20000400000 */
[----:B------:R-:W-:Y:S01]  /*5870*/  FFMA R41, R101, UR7, -R47 ;  /* 0x0000000765297c23 */ /* 0x000fe2000800082f */
[----:B------:R-:W-:Y:S01]  /*5880*/  FSETP.GEU.AND P4, PT, R29, -126, PT ;  /* 0xc2fc00001d00780b */ /* 0x000fe20003f8e000 */
[----:B------:R-:W-:-:S02]  /*5890*/  ULDC UR7, c[0x0][0x604] ;  /* 0x0001810000077ab9 */ /* 0x000fc40000000800 */
[----:B------:R-:W2:Y:S01]  /*58a0*/  MUFU.EX2 R165, R165 ;  /* 0x000000a500a57308 */ /* 0x000ea20000000800 */
[----:B---3--:R-:W-:Y:S01]  /*58b0*/  @!P1 FMUL R163, R163, R163 ;  /* 0x000000a3a3a39220 */ /* 0x008fe20000400000 */
[----:B------:R-:W-:Y:S01]  /*58c0*/  FSETP.GEU.AND P1, PT, R33, -126, PT ;  /* 0xc2fc00002100780b */ /* 0x000fe20003f2e000 */
[----:B------:R-:W-:Y:S01]  /*58d0*/  @!P2 FMUL R93, R93, 0.5 ;  /* 0x3f0000005d5da820 */ /* 0x000fe20000400000 */
[----:B------:R-:W-:Y:S01]  /*58e0*/  FFMA R44, R104, UR7, -R47 ;  /* 0x00000007682c7c23 */ /* 0x000fe2000800082f */
[----:B------:R-:W-:-:S03]  /*58f0*/  ULDC UR7, c[0x0][0x604] ;  /* 0x0001810000077ab9 */ /* 0x000fc60000000800 */
[----:B------:R-:W3:Y:S01]  /*5900*/  MUFU.EX2 R167, R167 ;  /* 0x000000a700a77308 */ /* 0x000ee20000000800 */
[----:B-1----:R-:W-:Y:S01]  /*5910*/  @!P5 FMUL R92, R92, R92 ;  /* 0x0000005c5c5cd220 */ /* 0x002fe20000400000 */
[----:B------:R-:W-:Y:S01]  /*5920*/  FSETP.GEU.AND P5, PT, R41, -126, PT ;  /* 0xc2fc00002900780b */ /* 0x000fe20003fae000 */
[----:B------:R-:W-:-:S04]  /*5930*/  @!P4 FMUL R29, R29, 0.5 ;  /* 0x3f0000001d1dc820 */ /* 0x000fc80000400000 */
        /* <DEDUP_REMOVED lines=9> */
[----:B------:R3:W5:Y:S01]  /*59d0*/  MUFU.EX2 R100, R33 ;  /* 0x0000002100647308 */ /* 0x0007620000000800 */
[----:B--2---:R-:W-:Y:S01]  /*59e0*/  FFMA R29, R105, UR7, -R47 ;  /* 0x00000007691d7c23 */ /* 0x004fe2000800082f */
[----:B------:R-:W-:Y:S01]  /*59f0*/  ULDC UR7, c[0x0][0x604] ;  /* 0x0001810000077ab9 */ /* 0x000fe20000000800 */
[----:B-1----:R-:W-:-:S03]  /*5a00*/  @!P2 FMUL R96, R96, R96 ;  /* 0x000000606060a220 */ /* 0x002fc60000400000 */
[----:B------:R-:W-:Y:S01]  /*5a10*/  FSETP.GEU.AND P2, PT, R29, -126, PT ;  /* 0xc2fc00001d00780b */ /* 0x000fe20003f4e000 */
[----:B------:R-:W-:Y:S01]  /*5a20*/  @!P3 FMUL R44, R44, 0.5 ;  /* 0x3f0000002c2cb820 */ /* 0x000fe20000400000 */
[----:B------:R-:W1:Y:S01]  /*5a30*/  MUFU.EX2 R104, R41 ;  /* 0x0000002900687308 */ /* 0x000e620000000800 */
[----:B---3--:R-:W-:Y:S01]  /*5a40*/  FFMA R33, R108, UR7, -R47 ;  /* 0x000000076c217c23 */ /* 0x008fe2000800082f */
[----:B------:R-:W-:Y:S01]  /*5a50*/  ULDC UR7, c[0x0][0x604] ;  /* 0x0001810000077ab9 */ /* 0x000fe20000000800 */
[----:B----4-:R-:W-:-:S03]  /*5a60*/  @!P4 FMUL R97, R97, R97 ;  /* 0x000000616161c220 */ /* 0x010fc60000400000 */
[----:B------:R-:W-:Y:S02]  /*5a70*/  FSETP.GEU.AND P4, PT, R33, -126, PT ;  /* 0xc2fc00002100780b */ /* 0x000fe40003f8e000 */
[----:B------:R2:W3:Y:S01]  /*5a80*/  MUFU.EX2 R101, R37 ;  /* 0x0000002500657308 */ /* 0x0004e20000000800 */
[----:B-----5:R-:W-:Y:S02]  /*5a90*/  @!P1 FMUL R100, R100, R100 ;  /* 0x0000006464649220 */ /* 0x020fe40000400000 */
[----:B------:R-:W-:-:S05]  /*5aa0*/  @!P2 FMUL R29, R29, 0.5 ;  /* 0x3f0000001d1da820 */ /* 0x000fca0000400000 */
[----:B------:R4:W5:Y:S01]  /*5ab0*/  MUFU.EX2 R105, R44 ;  /* 0x0000002c00697308 */ /* 0x0009620000000800 */
[--C-:B--2---:R-:W-:Y:S01]  /*5ac0*/  FFMA R37, R109, UR7, -R47.reuse ;  /* 0x000000076d257c23 */ /* 0x104fe2000800082f */
[----:B------:R-:W-:Y:S01]  /*5ad0*/  ULDC UR7, c[0x0][0x604] ;  /* 0x0001810000077ab9 */ /* 0x000fe20000000800 */
[----:B-1----:R-:W-:Y:S01]  /*5ae0*/  @!P5 FMUL R104, R104, R104 ;  /* 0x000000686868d220 */ /* 0x002fe20000400000 */
[--C-:B------:R-:W-:Y:S01]  /*5af0*/  FFMA R41, R112, UR7, -R47.reuse ;  /* 0x0000000770297c23 */ /* 0x100fe2000800082f */
[----:B------:R-:W-:Y:S01]  /*5b00*/  ULDC UR7, c[0x0][0x604] ;  /* 0x0001810000077ab9 */ /* 0x000fe20000000800 */
[----:B------:R-:W-:Y:S01]  /*5b10*/  FSETP.GEU.AND P1, PT, R37, -126, PT ;  /* 0xc2fc00002500780b */ /* 0x000fe20003f2e000 */
[----:B------:R-:W-:Y:S01]  /*5b20*/  @!P4 FMUL R33, R33, 0.5 ;  /* 0x3f0000002121c820 */ /* 0x000fe20000400000 */
[----:B------:R1:W2:Y:S01]  /*5b30*/  MUFU.EX2 R108, R29 ;  /* 0x0000001d006c7308 */ /* 0x0002a20000000800 */
[----:B----4-:R-:W-:Y:S01]  /*5b40*/  FFMA R44, R113, UR7, -R47 ;  /* 0x00000007712c7c23 */ /* 0x010fe2000800082f */
[----:B------:R-:W-:Y:S01]  /*5b50*/  ULDC UR7, c[0x0][0x604] ;  /* 0x0001810000077ab9 */ /* 0x000fe20000000800 */
[----:B---3--:R-:W-:Y:S01]  /*5b60*/  @!P6 FMUL R101, R101, R101 ;  /* 0x000000656565e220 */ /* 0x008fe20000400000 */
[----:B------:R-:W-:-:S02]  /*5b70*/  FSETP.GEU.AND P6, PT, R41, -126, PT ;  /* 0xc2fc00002900780b */ /* 0x000fc40003fce000 */
[----:B------:R-:W-:Y:S02]  /*5b80*/  FSETP.GEU.AND P5, PT, R44, -126, PT ;  /* 0xc2fc00002c00780b */ /* 0x000fe40003fae000 */
[----:B------:R-:W3:Y:S01]  /*5b90*/  MUFU.EX2 R109, R33 ;  /* 0x00000021006d7308 */ /* 0x000ee20000000800 */
[--C-:B-1----:R-:W-:Y:S01]  /*5ba0*/  FFMA R29, R116, UR7, -R47.reuse ;  /* 0x00000007741d7c23 */ /* 0x102fe2000800082f */
[----:B------:R-:W-:Y:S01]  /*5bb0*/  ULDC UR7, c[0x0][0x604] ;  /* 0x0001810000077ab9 */ /* 0x000fe20000000800 */
[----:B------:R-:W-:Y:S01]  /*5bc0*/  @!P1 FMUL R37, R37, 0.5 ;  /* 0x3f00000025259820 */ /* 0x000fe20000400000 */
[--C-:B------:R-:W-:Y:S01]  /*5bd0*/  FFMA R169, R120, UR7, -R47.reuse ;  /* 0x0000000778a97c23 */ /* 0x100fe2000800082f */
[----:B------:R-:W-:Y:S01]  /*5be0*/  ULDC UR7, c[0x0][0x604] ;  /* 0x0001810000077ab9 */ /* 0x000fe20000000800 */
[----:B-----5:R-:W-:Y:S01]  /*5bf0*/  @!P3 FMUL R105, R105, R105 ;  /* 0x000000696969b220 */ /* 0x020fe20000400000 */
[--C-:B------:R-:W-:Y:S01]  /*5c00*/  FFMA R118, R121, UR7, -R47.reuse ;  /* 0x0000000779767c23 */ /* 0x100fe2000800082f */
[----:B------:R-:W1:Y:S01]  /*5c10*/  MUFU.EX2 R112, R37 ;  /* 0x0000002500707308 */ /* 0x000e620000000800 */
[----:B------:R-:W-:Y:S01]  /*5c20*/  ULDC UR7, c[0x0][0x604] ;  /* 0x0001810000077ab9 */ /* 0x000fe20000000800 */
[----:B--2---:R-:W-:Y:S01]  /*5c30*/  @!P2 FMUL R108, R108, R108 ;  /* 0x0000006c6c6ca220 */ /* 0x004fe20000400000 */
[----:B------:R-:W-:Y:S01]  /*5c40*/  @!P5 FMUL R44, R44, 0.5 ;  /* 0x3f0000002c2cd820 */ /* 0x000fe20000400000 */
[--C-:B------:R-:W-:Y:S01]  /*5c50*/  FFMA R124, R124, UR7, -R47.reuse ;  /* 0x000000077c7c7c23 */ /* 0x100fe2000800082f */
[----:B------:R-:W-:Y:S01]  /*5c60*/  ULDC UR7, c[0x0][0x604] ;  /* 0x0001810000077ab9 */ /* 0x000fe20000000800 */
[----:B------:R-:W-:Y:S01]  /*5c70*/  FSETP.GEU.AND P2, PT, R169, -126, PT ;  /* 0xc2fc0000a900780b */ /* 0x000fe20003f4e000 */
[--C-:B------:R-:W-:Y:S01]  /*5c80*/  FFMA R120, R117, UR7, -R47.reuse ;  /* 0x0000000775787c23 */ /* 0x100fe2000800082f */
[----:B------:R2:W4:Y:S01]  /*5c90*/  MUFU.EX2 R116, R44 ;  /* 0x0000002c00747308 */ /* 0x0005220000000800 */
[----:B------:R-:W-:Y:S01]  /*5ca0*/  ULDC UR7, c[0x0][0x604] ;  /* 0x0001810000077ab9 */ /* 0x000fe20000000800 */
[----:B---3--:R-:W-:Y:S01]  /*5cb0*/  @!P4 FMUL R109, R109, R109 ;  /* 0x0000006d6d6dc220 */ /* 0x008fe20000400000 */
[--C-:B------:R-:W-:Y:S01]  /*5cc0*/  FFMA R122, R125, UR7, -R47.reuse ;  /* 0x000000077d7a7c23 */ /* 0x100fe2000800082f */
[----:B------:R-:W-:Y:S01]  /*5cd0*/  FSETP.GEU.AND P4, PT, R118, -126, PT ;  /* 0xc2fc00007600780b */ /* 0x000fe20003f8e000 */
[--C-:B------:R-:W-:Y:S01]  /*5ce0*/  FFMA R125, R128, UR10, -R47.reuse ;  /* 0x0000000a807d7c23 */ /* 0x100fe2000800082f */
[----:B------:R-:W-:Y:S01]  /*5cf0*/  FSETP.GEU.AND P3, PT, R29, -126, PT ;  /* 0xc2fc00001d00780b */ /* 0x000fe20003f6e000 */
[----:B------:R-:W-:Y:S01]  /*5d00*/  ULDC UR10, c[0x0][0x604] ;  /* 0x00018100000a7ab9 */ /* 0x000fe20000000800 */
[--C-:B------:R-:W-:Y:S01]  /*5d10*/  FFMA R33, R133, UR14, -R47.reuse ;  /* 0x0000000e85217c23 */ /* 0x100fe2000800082f */
[----:B-1----:R-:W-:Y:S01]  /*5d20*/  @!P1 FMUL R112, R112, R112 ;  /* 0x0000007070709220 */ /* 0x002fe20000400000 */
[----:B------:R-:W-:Y:S01]  /*5d30*/  FSETP.GEU.AND P1, PT, R124, -126, PT ;  /* 0xc2fc00007c00780b */ /* 0x000fe20003f2e000 */
[----:B------:R-:W-:Y:S01]  /*5d40*/  @!P2 FMUL R169, R169, 0.5 ;  /* 0x3f000000a9a9a820 */ /* 0x000fe20000400000 */
[--C-:B------:R-:W-:Y:S01]  /*5d50*/  FFMA R126, R137, UR10, -R47.reuse ;  /* 0x0000000a897e7c23 */ /* 0x100fe2000800082f */
[--C-:B------:R-:W-:Y:S01]  /*5d60*/  FFMA R133, R140, UR18, -R47.reuse ;  /* 0x000000128c857c23 */ /* 0x100fe2000800082f */
[----:B------:R-:W-:Y:S01]  /*5d70*/  FFMA R128, R141, UR19, -R47 ;  /* 0x000000138d807c23 */ /* 0x000fe2000800082f */
[----:B------:R-:W-:Y:S01]  /*5d80*/  FADD R37, R7, R58 ;  /* 0x0000003a07257221 */ /* 0x000fe20000000000 */
[----:B--2---:R-:W-:Y:S01]  /*5d90*/  FADD R44, R17, R90 ;  /* 0x0000005a112c7221 */ /* 0x004fe20000000000 */
[----:B----4-:R-:W-:Y:S01]  /*5da0*/  @!P5 FMUL R116, R116, R116 ;  /* 0x000000747474d220 */ /* 0x010fe20000400000 */
[----:B------:R-:W-:Y:S01]  /*5db0*/  FSETP.GEU.AND P5, PT, R122, -126, PT ;  /* 0xc2fc00007a00780b */ /* 0x000fe20003fae000 */
[----:B------:R-:W-:Y:S01]  /*5dc0*/  @!P4 FMUL R118, R118, 0.5 ;  /* 0x3f0000007676c820 */ /* 0x000fe20000400000 */
[----:B------:R-:W1:Y:S01]  /*5dd0*/  MUFU.EX2 R169, R169 ;  /* 0x000000a900a97308 */ /* 0x000e620000000800 */
[----:B------:R-:W-:Y:S01]  /*5de0*/  @!P3 FMUL R29, R29, 0.5 ;  /* 0x3f0000001d1db820 */ /* 0x000fe20000400000 */
[----:B------:R-:W-:Y:S01]  /*5df0*/  FADD R65, R37, R44 ;  /* 0x0000002c25417221 */ /* 0x000fe20000000000 */
[----:B------:R-:W-:Y:S01]  /*5e00*/  @!P1 FMUL R124, R124, 0.5 ;  /* 0x3f0000007c7c9820 */ /* 0x000fe20000400000 */
[----:B------:R-:W-:Y:S01]  /*5e10*/  FADD R37, R13, R74 ;  /* 0x0000004a0d257221 */ /* 0x000fe20000000000 */
[----:B------:R-:W-:Y:S01]  /*5e20*/  @!P6 FMUL R41, R41, 0.5 ;  /* 0x3f0000002929e820 */ /* 0x000fe20000400000 */
[----:B------:R-:W-:Y:S01]  /*5e30*/  ULDC UR7, c[0x0][0x604] ;  /* 0x0001810000077ab9 */ /* 0x000fe20000000800 */
[----:B------:R-:W-:Y:S01]  /*5e40*/  FADD R44, R26, R95 ;  /* 0x0000005f1a2c7221 */ /* 0x000fe20000000000 */
[----:B------:R-:W2:Y:S01]  /*5e50*/  MUFU.EX2 R118, R118 ;  /* 0x0000007600767308 */ /* 0x000ea20000000800 */
[----:B------:R-:W-:Y:S01]  /*5e60*/  FADD R154, R37, R134 ;  /* 0x00000086259a7221 */ /* 0x000fe20000000000 */
[----:B------:R-:W-:Y:S01]  /*5e70*/  FADD R37, R16, R71 ;  /* 0x0000004710257221 */ /* 0x000fe20000000000 */
[----:B------:R-:W-:Y:S01]  /*5e80*/  @!P5 FMUL R122, R122, 0.5 ;  /* 0x3f0000007a7ad820 */ /* 0x000fe20000400000 */
[----:B------:R-:W-:Y:S01]  /*5e90*/  FADD R134, R42, R111 ;  /* 0x0000006f2a867221 */ /* 0x000fe20000000000 */
[----:B------:R-:W-:Y:S01]  /*5ea0*/  FFMA R132, R132, UR7, -R47 ;  /* 0x0000000784847c23 */ /* 0x000fe2000800082f */
[----:B------:R-:W-:-:S02]  /*5eb0*/  FADD R65, R65, R154 ;  /* 0x0000009a41417221 */ /* 0x000fc40000000000 */
[----:B------:R-:W3:Y:S01]  /*5ec0*/  MUFU.EX2 R117, R124 ;  /* 0x0000007c00757308 */ /* 0x000ee20000000800 */
[----:B-1----:R-:W-:Y:S01]  /*5ed0*/  @!P2 FMUL R169, R169, R169 ;  /* 0x000000a9a9a9a220 */ /* 0x002fe20000400000 */
[----:B------:R-:W-:Y:S01]  /*5ee0*/  FSETP.GEU.AND P2, PT, R125, -126, PT ;  /* 0xc2fc00007d00780b */ /* 0x000fe20003f4e000 */
[----:B------:R-:W-:Y:S01]  /*5ef0*/  FADD R156, R37, R134 ;  /* 0x00000086259c7221 */ /* 0x000fe20000000000 */
[----:B------:R-:W-:Y:S01]  /*5f00*/  FADD R37, R18, R79 ;  /* 0x0000004f12257221 */ /* 0x000fe20000000000 */
[----:B------:R-:W-:-:S03]  /*5f10*/  FADD R134, R46, R115 ;  /* 0x000000732e867221 */ /* 0x000fc60000000000 */
[----:B------:R-:W1:Y:S01]  /*5f20*/  MUFU.EX2 R122, R122 ;  /* 0x0000007a007a7308 */ /* 0x000e620000000800 */
[----:B--2---:R-:W-:Y:S01]  /*5f30*/  @!P4 FMUL R118, R118, R118 ;  /* 0x000000767676c220 */ /* 0x004fe20000400000 */
[----:B------:R-:W-:Y:S01]  /*5f40*/  FADD R160, R37, R134 ;  /* 0x0000008625a07221 */ /* 0x000fe20000000000 */
[----:B------:R-:W-:Y:S01]  /*5f50*/  FADD R37, R12, R67 ;  /* 0x000000430c257221 */ /* 0x000fe20000000000 */
[----:B------:R-:W-:-:S03]  /*5f60*/  FADD R134, R34, R103 ;  /* 0x0000006722867221 */ /* 0x000fc60000000000 */
[----:B------:R-:W-:Y:S01]  /*5f70*/  @!P2 FMUL R125, R125, 0.5 ;  /* 0x3f0000007d7da820 */ /* 0x000fe20000400000 */
[----:B------:R2:W4:Y:S01]  /*5f80*/  MUFU.EX2 R121, R29 ;  /* 0x0000001d00797308 */ /* 0x0005220000000800 */
[----:B---3--:R-:W-:Y:S01]  /*5f90*/  @!P1 FMUL R117, R117, R117 ;  /* 0x0000007575759220 */ /* 0x008fe20000400000 */
[----:B------:R-:W-:Y:S01]  /*5fa0*/  FADD R89, R37, R134 ;  /* 0x0000008625597221 */ /* 0x000fe20000000000 */
[----:B------:R-:W-:Y:S01]  /*5fb0*/  FADD R37, R20, R83 ;  /* 0x0000005314257221 */ /* 0x000fe20000000000 */
[----:B------:R-:W-:-:S04]  /*5fc0*/  FADD R134, R50, R119 ;  /* 0x0000007732867221 */ /* 0x000fc80000000000 */
[----:B------:R-:W3:Y:S01]  /*5fd0*/  MUFU.EX2 R125, R125 ;  /* 0x0000007d007d7308 */ /* 0x000ee20000000800 */
[--C-:B--2---:R-:W-:Y:S01]  /*5fe0*/  FFMA R29, R129, UR11, -R47.reuse ;  /* 0x0000000b811d7c23 */ /* 0x104fe2000800082f */
[--C-:B------:R-:W-:Y:S01]  /*5ff0*/  FFMA R129, R136, UR15, -R47.reuse ;  /* 0x0000000f88817c23 */ /* 0x100fe2000800082f */
[----:B-1----:R-:W-:Y:S01]  /*6000*/  @!P5 FMUL R122, R122, R122 ;  /* 0x0000007a7a7ad220 */ /* 0x002fe20000400000 */
[----:B------:R-:W-:Y:S01]  /*6010*/  FSETP.GEU.AND P5, PT, R126, -126, PT ;  /* 0xc2fc00007e00780b */ /* 0x000fe20003fae000 */
[----:B------:R-:W-:Y:S01]  /*6020*/  ULDC UR11, c[0x0][0x604] ;  /* 0x00018100000b7ab9 */ /* 0x000fe20000000800 */
[----:B------:R-:W-:Y:S01]  /*6030*/  FSETP.GEU.AND P4, PT, R29, -126, PT ;  /* 0xc2fc00001d00780b */ /* 0x000fe20003f8e000 */
[--C-:B------:R-:W-:Y:S01]  /*6040*/  FFMA R137, R144, UR11, -R47.reuse ;  /* 0x0000000b90897c23 */ /* 0x100fe2000800082f */
[----:B------:R-:W-:Y:S01]  /*6050*/  FSETP.GEU.AND P1, PT, R129, -126, PT ;  /* 0xc2fc00008100780b */ /* 0x000fe20003f2e000 */
[----:B------:R1:W2:Y:S01]  /*6060*/  MUFU.EX2 R113, R41 ;  /* 0x0000002900717308 */ /* 0x0002a20000000800 */
[----:B------:R-:W-:Y:S01]  /*6070*/  ULDC UR15, c[0x0][0x604] ;  /* 0x00018100000f7ab9 */ /* 0x000fe20000000800 */
[----:B------:R-:W-:Y:S01]  /*6080*/  FADD R164, R37, R134 ;  /* 0x0000008625a47221 */ /* 0x000fe20000000000 */
[----:B------:R-:W-:Y:S01]  /*6090*/  FFMA R47, R149, UR15, -R47 ;  /* 0x0000000f952f7c23 */ /* 0x000fe2000800082f */
[----:B------:R-:W-:Y:S01]  /*60a0*/  FADD R37, R39, R86 ;  /* 0x0000005627257221 */ /* 0x000fe20000000000 */
[----:B------:R-:W-:Y:S01]  /*60b0*/  FADD R134, R54, R91 ;  /* 0x0000005b36867221 */ /* 0x000fe20000000000 */
[----:B------:R-:W-:Y:S01]  /*60c0*/  FADD R136, R55, R110 ;  /* 0x0000006e37887221 */ /* 0x000fe20000000000 */
[----:B----4-:R-:W-:Y:S01]  /*60d0*/  @!P3 FMUL R121, R121, R121 ;  /* 0x000000797979b220 */ /* 0x010fe20000400000 */
[----:B------:R-:W-:Y:S01]  /*60e0*/  @!P5 FMUL R126, R126, 0.5 ;  /* 0x3f0000007e7ed820 */ /* 0x000fe20000400000 */
[----:B---3--:R-:W-:Y:S01]  /*60f0*/  @!P2 FMUL R125, R125, R125 ;  /* 0x0000007d7d7da220 */ /* 0x008fe20000400000 */
[----:B------:R-:W-:Y:S01]  /*6100*/  @!P4 FMUL R29, R29, 0.5 ;  /* 0x3f0000001d1dc820 */ /* 0x000fe20000400000 */
[----:B------:R-:W-:Y:S01]  /*6110*/  FSETP.GEU.AND P2, PT, R133, -126, PT ;  /* 0xc2fc00008500780b */ /* 0x000fe20003f4e000 */
[----:B------:R-:W-:Y:S01]  /*6120*/  @!P1 FMUL R129, R129, 0.5 ;  /* 0x3f00000081819820 */ /* 0x000fe20000400000 */
[----:B------:R-:W-:Y:S01]  /*6130*/  FADD R166, R37, R134 ;  /* 0x0000008625a67221 */ /* 0x000fe20000000000 */
[----:B------:R3:W4:Y:S01]  /*6140*/  MUFU.EX2 R124, R29 ;  /* 0x0000001d007c7308 */ /* 0x0007220000000800 */
[----:B------:R-:W-:Y:S01]  /*6150*/  FADD R37, R40, R105 ;  /* 0x0000006928257221 */ /* 0x000fe20000000000 */
[----:B-1----:R-:W-:Y:S01]  /*6160*/  FADD R41, R43, R78 ;  /* 0x0000004e2b297221 */ /* 0x002fe20000000000 */
[----:B--2---:R-:W-:Y:S01]  /*6170*/  @!P6 FMUL R113, R113, R113 ;  /* 0x000000717171e220 */ /* 0x004fe20000400000 */
[----:B------:R-:W-:Y:S01]  /*6180*/  FSETP.GEU.AND P6, PT, R120, -126, PT ;  /* 0xc2fc00007800780b */ /* 0x000fe20003fce000 */
[----:B------:R-:W-:Y:S01]  /*6190*/  FADD R164, R89, R164 ;  /* 0x000000a459a47221 */ /* 0x000fe20000000000 */
[----:B------:R-:W-:Y:S01]  /*61a0*/  FADD R158, R41, R136 ;  /* 0x00000088299e7221 */ /* 0x000fe20000000000 */
[----:B------:R-:W-:Y:S01]  /*61b0*/  FADD R41, R15, R82 ;  /* 0x000000520f297221 */ /* 0x000fe20000000000 */
[----:B------:R-:W1:Y:S01]  /*61c0*/  MUFU.EX2 R129, R129 ;  /* 0x0000008100817308 */ /* 0x000e620000000800 */
[----:B---3--:R-:W-:Y:S01]  /*61d0*/  FADD R29, R8, R27 ;  /* 0x0000001b081d7221 */ /* 0x008fe20000000000 */
[----:B------:R-:W-:Y:S01]  /*61e0*/  @!P2 FMUL R133, R133, 0.5 ;  /* 0x3f0000008585a820 */ /* 0x000fe20000400000 */
[----:B------:R-:W-:Y:S01]  /*61f0*/  FADD R136, R23, R114 ;  /* 0x0000007217887221 */ /* 0x000fe20000000000 */
[----:B------:R-:W-:Y:S01]  /*6200*/  F2FP.BF16.F32.PACK_AB R55, R46, R55 ;  /* 0x000000372e37723e */ /* 0x000fe200000010ff */
[----:B------:R-:W-:Y:S01]  /*6210*/  FADD R69, R29, R44 ;  /* 0x0000002c1d457221 */ /* 0x000fe20000000000 */
[----:B------:R-:W-:Y:S01]  /*6220*/  FADD R29, R31, R62 ;  /* 0x0000003e1f1d7221 */ /* 0x000fe20000000000 */
[----:B------:R-:W-:Y:S01]  /*6230*/  FADD R44, R35, R94 ;  /* 0x0000005e232c7221 */ /* 0x000fe20000000000 */
[----:B------:R-:W2:Y:S01]  /*6240*/  MUFU.EX2 R126, R126 ;  /* 0x0000007e007e7308 */ /* 0x000ea20000000800 */
[----:B----4-:R-:W-:Y:S01]  /*6250*/  @!P4 FMUL R124, R124, R124 ;  /* 0x0000007c7c7cc220 */ /* 0x010fe20000400000 */
[----:B------:R-:W-:Y:S01]  /*6260*/  FSETP.GEU.AND P4, PT, R128, -126, PT ;  /* 0xc2fc00008000780b */ /* 0x000fe20003f8e000 */
[----:B------:R-:W-:Y:S01]  /*6270*/  FADD R73, R29, R44 ;  /* 0x0000002c1d497221 */ /* 0x000fe20000000000 */
[----:B------:R-:W-:Y:S01]  /*6280*/  FADD R29, R10, R59 ;  /* 0x0000003b0a1d7221 */ /* 0x000fe20000000000 */
[----:B------:R-:W-:Y:S01]  /*6290*/  FADD R44, R30, R99 ;  /* 0x000000631e2c7221 */ /* 0x000fe20000000000 */
[----:B------:R-:W-:Y:S01]  /*62a0*/  @!P6 FMUL R120, R120, 0.5 ;  /* 0x3f0000007878e820 */ /* 0x000fe20000400000 */
[----:B------:R-:W-:Y:S01]  /*62b0*/  FADD R162, R41, R136 ;  /* 0x0000008829a27221 */ /* 0x000fe20000000000 */
[----:B------:R-:W3:Y:S01]  /*62c0*/  MUFU.EX2 R133, R133 ;  /* 0x0000008500857308 */ /* 0x000ee20000000800 */
[----:B-1----:R-:W-:Y:S01]  /*62d0*/  @!P1 FMUL R129, R129, R129 ;  /* 0x0000008181819220 */ /* 0x002fe20000400000 */
[----:B------:R-:W-:Y:S01]  /*62e0*/  FSETP.GEU.AND P1, PT, R137, -126, PT ;  /* 0xc2fc00008900780b */ /* 0x000fe20003f2e000 */
[----:B------:R-:W-:Y:S01]  /*62f0*/  FADD R77, R29, R44 ;  /* 0x0000002c1d4d7221 */ /* 0x000fe20000000000 */
[----:B------:R-:W-:Y:S01]  /*6300*/  FADD R29, R9, R66 ;  /* 0x00000042091d7221 */ /* 0x000fe20000000000 */
[----:B------:R-:W-:Y:S01]  /*6310*/  FADD R134, R76, R129 ;  /* 0x000000814c867221 */ /* 0x000fe20000000000 */
[----:B------:R-:W-:Y:S01]  /*6320*/  FADD R44, R19, R98 ;  /* 0x00000062132c7221 */ /* 0x000fe20000000000 */
[----:B------:R-:W-:Y:S01]  /*6330*/  @!P4 FMUL R128, R128, 0.5 ;  /* 0x3f0000008080c820 */ /* 0x000fe20000400000 */
[----:B------:R-:W-:Y:S01]  /*6340*/  MUFU.EX2 R120, R120 ;  /* 0x0000007800787308 */ /* 0x000fe20000000800 */
[----:B--2---:R-:W-:Y:S01]  /*6350*/  @!P5 FMUL R126, R126, R126 ;  /* 0x0000007e7e7ed220 */ /* 0x004fe20000400000 */
[----:B------:R-:W-:Y:S01]  /*6360*/  FSETP.GEU.AND P5, PT, R130, -126, PT ;  /* 0xc2fc00008200780b */ /* 0x000fe20003fae000 */
[----:B------:R-:W-:Y:S01]  /*6370*/  FADD R142, R37, R134 ;  /* 0x00000086258e7221 */ /* 0x000fe20000000000 */
[----:B------:R-:W-:Y:S01]  /*6380*/  FADD R37, R24, R167 ;  /* 0x000000a718257221 */ /* 0x000fe20000000000 */
[----:B------:R-:W-:Y:S01]  /*6390*/  FADD R134, R64, R117 ;  /* 0x0000007540867221 */ /* 0x000fe20000000000 */
[----:B------:R-:W-:Y:S01]  /*63a0*/  FADD R85, R29, R44 ;  /* 0x0000002c1d557221 */ /* 0x000fe20000000000 */
[----:B------:R-:W-:Y:S01]  /*63b0*/  @!P1 FMUL R137, R137, 0.5 ;  /* 0x3f00000089899820 */ /* 0x000fe20000400000 */
[----:B------:R-:W1:Y:S01]  /*63c0*/  MUFU.EX2 R128, R128 ;  /* 0x0000008000807308 */ /* 0x000e620000000800 */
[----:B---3--:R-:W-:Y:S01]  /*63d0*/  @!P2 FMUL R133, R133, R133 ;  /* 0x000000858585a220 */ /* 0x008fe20000400000 */
[----:B------:R-:W-:Y:S01]  /*63e0*/  FSETP.GEU.AND P2, PT, R132, -126, PT ;  /* 0xc2fc00008400780b */ /* 0x000fe20003f4e000 */
[----:B------:R-:W-:Y:S01]  /*63f0*/  FADD R29, R11, R70 ;  /* 0x000000460b1d7221 */ /* 0x000fe20000000000 */
[----:B------:R-:W-:Y:S01]  /*6400*/  FADD R44, R51, R102 ;  /* 0x00000066332c7221 */ /* 0x000fe20000000000 */
[----:B------:R-:W-:Y:S01]  /*6410*/  FADD R53, R37, R134 ;  /* 0x0000008625357221 */ /* 0x000fe20000000000 */
[----:B------:R-:W-:Y:S01]  /*6420*/  FADD R134, R80, R133 ;  /* 0x0000008550867221 */ /* 0x000fe20000000000 */
[----:B------:R-:W-:Y:S01]  /*6430*/  @!P5 FMUL R130, R130, 0.5 ;  /* 0x3f0000008282d820 */ /* 0x000fe20000400000 */
[----:B------:R-:W2:Y:S01]  /*6440*/  MUFU.EX2 R137, R137 ;  /* 0x0000008900897308 */ /* 0x000ea20000000800 */
[----:B------:R-:W-:Y:S01]  /*6450*/  FADD R93, R29, R44 ;  /* 0x0000002c1d5d7221 */ /* 0x000fe20000000000 */
[----:B------:R-:W-:Y:S01]  /*6460*/  FADD R29, R14, R75 ;  /* 0x0000004b0e1d7221 */ /* 0x000fe20000000000 */
[----:B------:R-:W-:Y:S01]  /*6470*/  FADD R44, R38, R107 ;  /* 0x0000006b262c7221 */ /* 0x000fe20000000000 */
[----:B------:R-:W-:Y:S01]  /*6480*/  FADD R41, R22, R87 ;  /* 0x0000005716297221 */ /* 0x000fe20000000000 */
[----:B------:R-:W-:Y:S01]  /*6490*/  FADD R136, R63, R6 ;  /* 0x000000063f887221 */ /* 0x000fe20000000000 */
[----:B------:R-:W-:Y:S01]  /*64a0*/  FADD R37, R139, R112 ;  /* 0x000000708b257221 */ /* 0x000fe20000000000 */
[----:B------:R-:W-:Y:S01]  /*64b0*/  @!P2 FMUL R132, R132, 0.5 ;  /* 0x3f0000008484a820 */ /* 0x000fe20000400000 */
[----:B------:R-:W3:Y:S01]  /*64c0*/  MUFU.EX2 R130, R130 ;  /* 0x0000008200827308 */ /* 0x000ee20000000800 */
[----:B-1----:R-:W-:Y:S01]  /*64d0*/  @!P4 FMUL R128, R128, R128 ;  /* 0x000000808080c220 */ /* 0x002fe20000400000 */
[----:B------:R-:W-:Y:S01]  /*64e0*/  FSETP.GEU.AND P4, PT, R33, -126, PT ;  /* 0xc2fc00002100780b */ /* 0x000fe20003f8e000 */
[----:B------:R-:W-:Y:S01]  /*64f0*/  FADD R149, R29, R44 ;  /* 0x0000002c1d957221 */ /* 0x000fe20000000000 */
[----:B------:R-:W-:Y:S01]  /*6500*/  FADD R29, R28, R165 ;  /* 0x000000a51c1d7221 */ /* 0x000fe20000000000 */
[----:B------:R-:W-:Y:S01]  /*6510*/  FADD R44, R60, R169 ;  /* 0x000000a93c2c7221 */ /* 0x000fe20000000000 */
[----:B------:R-:W-:Y:S01]  /*6520*/  FADD R168, R41, R136 ;  /* 0x0000008829a87221 */ /* 0x000fe20000000000 */
[----:B------:R-:W-:Y:S01]  /*6530*/  FADD R41, R135, R108 ;  /* 0x0000006c87297221 */ /* 0x000fe20000000000 */
[----:B------:R-:W1:Y:S01]  /*6540*/  MUFU.EX2 R141, R132 ;  /* 0x00000084008d7308 */ /* 0x000e620000000800 */
[----:B--2---:R-:W-:Y:S01]  /*6550*/  @!P1 FMUL R137, R137, R137 ;  /* 0x0000008989899220 */ /* 0x004fe20000400000 */
[----:B------:R-:W-:Y:S01]  /*6560*/  FSETP.GEU.AND P1, PT, R145, -126, PT ;  /* 0xc2fc00009100780b */ /* 0x000fe20003f2e000 */
[----:B------:R-:W-:Y:S01]  /*6570*/  FADD R45, R29, R44 ;  /* 0x0000002c1d2d7221 */ /* 0x000fe20000000000 */
[----:B------:R-:W-:Y:S01]  /*6580*/  FADD R29, R25, R92 ;  /* 0x0000005c191d7221 */ /* 0x000fe20000000000 */
[----:B------:R-:W-:Y:S01]  /*6590*/  FADD R44, R151, R118 ;  /* 0x00000076972c7221 */ /* 0x000fe20000000000 */
[----:B------:R-:W-:Y:S01]  /*65a0*/  FADD R136, R159, R126 ;  /* 0x0000007e9f887221 */ /* 0x000fe20000000000 */
[----:B------:R-:W-:Y:S01]  /*65b0*/  @!P4 FMUL R33, R33, 0.5 ;  /* 0x3f0000002121c820 */ /* 0x000fe20000400000 */
[----:B------:R-:W-:Y:S01]  /*65c0*/  FADD R138, R84, R137 ;  /* 0x00000089548a7221 */ /* 0x000fe20000000000 */
[----:B---3--:R-:W-:Y:S01]  /*65d0*/  @!P5 FMUL R130, R130, R130 ;  /* 0x000000828282d220 */ /* 0x008fe20000400000 */
[----:B------:R-:W-:Y:S01]  /*65e0*/  FSETP.GEU.AND P5, PT, R47, -126, PT ;  /* 0xc2fc00002f00780b */ /* 0x000fe20003fae000 */
[----:B------:R2:W3:Y:S01]  /*65f0*/  MUFU.EX2 R132, R33 ;  /* 0x0000002100847308 */ /* 0x0004e20000000800 */
[----:B------:R-:W-:Y:S01]  /*6600*/  FADD R49, R29, R44 ;  /* 0x0000002c1d317221 */ /* 0x000fe20000000000 */
[----:B------:R-:W-:Y:S01]  /*6610*/  FADD R144, R41, R136 ;  /* 0x0000008829907221 */ /* 0x000fe20000000000 */
[----:B------:R-:W-:Y:S01]  /*6620*/  FADD R29, R123, R96 ;  /* 0x000000607b1d7221 */ /* 0x000fe20000000000 */
[----:B------:R-:W-:Y:S01]  /*6630*/  @!P1 FMUL R145, R145, 0.5 ;  /* 0x3f00000091919820 */ /* 0x000fe20000400000 */
[----:B------:R-:W-:Y:S01]  /*6640*/  FADD R44, R153, R122 ;  /* 0x0000007a992c7221 */ /* 0x000fe20000000000 */
[----:B------:R-:W-:Y:S01]  /*6650*/  FADD R136, R81, R128 ;  /* 0x0000008051887221 */ /* 0x000fe20000000000 */
[----:B------:R-:W-:Y:S01]  /*6660*/  FADD R41, R143, R116 ;  /* 0x000000748f297221 */ /* 0x000fe20000000000 */
[----:B------:R-:W-:Y:S01]  /*6670*/  FADD R140, R161, R130 ;  /* 0x00000082a18c7221 */ /* 0x000fe20000000000 */
[----:B--2---:R-:W-:Y:S01]  /*6680*/  FADD R33, R48, R109 ;  /* 0x0000006d30217221 */ /* 0x004fe20000000000 */
[----:B------:R-:W2:Y:S01]  /*6690*/  MUFU.EX2 R145, R145 ;  /* 0x0000009100917308 */ /* 0x000ea20000000800 */
[----:B------:R-:W-:Y:S01]  /*66a0*/  FADD R57, R29, R44 ;  /* 0x0000002c1d397221 */ /* 0x000fe20000000000 */
[----:B------:R-:W-:Y:S01]  /*66b0*/  @!P5 FMUL R47, R47, 0.5 ;  /* 0x3f0000002f2fd820 */ /* 0x000fe20000400000 */
[----:B------:R-:W-:Y:S01]  /*66c0*/  FADD R146, R33, R134 ;  /* 0x0000008621927221 */ /* 0x000fe20000000000 */
[----:B------:R-:W-:Y:S01]  /*66d0*/  FADD R148, R37, R136 ;  /* 0x0000008825947221 */ /* 0x000fe20000000000 */
[----:B------:R-:W-:Y:S01]  /*66e0*/  FADD R29, R32, R97 ;  /* 0x00000061201d7221 */ /* 0x000fe20000000000 */
[----:B------:R-:W-:Y:S01]  /*66f0*/  FADD R44, R68, R125 ;  /* 0x0000007d442c7221 */ /* 0x000fe20000000000 */
[----:B------:R-:W-:Y:S01]  /*6700*/  FADD R37, R52, R113 ;  /* 0x0000007134257221 */ /* 0x000fe20000000000 */
[----:B------:R4:W5:Y:S01]  /*6710*/  MUFU.EX2 R134, R47 ;  /* 0x0000002f00867308 */ /* 0x0009620000000800 */
[----:B------:R-:W-:Y:S01]  /*6720*/  FADD R33, R127, R100 ;  /* 0x000000647f217221 */ /* 0x000fe20000000000 */
[----:B------:R-:W-:Y:S01]  /*6730*/  FADD R136, R155, R124 ;  /* 0x0000007c9b887221 */ /* 0x000fe20000000000 */
[----:B------:R-:W-:Y:S01]  /*6740*/  @!P6 FMUL R120, R120, R120 ;  /* 0x000000787878e220 */ /* 0x000fe20000400000 */
[----:B-1----:R-:W-:Y:S01]  /*6750*/  @!P2 FMUL R141, R141, R141 ;  /* 0x0000008d8d8da220 */ /* 0x002fe20000400000 */
[----:B---3--:R-:W-:Y:S01]  /*6760*/  @!P4 FMUL R132, R132, R132 ;  /* 0x000000848484c220 */ /* 0x008fe20000400000 */
[----:B------:R-:W-:Y:S01]  /*6770*/  FADD R61, R29, R44 ;  /* 0x0000002c1d3d7221 */ /* 0x000fe20000000000 */
[----:B------:R-:W-:Y:S01]  /*6780*/  FADD R150, R37, R138 ;  /* 0x0000008a25967221 */ /* 0x000fe20000000000 */
[----:B------:R-:W-:Y:S01]  /*6790*/  FADD R152, R41, R140 ;  /* 0x0000008c29987221 */ /* 0x000fe20000000000 */
[----:B--2---:R-:W-:Y:S01]  /*67a0*/  @!P1 FMUL R145, R145, R145 ;  /* 0x0000009191919220 */ /* 0x004fe20000400000 */
[----:B----4-:R-:W-:Y:S01]  /*67b0*/  FADD R47, R33, R136 ;  /* 0x00000088212f7221 */ /* 0x010fe20000000000 */
[----:B------:R-:W-:Y:S01]  /*67c0*/  FADD R29, R36, R101 ;  /* 0x00000065241d7221 */ /* 0x000fe20000000000 */
[----:B------:R-:W-:Y:S01]  /*67d0*/  FADD R44, R72, R141 ;  /* 0x0000008d482c7221 */ /* 0x000fe20000000000 */
[----:B------:R-:W-:Y:S01]  /*67e0*/  FADD R37, R56, R121 ;  /* 0x0000007938257221 */ /* 0x000fe20000000000 */
[----:B------:R-:W-:Y:S01]  /*67f0*/  FADD R138, R88, R145 ;  /* 0x00000091588a7221 */ /* 0x000fe20000000000 */
[----:B------:R-:W-:Y:S01]  /*6800*/  FADD R33, R131, R104 ;  /* 0x0000006883217221 */ /* 0x000fe20000000000 */
[----:B------:R-:W-:Y:S01]  /*6810*/  FADD R136, R157, R132 ;  /* 0x000000849d887221 */ /* 0x000fe20000000000 */
[----:B-----5:R-:W-:Y:S01]  /*6820*/  @!P5 FMUL R134, R134, R134 ;  /* 0x000000868686d220 */ /* 0x020fe20000400000 */
[----:B------:R-:W-:Y:S01]  /*6830*/  FADD R41, R147, R120 ;  /* 0x0000007893297221 */ /* 0x000fe20000000000 */
        /* <DEDUP_REMOVED lines=27> */
[----:B------:R-:W-:Y:S01]  /*69f0*/  MOV R29, UR31 ;  /* 0x0000001f001d7c02 */ /* 0x000fe20008000f00 */
[----:B------:R-:W-:Y:S01]  /*6a00*/  FADD R65, R65, R166 ;  /* 0x000000a641417221 */ /* 0x000fe20000000000 */
[----:B------:R-:W-:Y:S01]  /*6a10*/  FADD R168, R69, R168 ;  /* 0x000000a845a87221 */ /* 0x000fe20000000000 */
[----:B------:R-:W-:Y:S01]  /*6a20*/  FADD R140, R49, R140 ;  /* 0x0000008c318c7221 */ /* 0x000fe20000000000 */
[----:B------:R-:W-:Y:S01]  /*6a30*/  FADD R45, R45, R138 ;  /* 0x0000008a2d2d7221 */ /* 0x000fe20000000000 */
[----:B------:R1:W-:Y:S01]  /*6a40*/  SYNCS.ARRIVE.TRANS64.A1T0 RZ, [R29+UR34], RZ ;  /* 0x000000ff1dff79a7 */ /* 0x0003e20008100022 */
[----:B------:R-:W-:Y:S01]  /*6a50*/  F2FP.BF16.F32.PACK_AB R51, R38, R51 ;  /* 0x000000332633723e */ /* 0x000fe200000010ff */
[----:B------:R-:W-:Y:S01]  /*6a60*/  FADD R191, R65, R168 ;  /* 0x000000a841bf7221 */ /* 0x000fe20000000000 */
[----:B------:R-:W-:Y:S01]  /*6a70*/  F2FP.BF16.F32.PACK_AB R53, R42, R21 ;  /* 0x000000152a35723e */ /* 0x000fe200000010ff */
[----:B------:R-:W-:Y:S01]  /*6a80*/  FADD R192, R45, R140 ;  /* 0x0000008c2dc07221 */ /* 0x000fe20000000000 */
[----:B------:R-:W-:-:S02]  /*6a90*/  F2FP.BF16.F32.PACK_AB R69, R71, R74 ;  /* 0x0000004a4745723e */ /* 0x000fc400000010ff */
[----:B------:R-:W-:Y:S02]  /*6aa0*/  F2FP.BF16.F32.PACK_AB R44, R127, R32 ;  /* 0x000000207f2c723e */ /* 0x000fe400000010ff */
[----:B------:R-:W-:Y:S02]  /*6ab0*/  F2FP.BF16.F32.PACK_AB R46, R131, R36 ;  /* 0x00000024832e723e */ /* 0x000fe400000010ff */
[----:B------:R-:W-:Y:S02]  /*6ac0*/  F2FP.BF16.F32.PACK_AB R49, R34, R19 ;  /* 0x000000132231723e */ /* 0x000fe400000010ff */
[----:B------:R-:W-:Y:S02]  /*6ad0*/  F2FP.BF16.F32.PACK_AB R61, R50, R23 ;  /* 0x00000017323d723e */ /* 0x000fe400000010ff */
[----:B------:R-:W-:Y:S02]  /*6ae0*/  F2FP.BF16.F32.PACK_AB R59, R59, R62 ;  /* 0x0000003e3b3b723e */ /* 0x000fe400000010ff */
        /* <DEDUP_REMOVED lines=20> */
[----:B-1----:R-:W-:Y:S02]  /*6c30*/  F2FP.BF16.F32.PACK_AB R29, R8, R7 ;  /* 0x00000007081d723e */ /* 0x002fe400000010ff */
        /* <DEDUP_REMOVED lines=32> */
[----:B------:R-:W-:Y:S01]  /*6e40*/  F2FP.BF16.F32.PACK_AB R90, R134, R145 ;  /* 0x00000091865a723e */ /* 0x000fe200000010ff */
[----:B------:R-:W-:Y:S06]  /*6e50*/  @!P0 BRA `(.L_x_19) ;  /* 0x0000000000048947 */ /* 0x000fec0003800000 */
[----:B------:R-:W-:Y:S01]  /*6e60*/  BPT.TRAP 0x1 ;  /* 0x000000040000795c */ /* 0x000fe20000300000 */
.L_x_19:
[----:B------:R-:W1:Y:S01]  /*6e70*/  SYNCS.PHASECHK.TRANS64.TRYWAIT P1, [UR36+0x84008], R4 ;  /* 0x08400804ff0075a7 */ /* 0x000e620008020164 */
[----:B------:R-:W-:Y:S01]  /*6e80*/  ULOP3.LUT UR7, UR30, 0x8000000, URZ, 0xfc, !UPT ;  /* 0x080000001e077892 */ /* 0x000fe2000f8efc3f */
[----:B-1----:R-:W-:Y:S11]  /*6e90*/  @!P1 BRA `(.L_x_20) ;  /* 0x0000013400e89947 */ /* 0x002ff60003800000 */
.L_x_112:
[----:B------:R-:W-:Y:S01]  /*6ea0*/  UIADD3 UR10, UR7, 0x1800, URZ ;  /* 0x00001800070a7890 */ /* 0x000fe2000fffe03f */
[----:B------:R-:W-:Y:S01]  /*6eb0*/  STL [R1+0x184], R192 ;  /* 0x000184c001007387 */ /* 0x000fe20000100800 */
[----:B------:R-:W-:-:S03]  /*6ec0*/  UMOV UR11, 0x40000040 ;  /* 0x40000040000b7882 */ /* 0x000fc60000000000 */
[----:B------:R2:W-:Y:S02]  /*6ed0*/  STL [R1+0x180], R191 ;  /* 0x000180bf01007387 */ /* 0x0005e40000100800 */
[----:B--2---:R-:W-:-:S06]  /*6ee0*/  WARPGROUP.ARRIVE ;  /* 0x00000000000079c5 */ /* 0x004fcc0000000000 */
[----:B------:R-:W-:Y:S01]  /*6ef0*/  HGMMA.64x192x16.F32.BF16 R108, R28, gdesc[UR8].tnspB, RZ, !UPT, gsb0 ;  /* 0x42e000081c6c7df0 */ /* 0x000fe2000c0018ff */
[----:B------:R-:W-:Y:S01]  /*6f00*/  UIADD3 UR10, UR7, 0x1880, URZ ;  /* 0x00001880070a7890 */ /* 0x000fe2000fffe03f */
[----:B------:R-:W-:Y:S01]  /*6f10*/  UMOV UR11, 0x40000040 ;  /* 0x40000040000b7882 */ /* 0x000fe20000000000 */
[----:B------:R-:W-:Y:S02]  /*6f20*/  WARPGROUP.DEPBAR.LE gsb0, 0x0 ;  /* 0x00008000000079c5 */ /* 0x000fe40000010000 */
[----:B------:R-:W-:-:S15]  /*6f30*/  WARPGROUP.ARRIVE ;  /* 0x00000000000079c5 */ /* 0x000fde0000000000 */
[----:B------:R-:W-:Y:S01]  /*6f40*/  HGMMA.64x192x16.F32.BF16 R108, R44, gdesc[UR8].tnspB, R108, gsb0 ;  /* 0x42e000082c6c7df0 */ /* 0x000fe2000800186c */
        /* <DEDUP_REMOVED lines=62> */
[----:B------:R-:W-:Y:S01]  /*7330*/  F2FP.BF16.F32.PACK_AB R91, R6, R91 ;  /* 0x0000005b065b723e */ /* 0x000fe200000010ff */
[----:B------:R-:W-:Y:S02]  /*7340*/  WARPGROUP.DEPBAR.LE gsb0, 0x0 ;  /* 0x00008000000079c5 */ /* 0x000fe40000010000 */
[----:B------:R-:W-:-:S14]  /*7350*/  WARPGROUP.ARRIVE ;  /* 0x00000000000079c5 */ /* 0x000fdc0000000000 */
[----:B------:R-:W-:Y:S01]  /*7360*/  HGMMA.64x192x16.F32.BF16 R108, R92, gdesc[UR8].tnspB, R108, gsb0 ;  /* 0x42e000085c6c7df0 */ /* 0x000fe2000800186c */
[----:B------:R-:W-:Y:S01]  /*7370*/  UIADD3 UR10, UR7, 0x1f80, URZ ;  /* 0x00001f80070a7890 */ /* 0x000fe2000fffe03f */
[----:B------:R-:W-:Y:S01]  /*7380*/  UMOV UR11, 0x40000040 ;  /* 0x40000040000b7882 */ /* 0x000fe20000000000 */
[----:B------:R-:W-:Y:S02]  /*7390*/  WARPGROUP.DEPBAR.LE gsb0, 0x0 ;  /* 0x00008000000079c5 */ /* 0x000fe40000010000 */
[----:B------:R-:W-:Y:S01]  /*73a0*/  MOV R86, R123 ;  /* 0x0000007b00567202 */ /* 0x000fe20000000f00 */
[----:B------:R-:W-:Y:S01]  /*73b0*/  IMAD.MOV.U32 R84, RZ, RZ, R125 ;  /* 0x000000ffff547224 */ /* 0x000fe200078e007d */
        /* <DEDUP_REMOVED lines=22> */
[----:B-1----:R-:W-:Y:S01]  /*7520*/  MOV R4, R203 ;  /* 0x000000cb00047202 */ /* 0x002fe20000000f00 */
        /* <DEDUP_REMOVED lines=23> */
[----:B------:R-:W-:-:S02]  /*76a0*/  MOV R69, R140 ;  /* 0x0000008c00457202 */ /* 0x000fc40000000f00 */
[----:B------:R-:W-:Y:S02]  /*76b0*/  MOV R67, R142 ;  /* 0x0000008e00437202 */ /* 0x000fe40000000f00 */
[----:B------:R-:W-:Y:S02]  /*76c0*/  MOV R65, R144 ;  /* 0x0000009000417202 */ /* 0x000fe40000000f00 */
[----:B------:R-:W-:Y:S02]  /*76d0*/  MOV R63, R146 ;  /* 0x00000092003f7202 */ /* 0x000fe40000000f00 */
[----:B------:R-:W-:Y:S02]  /*76e0*/  MOV R62, R147 ;  /* 0x00000093003e7202 */ /* 0x000fe40000000f00 */
[----:B------:R-:W-:Y:S02]  /*76f0*/  MOV R59, R150 ;  /* 0x00000096003b7202 */ /* 0x000fe40000000f00 */
        /* <DEDUP_REMOVED lines=66> */
[----:B------:R1:W5:Y:S01]  /*7b20*/  LDL.LU R192, [R1+0x184] ;  /* 0x0001840001c07983 */ /* 0x0003620000300800 */
[----:B------:R-:W-:-:S02]  /*7b30*/  MOV R115, R78 ;  /* 0x0000004e00737202 */ /* 0x000fc40000000f00 */
[----:B------:R-:W-:Y:S01]  /*7b40*/  MOV R116, R77 ;  /* 0x0000004d00747202 */ /* 0x000fe20000000f00 */
[----:B------:R1:W5:Y:S01]  /*7b50*/  LDL.LU R191, [R1+0x180] ;  /* 0x0001800001bf7983 */ /* 0x0003620000300800 */
        /* <DEDUP_REMOVED lines=55> */
[----:B------:R-:W-:-:S06]  /*7ed0*/  MOV R186, R7 ;  /* 0x0000000700ba7202 */ /* 0x000fcc0000000f00 */
[----:B------:R-:W-:-:S06]  /*7ee0*/  WARPGROUP.ARRIVE ;  /* 0x00000000000079c5 */ /* 0x000fcc0000000000 */
[----:B------:R-:W-:Y:S03]  /*7ef0*/  HGMMA.64x192x16.F32.BF16 R92, R88, gdesc[UR8].tnspB, R92, gsb0 ;  /* 0x42e00008585c7df0 */ /* 0x000fe6000800185c */
[----:B------:R-:W-:Y:S02]  /*7f00*/  WARPGROUP.DEPBAR.LE gsb0, 0x0 ;  /* 0x00008000000079c5 */ /* 0x000fe40000010000 */
[----:B------:R1:W-:Y:S04]  /*7f10*/  STL.64 [R1], R92 ;  /* 0x0000005c01007387 */ /* 0x0003e80000100a00 */
[----:B------:R1:W-:Y:S04]  /*7f20*/  STL.64 [R1+0x8], R94 ;  /* 0x0000085e01007387 */ /* 0x0003e80000100a00 */
        /* <DEDUP_REMOVED lines=45> */
[----:B------:R1:W-:Y:S01]  /*8200*/  STL.64 [R1+0x178], R186 ;  /* 0x000178ba01007387 */ /* 0x0003e20000100a00 */
[----:B------:R-:W-:Y:S05]  /*8210*/  @!P0 BRA `(.L_x_21) ;  /* 0x0000000000048947 */ /* 0x000fea0003800000 */
[----:B------:R-:W-:Y:S01]  /*8220*/  BPT.TRAP 0x1 ;  /* 0x000000040000795c */ /* 0x000fe20000300000 */
.L_x_21:
[----:B------:R-:W-:Y:S01]  /*8230*/  UISETP.GT.U32.AND UP0, UPT, UR4, 0x1, UPT ;  /* 0x000000010400788c */ /* 0x000fe2000bf04070 */
[----:B------:R-:W-:Y:S01]  /*8240*/  MOV R4, RZ ;  /* 0x000000ff00047202 */ /* 0x000fe20000000f00 */
[----:B------:R-:W-:-:S04]  /*8250*/  UIADD3 UR10, UR36, 0x84028, URZ ;  /* 0x00084028240a7890 */ /* 0x000fc8000fffe03f */
[----:B------:R-:W-:Y:S01]  /*8260*/  PLOP3.LUT P1, PT, PT, PT, UP0, 0x80, 0x0 ;  /* 0x000000000000781c */ /* 0x000fe20003f2f008 */
[----:B------:R-:W-:-:S09]  /*8270*/  UPRMT UR10, URZ, 0x654, UR10 ;  /* 0x000006543f0a7896 */ /* 0x000fd2000800000a */
[----:B------:R-:W-:Y:S03]  /*8280*/  SYNCS.ARRIVE.TRANS64.RED.A1T0 RZ, [UR10], RZ ;  /* 0x000000ffffff79a7 */ /* 0x000fe6000810040a */
[----:B------:R-:W-:Y:S05]  /*8290*/  @P1 BRA `(.L_x_22) ;  /* 0x0000000000041947 */ /* 0x000fea0003800000 */
[----:B------:R-:W-:Y:S01]  /*82a0*/  BPT.TRAP 0x1 ;  /* 0x000000040000795c */ /* 0x000fe20000300000 */
.L_x_22:
[C---:B------:R-:W-:Y:S01]  /*82b0*/  ISETP.GE.AND P2, PT, R5.reuse, 0x201, PT ;  /* 0x000002010500780c */ /* 0x040fe20003f46270 */
[----:B------:R-:W-:Y:S01]  /*82c0*/  UMOV UR38, 0x1 ;  /* 0x0000000100267882 */ /* 0x000fe20000000000 */
[----:B------:R-:W-:Y:S01]  /*82d0*/  IADD3 R6, R5, 0xff, RZ ;  /* 0x000000ff05067810 */ /* 0x000fe20007ffe0ff */
[----:B------:R-:W-:Y:S01]  /*82e0*/  UMOV UR4, 0x2 ;  /* 0x0000000200047882 */ /* 0x000fe20000000000 */
[----:B------:R-:W-:Y:S02]  /*82f0*/  IADD3 R0, R0, 0x100, RZ ;  /* 0x0000010000007810 */ /* 0x000fe40007ffe0ff */
[----:B------:R-:W-:-:S04]  /*8300*/  SHF.R.S32.HI R7, RZ, 0x1f, R6 ;  /* 0x0000001fff077819 */ /* 0x000fc80000011406 */
[----:B------:R-:W-:-:S04]  /*8310*/  LEA.HI R7, R7, R6, RZ, 0x8 ;  /* 0x0000000607077211 */ /* 0x000fc800078f40ff */
[----:B------:R-:W-:Y:S01]  /*8320*/  LEA.HI.SX32 R189, R7, 0xffffffff, 0x18 ;  /* 0xffffffff07bd7811 */ /* 0x000fe200078fc2ff */
[----:B------:R-:W-:Y:S06]  /*8330*/  @!P2 BRA `(.L_x_23) ;  /* 0x0000006000d4a947 */ /* 0x000fec0003800000 */
[----:B------:R-:W-:Y:S01]  /*8340*/  MOV R5, R2 ;  /* 0x0000000200057202 */ /* 0x000fe20000000f00 */
[----:B-1----:R-:W-:Y:S01]  /*8350*/  IMAD.MOV.U32 R179, RZ, RZ, R3 ;  /* 0x000000ffffb37224 */ /* 0x002fe200078e0003 */
[----:B------:R-:W-:Y:S01]  /*8360*/  MOV R181, R189 ;  /* 0x000000bd00b57202 */ /* 0x000fe20000000f00 */
[----:B------:R-:W-:Y:S01]  /*8370*/  UMOV UR4, 0x2 ;  /* 0x0000000200047882 */ /* 0x000fe20000000000 */
[----:B------:R-:W-:Y:S01]  /*8380*/  MOV R4, RZ ;  /* 0x000000ff00047202 */ /* 0x000fe20000000f00 */
[----:B------:R-:W-:Y:S01]  /*8390*/  UMOV UR38, 0x1 ;  /* 0x0000000100267882 */ /* 0x000fe20000000000 */
[----:B------:R-:W-:-:S05]  /*83a0*/  ULDC UR39, c[0x0][0x604] ;  /* 0x0001810000277ab9 */ /* 0x000fca0000000800 */
.L_x_34:
[----:B------:R-:W-:-:S13]  /*83b0*/  PLOP3.LUT P3, PT, PT, PT, UP1, 0x80, 0x0 ;  /* 0x000000000000781c */ /* 0x000fda0003f6f018 */
[----:B--2---:R-:W-:Y:S05]  /*83c0*/  @!P3 BRA `(.L_x_24) ;  /* 0x000000000004b947 */ /* 0x004fea0003800000 */
[----:B------:R-:W-:Y:S01]  /*83d0*/  BPT.TRAP 0x1 ;  /* 0x000000040000795c */ /* 0x000fe20000300000 */
.L_x_24:
[----:B------:R-:W-:Y:S01]  /*83e0*/  ULEA UR10, UR4, UR36, 0x3 ;  /* 0x00000024040a7291 */ /* 0x000fe2000f8e183f */
[----:B------:R-:W-:-:S08]  /*83f0*/  SHF.L.U32 R2, R4, 0x1f, RZ ;  /* 0x0000001f04027819 */ /* 0x000fd000000006ff */
[----:B------:R-:W1:Y:S02]  /*8400*/  SYNCS.PHASECHK.TRANS64.TRYWAIT P2, [UR10+0x84000], R2 ;  /* 0x08400002ff0075a7 */ /* 0x000e64000804014a */
[----:B-1----:R-:W-:Y:S05]  /*8410*/  @!P2 BRA `(.L_x_25) ;  /* 0x0000012000a0a947 */ /* 0x002fea0003800000 */
.L_x_113:
[----:B------:R-:W-:Y:S01]  /*8420*/  UIMAD UR54, UR4, 0x1800, UR6 ;  /* 0x00001800043678a4 */ /* 0x000fe2000f8e0206 */
[----:B------:R-:W-:Y:S01]  /*8430*/  WARPGROUP.ARRIVE ;  /* 0x00000000000079c5 */ /* 0x000fe20000000000 */
[----:B------:R-:W-:Y:S01]  /*8440*/  UMOV UR55, 0x40000040 ;  /* 0x4000004000377882 */ /* 0x000fe20000000000 */
[----:B------:R-:W-:Y:S01]  /*8450*/  UMOV UR51, 0x40000040 ;  /* 0x4000004000337882 */ /* 0x000fe20000000000 */
[----:B------:R-:W-:Y:S02]  /*8460*/  UIADD3 UR50, UR54, 0x2, URZ ;  /* 0x0000000236327890 */ /* 0x000fe4000fffe03f */
[----:B------:R-:W-:Y:S01]  /*8470*/  UIADD3 UR46, UR54, 0x4, URZ ;  /* 0x00000004362e7890 */ /* 0x000fe2000fffe03f */
[----:B------:R-:W-:Y:S02]  /*8480*/  UMOV UR47, 0x40000040 ;  /* 0x40000040002f7882 */ /* 0x000fe40000000000 */
[----:B------:R-:W-:Y:S01]  /*8490*/  HGMMA.64x256x16.F32.BF16 R24, gdesc[UR52], RZ, !UPT, gsb0 ;  /* 0x03e00000341879f0 */ /* 0x000fe2000c0018ff */
[----:B------:R-:W-:Y:S01]  /*84a0*/  UIADD3 UR42, UR54, 0x6, URZ ;  /* 0x00000006362a7890 */ /* 0x000fe2000fffe03f */
[----:B------:R-:W-:Y:S01]  /*84b0*/  UMOV UR43, 0x40000040 ;  /* 0x40000040002b7882 */ /* 0x000fe20000000000 */
        /* <DEDUP_REMOVED lines=16> */
[----:B------:R-:W-:-:S04]  /*85c0*/  UIADD3 UR4, UR4, 0x1, URZ ;  /* 0x0000000104047890 */ /* 0x000fc8000fffe03f */
[----:B------:R-:W-:-:S04]  /*85d0*/  UISETP.NE.AND UP0, UPT, UR4, 0x5, UPT ;  /* 0x000000050400788c */ /* 0x000fc8000bf05270 */
[----:B------:R-:W-:Y:S01]  /*85e0*/  USEL UR4, UR4, URZ, UP0 ;  /* 0x0000003f04047287 */ /* 0x000fe20008000000 */
        /* <DEDUP_REMOVED lines=39> */
[----:B------:R-:W-:-:S06]  /*8860*/  USEL UR10, URZ, 0x1, UP0 ;  /* 0x000000013f0a7887 */ /* 0x000fcc0008000000 */
[----:B------:R-:W-:Y:S01]  /*8870*/  LOP3.LUT R182, R4, UR10, RZ, 0x3c, !PT ;  /* 0x0000000a04b67c12 */ /* 0x000fe2000f8e3cff */
[----:B------:R-:W-:Y:S02]  /*8880*/  WARPGROUP.DEPBAR.LE gsb0, 0x0 ;  /* 0x00008000000079c5 */ /* 0x000fe40000010000 */
[----:B------:R-:W-:-:S15]  /*8890*/  WARPGROUP.ARRIVE ;  /* 0x00000000000079c5 */ /* 0x000fde0000000000 */
[----:B------:R-:W-:-:S03]  /*88a0*/  NOP ;  /* 0x0000000000007918 */ /* 0x000fc60000000000 */
[----:B------:R-:W-:Y:S03]  /*88b0*/  HGMMA.64x256x16.F32.BF16 R24, gdesc[UR56], R24, gsb0 ;  /* 0x03e00000381879f0 */ /* 0x000fe60008001818 */
[----:B------:R-:W-:Y:S02]  /*88c0*/  WARPGROUP.DEPBAR.LE gsb0, 0x0 ;  /* 0x00008000000079c5 */ /* 0x000fe40000010000 */
[----:B------:R-:W-:Y:S05]  /*88d0*/  @!P3 BRA `(.L_x_26) ;  /* 0x000000000004b947 */ /* 0x000fea0003800000 */
[----:B------:R-:W-:Y:S01]  /*88e0*/  BPT.TRAP 0x1 ;  /* 0x000000040000795c */ /* 0x000fe20000300000 */
.L_x_26:
[----:B-1----:R-:W-:Y:S01]  /*88f0*/  FMNMX R2, R24, R5, !PT ;  /* 0x0000000518027209 */ /* 0x002fe20007800000 */
[----:B------:R-:W2:Y:S03]  /*8900*/  LDL.LU R235, [R1+0x160] ;  /* 0x0001600001eb7983 */ /* 0x000ea60000300800 */
[----:B------:R-:W-:Y:S01]  /*8910*/  FMNMX R3, R25, R2, !PT ;  /* 0x0000000219037209 */ /* 0x000fe20007800000 */
[----:B------:R-:W3:Y:S03]  /*8920*/  LDL.LU R234, [R1+0x164] ;  /* 0x0001640001ea7983 */ /* 0x000ee60000300800 */
[----:B------:R-:W-:Y:S01]  /*8930*/  FMNMX R2, R28, R3, !PT ;  /* 0x000000031c027209 */ /* 0x000fe20007800000 */
[----:B------:R-:W4:Y:S03]  /*8940*/  LDL.LU R233, [R1+0x170] ;  /* 0x0001700001e97983 */ /* 0x000f260000300800 */
        /* <DEDUP_REMOVED lines=96> */
[----:B------:R-:W-:-:S04]  /*8f50*/  FMNMX R3, R125, R2, !PT ;  /* 0x000000027d037209 */ /* 0x000fc80007800000 */
        /* <DEDUP_REMOVED lines=11> */
[----:B------:R-:W-:-:S05]  /*9010*/  FMNMX R4, R149, R2, !PT ;  /* 0x0000000295047209 */ /* 0x000fca0007800000 */
[----:B------:R-:W1:Y:S02]  /*9020*/  SHFL.BFLY PT, R3, R4, 0x1, 0x1f ;  /* 0x0c201f0004037f89 */ /* 0x000e6400000e0000 */
[----:B-1----:R-:W-:-:S05]  /*9030*/  FMNMX R6, R4, R3, !PT ;  /* 0x0000000304067209 */ /* 0x002fca0007800000 */
[----:B------:R-:W1:Y:S02]  /*9040*/  SHFL.BFLY PT, R3, R6, 0x2, 0x1f ;  /* 0x0c401f0006037f89 */ /* 0x000e6400000e0000 */
[----:B-1----:R-:W-:-:S04]  /*9050*/  FMNMX R2, R6, R3, !PT ;  /* 0x0000000306027209 */ /* 0x002fc80007800000 */
[----:B------:R-:W-:-:S04]  /*9060*/  FSETP.NEU.AND P2, PT, R2, -INF , PT ;  /* 0xff8000000200780b */ /* 0x000fc80003f4d000 */
[----:B------:R-:W-:-:S05]  /*9070*/  FSEL R180, R2, RZ, P2 ;  /* 0x000000ff02b47208 */ /* 0x000fca0001000000 */
[C---:B------:R-:W-:Y:S01]  /*9080*/  FMUL R3, R180.reuse, UR39 ;  /* 0x00000027b4037c20 */ /* 0x040fe20008400000 */
[----:B------:R-:W-:-:S03]  /*9090*/  FADD R180, -R180, R5 ;  /* 0x00000005b4b47221 */ /* 0x000fc60000000100 */
[--C-:B------:R-:W-:Y:S01]  /*90a0*/  FFMA R24, R24, UR39, -R3.reuse ;  /* 0x0000002718187c23 */ /* 0x100fe20008000803 */
[--C-:B------:R-:W-:Y:S01]  /*90b0*/  FFMA R25, R25, UR39, -R3.reuse ;  /* 0x0000002719197c23 */ /* 0x100fe20008000803 */
[--C-:B------:R-:W-:Y:S01]  /*90c0*/  FFMA R28, R28, UR39, -R3.reuse ;  /* 0x000000271c1c7c23 */ /* 0x100fe20008000803 */
[--C-:B------:R-:W-:Y:S01]  /*90d0*/  FFMA R4, R29, UR39, -R3.reuse ;  /* 0x000000271d047c23 */ /* 0x100fe20008000803 */
[--C-:B------:R-:W-:Y:S01]  /*90e0*/  FFMA R32, R32, UR39, -R3.reuse ;  /* 0x0000002720207c23 */ /* 0x100fe20008000803 */
[----:B------:R-:W-:Y:S01]  /*90f0*/  FSETP.GEU.AND P5, PT, R24, -126, PT ;  /* 0xc2fc00001800780b */ /* 0x000fe20003fae000 */
        /* <DEDUP_REMOVED lines=9> */
[--C-:B------:R-:W-:Y:S01]  /*9190*/  FFMA R44, R44, UR39, -R3.reuse ;  /* 0x000000272c2c7c23 */ /* 0x100fe20008000803 */
[--C-:B------:R-:W-:Y:S01]  /*91a0*/  FFMA R45, R45, UR39, -R3.reuse ;  /* 0x000000272d2d7c23 */ /* 0x100fe20008000803 */
[--C-:B------:R-:W-:Y:S01]  /*91b0*/  FFMA R48, R48, UR39, -R3.reuse ;  /* 0x0000002730307c23 */ /* 0x100fe20008000803 */
[----:B------:R-:W-:Y:S01]  /*91c0*/  @!P5 FMUL R24, R24, 0.5 ;  /* 0x3f0000001818d820 */ /* 0x000fe20000400000 */
[----:B------:R-:W-:Y:S01]  /*91d0*/  FFMA R49, R49, UR39, -R3 ;  /* 0x0000002731317c23 */ /* 0x000fe20008000803 */
[----:B------:R-:W-:-:S02]  /*91e0*/  @!P4 FMUL R25, R25, 0.5 ;  /* 0x3f0000001919c820 */ /* 0x000fc40000400000 */
[----:B------:R-:W-:Y:S01]  /*91f0*/  @!P3 FMUL R28, R28, 0.5 ;  /* 0x3f0000001c1cb820 */ /* 0x000fe20000400000 */
[----:B------:R-:W1:Y:S01]  /*9200*/  MUFU.EX2 R177, R24 ;  /* 0x0000001800b17308 */ /* 0x000e620000000800 */
[----:B------:R-:W-:Y:S02]  /*9210*/  @!P2 FMUL R4, R4, 0.5 ;  /* 0x3f0000000404a820 */ /* 0x000fe40000400000 */
[----:B------:R-:W-:-:S05]  /*9220*/  @!P6 FMUL R32, R32, 0.5 ;  /* 0x3f0000002020e820 */ /* 0x000fca0000400000 */
[----:B------:R-:W2:Y:S08]  /*9230*/  MUFU.EX2 R160, R25 ;  /* 0x0000001900a07308 */ /* 0x000eb00000000800 */
[----:B------:R-:W3:Y:S01]  /*9240*/  MUFU.EX2 R159, R28 ;  /* 0x0000001c009f7308 */ /* 0x000ee20000000800 */
[----:B-1----:R-:W-:Y:S01]  /*9250*/  @!P5 FMUL R177, R177, R177 ;  /* 0x000000b1b1b1d220 */ /* 0x002fe20000400000 */
[----:B------:R-:W-:-:S06]  /*9260*/  FSETP.GEU.AND P5, PT, R33, -126, PT ;  /* 0xc2fc00002100780b */ /* 0x000fcc0003fae000 */
[----:B------:R-:W1:Y:S01]  /*9270*/  MUFU.EX2 R4, R4 ;  /* 0x0000000400047308 */ /* 0x000e620000000800 */
        /* <DEDUP_REMOVED lines=8> */
[----:B-1----:R-:W-:Y:S01]  /*9300*/  @!P2 FMUL R4, R4, R4 ;  /* 0x000000040404a220 */ /* 0x002fe20000400000 */
[----:B------:R-:W-:-:S05]  /*9310*/  FSETP.GEU.AND P2, PT, R40, -126, PT ;  /* 0xc2fc00002800780b */ /* 0x000fca0003f4e000 */
[----:B------:R-:W-:Y:S01]  /*9320*/  @!P3 FMUL R37, R37, 0.5 ;  /* 0x3f0000002525b820 */ /* 0x000fe20000400000 */
        /* <DEDUP_REMOVED lines=18> */
[----:B------:R-:W-:Y:S01]  /*9450*/  FSETP.GEU.AND P2, PT, R49, -126, PT ;  /* 0xc2fc00003100780b */ /* 0x000fe20003f4e000 */
[----:B------:R-:W-:-:S04]  /*9460*/  FFMA R52, R52, UR39, -R3 ;  /* 0x0000002734347c23 */ /* 0x000fc80008000803 */
[----:B------:R-:W-:Y:S01]  /*9470*/  @!P3 FMUL R48, R48, 0.5 ;  /* 0x3f0000003030b820 */ /* 0x000fe20000400000 */
[----:B------:R-:W3:Y:S01]  /*9480*/  MUFU.EX2 R155, R45 ;  /* 0x0000002d009b7308 */ /* 0x000ee20000000800 */
[----:B-1----:R-:W-:-:S06]  /*9490*/  @!P6 FMUL R156, R156, R156 ;  /* 0x0000009c9c9ce220 */ /* 0x002fcc0000400000 */
[----:B------:R-:W-:Y:S01]  /*94a0*/  @!P2 FMUL R49, R49, 0.5 ;  /* 0x3f0000003131a820 */ /* 0x000fe20000400000 */
[----:B------:R-:W1:Y:S01]  /*94b0*/  MUFU.EX2 R172, R48 ;  /* 0x0000003000ac7308 */ /* 0x000e620000000800 */
[----:B------:R-:W-:Y:S01]  /*94c0*/  FSETP.GEU.AND P6, PT, R52, -126, PT ;  /* 0xc2fc00003400780b */ /* 0x000fe20003fce000 */
[--C-:B------:R-:W-:Y:S01]  /*94d0*/  FFMA R53, R53, UR39, -R3.reuse ;  /* 0x0000002735357c23 */ /* 0x100fe20008000803 */
[--C-:B------:R-:W-:Y:S01]  /*94e0*/  FFMA R56, R56, UR39, -R3.reuse ;  /* 0x0000002738387c23 */ /* 0x100fe20008000803 */
[--C-:B------:R-:W-:Y:S01]  /*94f0*/  FFMA R57, R57, UR39, -R3.reuse ;  /* 0x0000002739397c23 */ /* 0x100fe20008000803 */
[----:B--2---:R-:W-:Y:S01]  /*9500*/  @!P5 FMUL R173, R173, R173 ;  /* 0x000000adadadd220 */ /* 0x004fe20000400000 */
[--C-:B------:R-:W-:Y:S01]  /*9510*/  FFMA R60, R60, UR39, -R3.reuse ;  /* 0x000000273c3c7c23 */ /* 0x100fe20008000803 */
[--C-:B------:R-:W-:Y:S01]  /*9520*/  FFMA R64, R64, UR39, -R3.reuse ;  /* 0x0000002740407c23 */ /* 0x100fe20008000803 */
[----:B------:R-:W2:Y:S01]  /*9530*/  MUFU.EX2 R154, R49 ;  /* 0x00000031009a7308 */ /* 0x000ea20000000800 */
[----:B---3--:R-:W-:Y:S01]  /*9540*/  @!P4 FMUL R155, R155, R155 ;  /* 0x0000009b9b9bc220 */ /* 0x008fe20000400000 */
[----:B------:R-:W-:Y:S01]  /*9550*/  FSETP.GEU.AND P5, PT, R53, -126, PT ;  /* 0xc2fc00003500780b */ /* 0x000fe20003fae000 */
[--C-:B------:R-:W-:Y:S01]  /*9560*/  FFMA R5, R65, UR39, -R3.reuse ;  /* 0x0000002741057c23 */ /* 0x100fe20008000803 */
[----:B------:R-:W-:Y:S01]  /*9570*/  FSETP.GEU.AND P4, PT, R56, -126, PT ;  /* 0xc2fc00003800780b */ /* 0x000fe20003f8e000 */
[--C-:B------:R-:W-:Y:S01]  /*9580*/  FFMA R68, R68, UR39, -R3.reuse ;  /* 0x0000002744447c23 */ /* 0x100fe20008000803 */
[----:B------:R-:W-:Y:S01]  /*9590*/  @!P6 FMUL R52, R52, 0.5 ;  /* 0x3f0000003434e820 */ /* 0x000fe20000400000 */
[--C-:B------:R-:W-:Y:S01]  /*95a0*/  FFMA R6, R69, UR39, -R3.reuse ;  /* 0x0000002745067c23 */ /* 0x100fe20008000803 */
[--C-:B------:R-:W-:Y:S01]  /*95b0*/  FFMA R72, R72, UR39, -R3.reuse ;  /* 0x0000002748487c23 */ /* 0x100fe20008000803 */
[----:B-1----:R-:W-:Y:S01]  /*95c0*/  @!P3 FMUL R172, R172, R172 ;  /* 0x000000acacacb220 */ /* 0x002fe20000400000 */
[----:B------:R-:W-:Y:S01]  /*95d0*/  FSETP.GEU.AND P3, PT, R57, -126, PT ;  /* 0xc2fc00003900780b */ /* 0x000fe20003f6e000 */
[----:B------:R-:W1:Y:S01]  /*95e0*/  MUFU.EX2 R171, R52 ;  /* 0x0000003400ab7308 */ /* 0x000e620000000800 */
[--C-:B------:R-:W-:Y:S01]  /*95f0*/  FFMA R7, R73, UR39, -R3.reuse ;  /* 0x0000002749077c23 */ /* 0x100fe20008000803 */
[--C-:B------:R-:W-:Y:S01]  /*9600*/  FFMA R76, R76, UR39, -R3.reuse ;  /* 0x000000274c4c7c23 */ /* 0x100fe20008000803 */
[--C-:B------:R-:W-:Y:S01]  /*9610*/  FFMA R8, R77, UR39, -R3.reuse ;  /* 0x000000274d087c23 */ /* 0x100fe20008000803 */
[--C-:B------:R-:W-:Y:S01]  /*9620*/  FFMA R80, R80, UR39, -R3.reuse ;  /* 0x0000002750507c23 */ /* 0x100fe20008000803 */
[--C-:B------:R-:W-:Y:S01]  /*9630*/  FFMA R9, R81, UR39, -R3.reuse ;  /* 0x0000002751097c23 */ /* 0x100fe20008000803 */
[----:B--2---:R-:W-:Y:S01]  /*9640*/  @!P2 FMUL R154, R154, R154 ;  /* 0x0000009a9a9aa220 */ /* 0x004fe20000400000 */
[----:B------:R-:W-:Y:S01]  /*9650*/  FSETP.GEU.AND P2, PT, R60, -126, PT ;  /* 0xc2fc00003c00780b */ /* 0x000fe20003f4e000 */
[----:B------:R-:W-:Y:S01]  /*9660*/  @!P5 FMUL R53, R53, 0.5 ;  /* 0x3f0000003535d820 */ /* 0x000fe20000400000 */
[----:B------:R-:W-:Y:S01]  /*9670*/  @!P4 FMUL R56, R56, 0.5 ;  /* 0x3f0000003838c820 */ /* 0x000fe20000400000 */
[--C-:B------:R-:W-:Y:S01]  /*9680*/  FFMA R84, R84, UR39, -R3.reuse ;  /* 0x0000002754547c23 */ /* 0x100fe20008000803 */
[--C-:B------:R-:W-:Y:S01]  /*9690*/  FFMA R88, R88, UR39, -R3.reuse ;  /* 0x0000002758587c23 */ /* 0x100fe20008000803 */
[----:B------:R-:W-:Y:S01]  /*96a0*/  @!P3 FMUL R57, R57, 0.5 ;  /* 0x3f0000003939b820 */ /* 0x000fe20000400000 */
[----:B------:R-:W2:Y:S01]  /*96b0*/  MUFU.EX2 R153, R53 ;  /* 0x0000003500997308 */ /* 0x000ea20000000800 */
[--C-:B------:R-:W-:Y:S01]  /*96c0*/  FFMA R48, R61, UR39, -R3.reuse ;  /* 0x000000273d307c23 */ /* 0x100fe20008000803 */
[--C-:B------:R-:W-:Y:S01]  /*96d0*/  FFMA R162, R89, UR39, -R3.reuse ;  /* 0x0000002759a27c23 */ /* 0x100fe20008000803 */
[--C-:B------:R-:W-:Y:S01]  /*96e0*/  FFMA R161, R92, UR39, -R3.reuse ;  /* 0x000000275ca17c23 */ /* 0x100fe20008000803 */
[--C-:B------:R-:W-:Y:S01]  /*96f0*/  FFMA R10, R93, UR39, -R3.reuse ;  /* 0x000000275d0a7c23 */ /* 0x100fe20008000803 */
[--C-:B------:R-:W-:Y:S01]  /*9700*/  FFMA R11, R96, UR39, -R3.reuse ;  /* 0x00000027600b7c23 */ /* 0x100fe20008000803 */
[--C-:B------:R-:W-:Y:S01]  /*9710*/  FFMA R12, R97, UR39, -R3.reuse ;  /* 0x00000027610c7c23 */ /* 0x100fe20008000803 */
[----:B------:R-:W-:Y:S01]  /*9720*/  @!P2 FMUL R60, R60, 0.5 ;  /* 0x3f0000003c3ca820 */ /* 0x000fe20000400000 */
[----:B------:R-:W3:Y:S01]  /*9730*/  MUFU.EX2 R170, R56 ;  /* 0x0000003800aa7308 */ /* 0x000ee20000000800 */
[----:B-1----:R-:W-:Y:S01]  /*9740*/  @!P6 FMUL R171, R171, R171 ;  /* 0x000000abababe220 */ /* 0x002fe20000400000 */
[----:B------:R-:W-:Y:S01]  /*9750*/  FSETP.GEU.AND P6, PT, R48, -126, PT ;  /* 0xc2fc00003000780b */ /* 0x000fe20003fce000 */
[--C-:B------:R-:W-:Y:S01]  /*9760*/  FFMA R13, R120, UR39, -R3.reuse ;  /* 0x00000027780d7c23 */ /* 0x100fe20008000803 */
[--C-:B------:R-:W-:Y:S01]  /*9770*/  FFMA R14, R136, UR39, -R3.reuse ;  /* 0x00000027880e7c23 */ /* 0x100fe20008000803 */
[--C-:B------:R-:W-:Y:S01]  /*9780*/  FFMA R15, R137, UR39, -R3.reuse ;  /* 0x00000027890f7c23 */ /* 0x100fe20008000803 */
[--C-:B------:R-:W-:Y:S01]  /*9790*/  FFMA R16, R140, UR39, -R3.reuse ;  /* 0x000000278c107c23 */ /* 0x100fe20008000803 */
[--C-:B------:R-:W-:Y:S01]  /*97a0*/  FFMA R18, R128, UR39, -R3.reuse ;  /* 0x0000002780127c23 */ /* 0x100fe20008000803 */
[----:B------:R-:W1:Y:S01]  /*97b0*/  MUFU.EX2 R152, R57 ;  /* 0x0000003900987308 */ /* 0x000e620000000800 */
[--C-:B------:R-:W-:Y:S01]  /*97c0*/  FFMA R17, R141, UR39, -R3.reuse ;  /* 0x000000278d117c23 */ /* 0x100fe20008000803 */
[--C-:B------:R-:W-:Y:S01]  /*97d0*/  FFMA R19, R144, UR39, -R3.reuse ;  /* 0x0000002790137c23 */ /* 0x100fe20008000803 */
[--C-:B------:R-:W-:Y:S01]  /*97e0*/  FFMA R20, R129, UR39, -R3.reuse ;  /* 0x0000002781147c23 */ /* 0x100fe20008000803 */
[--C-:B------:R-:W-:Y:S01]  /*97f0*/  FFMA R22, R145, UR39, -R3.reuse ;  /* 0x0000002791167c23 */ /* 0x100fe20008000803 */
[--C-:B------:R-:W-:Y:S01]  /*9800*/  FFMA R21, R132, UR39, -R3.reuse ;  /* 0x0000002784157c23 */ /* 0x100fe20008000803 */
[--C-:B------:R-:W-:Y:S01]  /*9810*/  FFMA R23, R148, UR39, -R3.reuse ;  /* 0x0000002794177c23 */ /* 0x100fe20008000803 */
[--C-:B------:R-:W-:Y:S01]  /*9820*/  FFMA R24, R133, UR39, -R3.reuse ;  /* 0x0000002785187c23 */ /* 0x100fe20008000803 */
[----:B------:R-:W4:Y:S01]  /*9830*/  MUFU.EX2 R169, R60 ;  /* 0x0000003c00a97308 */ /* 0x000f220000000800 */
[----:B--2---:R-:W-:Y:S01]  /*9840*/  @!P5 FMUL R153, R153, R153 ;  /* 0x000000999999d220 */ /* 0x004fe20000400000 */
[----:B---3--:R-:W-:Y:S01]  /*9850*/  @!P4 FMUL R170, R170, R170 ;  /* 0x000000aaaaaac220 */ /* 0x008fe20000400000 */
[----:B------:R-:W-:Y:S01]  /*9860*/  FSETP.GEU.AND P5, PT, R64, -126, PT ;  /* 0xc2fc00004000780b */ /* 0x000fe20003fae000 */
[----:B------:R-:W2:Y:S01]  /*9870*/  LDL.LU R45, [R1+0x154] ;  /* 0x00015400012d7983 */ /* 0x000ea20000300800 */
[----:B------:R-:W-:Y:S01]  /*9880*/  FSETP.GEU.AND P4, PT, R5, -126, PT ;  /* 0xc2fc00000500780b */ /* 0x000fe20003f8e000 */
[----:B------:R-:W-:Y:S01]  /*9890*/  @!P6 FMUL R48, R48, 0.5 ;  /* 0x3f0000003030e820 */ /* 0x000fe20000400000 */
[--C-:B------:R-:W-:Y:S01]  /*98a0*/  FFMA R89, R100, UR39, -R3.reuse ;  /* 0x0000002764597c23 */ /* 0x100fe20008000803 */
[--C-:B------:R-:W-:Y:S01]  /*98b0*/  FFMA R69, R105, UR39, -R3.reuse ;  /* 0x0000002769457c23 */ /* 0x100fe20008000803 */
[----:B-1----:R-:W-:Y:S01]  /*98c0*/  @!P3 FMUL R152, R152, R152 ;  /* 0x000000989898b220 */ /* 0x002fe20000400000 */
[----:B------:R-:W-:Y:S01]  /*98d0*/  FSETP.GEU.AND P3, PT, R68, -126, PT ;  /* 0xc2fc00004400780b */ /* 0x000fe20003f6e000 */
[--C-:B------:R-:W-:Y:S01]  /*98e0*/  FFMA R56, R85, UR39, -R3.reuse ;  /* 0x0000002755387c23 */ /* 0x100fe20008000803 */
[----:B------:R-:W1:Y:S01]  /*98f0*/  MUFU.EX2 R48, R48 ;  /* 0x0000003000307308 */ /* 0x000e620000000800 */
[--C-:B------:R-:W-:Y:S01]  /*9900*/  FFMA R81, R125, UR39, -R3.reuse ;  /* 0x000000277d517c23 */ /* 0x100fe20008000803 */
[--C-:B------:R-:W-:Y:S01]  /*9910*/  FFMA R65, R113, UR39, -R3.reuse ;  /* 0x0000002771417c23 */ /* 0x100fe20008000803 */
[--C-:B------:R-:W-:Y:S01]  /*9920*/  FFMA R77, R116, UR39, -R3.reuse ;  /* 0x00000027744d7c23 */ /* 0x100fe20008000803 */
[----:B----4-:R-:W-:Y:S01]  /*9930*/  @!P2 FMUL R169, R169, R169 ;  /* 0x000000a9a9a9a220 */ /* 0x010fe20000400000 */
[----:B------:R-:W-:Y:S01]  /*9940*/  FSETP.GEU.AND P2, PT, R6, -126, PT ;  /* 0xc2fc00000600780b */ /* 0x000fe20003f4e000 */
[----:B------:R-:W-:Y:S01]  /*9950*/  @!P5 FMUL R64, R64, 0.5 ;  /* 0x3f0000004040d820 */ /* 0x000fe20000400000 */
[----:B------:R-:W-:Y:S01]  /*9960*/  @!P4 FMUL R5, R5, 0.5 ;  /* 0x3f0000000505c820 */ /* 0x000fe20000400000 */
[--C-:B------:R-:W-:Y:S01]  /*9970*/  FFMA R92, R101, UR39, -R3.reuse ;  /* 0x00000027655c7c23 */ /* 0x100fe20008000803 */
[----:B------:R-:W3:Y:S02]  /*9980*/  LDL.LU R49, [R1+0x150] ;  /* 0x0001500001317983 */ /* 0x000ee40000300800 */
[----:B------:R-:W-:Y:S01]  /*9990*/  @!P3 FMUL R68, R68, 0.5 ;  /* 0x3f0000004444b820 */ /* 0x000fe20000400000 */
[----:B------:R-:W4:Y:S01]  /*99a0*/  MUFU.EX2 R168, R64 ;  /* 0x0000004000a87308 */ /* 0x000f220000000800 */
[----:B------:R-:W-:Y:S01]  /*99b0*/  FFMA R85, R108, UR39, -R3 ;  /* 0x000000276c557c23 */ /* 0x000fe20008000803 */
[----:B------:R-:W2:Y:S01]  /*99c0*/  LDL.LU R52, [R1+0x144] ;  /* 0x0001440001347983 */ /* 0x000ea20000300800 */
[----:B-1----:R-:W-:-:S03]  /*99d0*/  @!P6 FMUL R48, R48, R48 ;  /* 0x000000303030e220 */ /* 0x002fc60000400000 */
[----:B------:R-:W-:Y:S02]  /*99e0*/  @!P2 FMUL R6, R6, 0.5 ;  /* 0x3f0000000606a820 */ /* 0x000fe40000400000 */
[----:B------:R-:W1:Y:S01]  /*99f0*/  MUFU.EX2 R5, R5 ;  /* 0x0000000500057308 */ /* 0x000e620000000800 */
[----:B------:R-:W-:-:S07]  /*9a00*/  FSETP.GEU.AND P6, PT, R72, -126, PT ;  /* 0xc2fc00004800780b */ /* 0x000fce0003fce000 */
[----:B------:R1:W1:Y:S01]  /*9a10*/  MUFU.EX2 R167, R68 ;  /* 0x0000004400a77308 */ /* 0x0002620000000800 */
[----:B----4-:R-:W-:Y:S01]  /*9a20*/  @!P5 FMUL R168, R168, R168 ;  /* 0x000000a8a8a8d220 */ /* 0x010fe20000400000 */
[--C-:B------:R-:W-:Y:S01]  /*9a30*/  FFMA R64, R112, UR39, -R3.reuse ;  /* 0x0000002770407c23 */ /* 0x100fe20008000803 */
[----:B------:R-:W4:Y:S05]  /*9a40*/  LDL.LU R53, [R1+0x140] ;  /* 0x0001400001357983 */ /* 0x000f2a0000300800 */
[----:B------:R-:W1:Y:S01]  /*9a50*/  MUFU.EX2 R6, R6 ;  /* 0x0000000600067308 */ /* 0x000e620000000800 */
[----:B------:R-:W-:Y:S01]  /*9a60*/  FSETP.GEU.AND P5, PT, R7, -126, PT ;  /* 0xc2fc00000700780b */ /* 0x000fe20003fae000 */
[----:B-1----:R-:W-:Y:S01]  /*9a70*/  @!P4 FMUL R5, R5, R5 ;  /* 0x000000050505c220 */ /* 0x002fe20000400000 */
[----:B------:R-:W-:Y:S01]  /*9a80*/  FSETP.GEU.AND P4, PT, R76, -126, PT ;  /* 0xc2fc00004c00780b */ /* 0x000fe20003f8e000 */
[----:B------:R-:W-:Y:S01]  /*9a90*/  @!P6 FMUL R72, R72, 0.5 ;  /* 0x3f0000004848e820 */ /* 0x000fe20000400000 */
[----:B------:R-:W-:Y:S01]  /*9aa0*/  FFMA R68, R104, UR39, -R3 ;  /* 0x0000002768447c23 */ /* 0x000fe20008000803 */
[----:B------:R-:W3:Y:S01]  /*9ab0*/  LDL.LU R61, [R1+0x134] ;  /* 0x00013400013d7983 */ /* 0x000ee20000300800 */
[----:B------:R-:W-:Y:S01]  /*9ac0*/  @!P3 FMUL R167, R167, R167 ;  /* 0x000000a7a7a7b220 */ /* 0x000fe20000400000 */
[----:B------:R-:W-:Y:S01]  /*9ad0*/  FSETP.GEU.AND P3, PT, R8, -126, PT ;  /* 0xc2fc00000800780b */ /* 0x000fe20003f6e000 */
[----:B------:R-:W1:Y:S01]  /*9ae0*/  MUFU.EX2 R166, R72 ;  /* 0x0000004800a67308 */ /* 0x000e620000000800 */
[----:B------:R-:W2:Y:S01]  /*9af0*/  LDL.LU R57, [R1+0x130] ;  /* 0x0001300001397983 */ /* 0x000ea20000300800 */
[----:B------:R-:W-:Y:S01]  /*9b00*/  @!P2 FMUL R6, R6, R6 ;  /* 0x000000060606a220 */ /* 0x000fe20000400000 */
[----:B------:R-:W-:-:S02]  /*9b10*/  FSETP.GEU.AND P2, PT, R80, -126, PT ;  /* 0xc2fc00005000780b */ /* 0x000fc40003f4e000 */
[----:B------:R-:W-:Y:S02]  /*9b20*/  @!P5 FMUL R7, R7, 0.5 ;  /* 0x3f0000000707d820 */ /* 0x000fe40000400000 */
[----:B------:R-:W-:Y:S01]  /*9b30*/  @!P4 FMUL R76, R76, 0.5 ;  /* 0x3f0000004c4cc820 */ /* 0x000fe20000400000 */
[----:B------:R-:W4:Y:S04]  /*9b40*/  LDL.LU R60, [R1+0x124] ;  /* 0x00012400013c7983 */ /* 0x000f280000300800 */
[----:B------:R-:W-:Y:S01]  /*9b50*/  @!P3 FMUL R8, R8, 0.5 ;  /* 0x3f0000000808b820 */ /* 0x000fe20000400000 */
[----:B------:R-:W1:Y:S01]  /*9b60*/  MUFU.EX2 R165, R76 ;  /* 0x0000004c00a57308 */ /* 0x000e620000000800 */
[----:B------:R-:W3:Y:S01]  /*9b70*/  LDL.LU R73, [R1+0x120] ;  /* 0x0001200001497983 */ /* 0x000ee20000300800 */
[----:B-1----:R-:W-:Y:S01]  /*9b80*/  @!P6 FMUL R166, R166, R166 ;  /* 0x000000a6a6a6e220 */ /* 0x002fe20000400000 */
[----:B------:R-:W-:-:S05]  /*9b90*/  @!P2 FMUL R80, R80, 0.5 ;  /* 0x3f0000005050a820 */ /* 0x000fca0000400000 */
[----:B------:R-:W1:Y:S01]  /*9ba0*/  MUFU.EX2 R7, R7 ;  /* 0x0000000700077308 */ /* 0x000e620000000800 */
[----:B------:R-:W-:-:S07]  /*9bb0*/  FSETP.GEU.AND P6, PT, R9, -126, PT ;  /* 0xc2fc00000900780b */ /* 0x000fce0003fce000 */
[----:B------:R-:W1:Y:S01]  /*9bc0*/  MUFU.EX2 R8, R8 ;  /* 0x0000000800087308 */ /* 0x000e620000000800 */
[----:B------:R-:W-:Y:S01]  /*9bd0*/  @!P4 FMUL R165, R165, R165 ;  /* 0x000000a5a5a5c220 */ /* 0x000fe20000400000 */
[--C-:B------:R-:W-:Y:S01]  /*9be0*/  FFMA R76, R121, UR39, -R3.reuse ;  /* 0x00000027794c7c23 */ /* 0x100fe20008000803 */
[----:B------:R-:W2:Y:S01]  /*9bf0*/  LDL.LU R72, [R1+0x114] ;  /* 0x0001140001487983 */ /* 0x000ea20000300800 */
[----:B------:R-:W-:Y:S02]  /*9c00*/  FSETP.GEU.AND P4, PT, R88, -126, PT ;  /* 0xc2fc00005800780b */ /* 0x000fe40003f8e000 */
[----:B------:R-:W-:Y:S01]  /*9c10*/  @!P6 FMUL R9, R9, 0.5 ;  /* 0x3f0000000909e820 */ /* 0x000fe20000400000 */
[----:B------:R-:W4:Y:S01]  /*9c20*/  LDL.LU R93, [R1+0x110] ;  /* 0x00011000015d7983 */ /* 0x000f220000300800 */
[----:B------:R1:W1:Y:S02]  /*9c30*/  MUFU.EX2 R164, R80 ;  /* 0x0000005000a47308 */ /* 0x0002640000000800 */
[----:B-1----:R-:W-:Y:S01]  /*9c40*/  @!P5 FMUL R7, R7, R7 ;  /* 0x000000070707d220 */ /* 0x002fe20000400000 */
[----:B------:R-:W-:Y:S01]  /*9c50*/  FSETP.GEU.AND P5, PT, R84, -126, PT ;  /* 0xc2fc00005400780b */ /* 0x000fe20003fae000 */
[----:B------:R-:W3:Y:S04]  /*9c60*/  LDL.LU R96, [R1+0x104] ;  /* 0x0001040001607983 */ /* 0x000ee80000300800 */
[----:B------:R-:W2:Y:S01]  /*9c70*/  LDL.LU R97, [R1+0x100] ;  /* 0x0001000001617983 */ /* 0x000ea20000300800 */
[----:B------:R-:W1:Y:S01]  /*9c80*/  MUFU.EX2 R9, R9 ;  /* 0x0000000900097308 */ /* 0x000e620000000800 */
[----:B------:R-:W-:Y:S01]  /*9c90*/  @!P3 FMUL R8, R8, R8 ;  /* 0x000000080808b220 */ /* 0x000fe20000400000 */
[----:B------:R-:W-:Y:S01]  /*9ca0*/  FSETP.GEU.AND P3, PT, R162, -126, PT ;  /* 0xc2fc0000a200780b */ /* 0x000fe20003f6e000 */
[----:B------:R-:W-:Y:S01]  /*9cb0*/  @!P4 FMUL R88, R88, 0.5 ;  /* 0x3f0000005858c820 */ /* 0x000fe20000400000 */
[----:B------:R-:W-:Y:S01]  /*9cc0*/  FFMA R80, R124, UR39, -R3 ;  /* 0x000000277c507c23 */ /* 0x000fe20008000803 */
[----:B------:R-:W4:Y:S02]  /*9cd0*/  LDL.LU R100, [R1+0xf4] ;  /* 0x0000f40001647983 */ /* 0x000f240000300800 */
[----:B------:R-:W-:Y:S01]  /*9ce0*/  @!P5 FMUL R84, R84, 0.5 ;  /* 0x3f0000005454d820 */ /* 0x000fe20000400000 */
[----:B------:R-:W1:Y:S01]  /*9cf0*/  MUFU.EX2 R178, R88 ;  /* 0x0000005800b27308 */ /* 0x000e620000000800 */
[----:B------:R-:W-:Y:S01]  /*9d00*/  @!P2 FMUL R164, R164, R164 ;  /* 0x000000a4a4a4a220 */ /* 0x000fe20000400000 */
[----:B------:R-:W-:Y:S01]  /*9d10*/  FSETP.GEU.AND P2, PT, R161, -126, PT ;  /* 0xc2fc0000a100780b */ /* 0x000fe20003f4e000 */
[----:B------:R-:W3:Y:S04]  /*9d20*/  LDL.LU R101, [R1+0xf0] ;  /* 0x0000f00001657983 */ /* 0x000ee80000300800 */
[----:B------:R-:W-:Y:S01]  /*9d30*/  @!P3 FMUL R162, R162, 0.5 ;  /* 0x3f000000a2a2b820 */ /* 0x000fe20000400000 */
[----:B------:R-:W1:Y:S02]  /*9d40*/  MUFU.EX2 R163, R84 ;  /* 0x0000005400a37308 */ /* 0x000e640000000800 */
[----:B-1----:R-:W-:-:S05]  /*9d50*/  @!P6 FMUL R9, R9, R9 ;  /* 0x000000090909e220 */ /* 0x002fca0000400000 */
[----:B------:R-:W-:Y:S01]  /*9d60*/  @!P2 FMUL R161, R161, 0.5 ;  /* 0x3f000000a1a1a820 */ /* 0x000fe20000400000 */
[----:B------:R-:W1:Y:S01]  /*9d70*/  MUFU.EX2 R162, R162 ;  /* 0x000000a200a27308 */ /* 0x000e620000000800 */
[----:B------:R-:W-:Y:S01]  /*9d80*/  FSETP.GEU.AND P6, PT, R10, -126, PT ;  /* 0xc2fc00000a00780b */ /* 0x000fe20003fce000 */
[----:B------:R-:W-:Y:S01]  /*9d90*/  @!P4 FMUL R178, R178, R178 ;  /* 0x000000b2b2b2c220 */ /* 0x000fe20000400000 */
[----:B------:R-:W-:Y:S01]  /*9da0*/  FFMA R88, R109, UR39, -R3 ;  /* 0x000000276d587c23 */ /* 0x000fe20008000803 */
[----:B------:R-:W2:Y:S04]  /*9db0*/  LDL.LU R104, [R1+0xe4] ;  /* 0x0000e40001687983 */ /* 0x000ea80000300800 */
[----:B------:R-:W1:Y:S01]  /*9dc0*/  MUFU.EX2 R161, R161 ;  /* 0x000000a100a17308 */ /* 0x000e620000000800 */
[----:B------:R-:W-:Y:S01]  /*9dd0*/  @!P5 FMUL R163, R163, R163 ;  /* 0x000000a3a3a3d220 */ /* 0x000fe20000400000 */
[----:B------:R-:W-:-:S02]  /*9de0*/  FSETP.GEU.AND P5, PT, R11, -126, PT ;  /* 0xc2fc00000b00780b */ /* 0x000fc40003fae000 */
[----:B------:R-:W-:Y:S02]  /*9df0*/  FSETP.GEU.AND P4, PT, R12, -126, PT ;  /* 0xc2fc00000c00780b */ /* 0x000fe40003f8e000 */
[----:B------:R-:W-:Y:S01]  /*9e00*/  @!P6 FMUL R10, R10, 0.5 ;  /* 0x3f0000000a0ae820 */ /* 0x000fe20000400000 */
[----:B-1----:R-:W-:Y:S01]  /*9e10*/  @!P3 FMUL R162, R162, R162 ;  /* 0x000000a2a2a2b220 */ /* 0x002fe20000400000 */
[----:B------:R-:W-:Y:S01]  /*9e20*/  FSETP.GEU.AND P3, PT, R13, -126, PT ;  /* 0xc2fc00000d00780b */ /* 0x000fe20003f6e000 */
[----:B------:R-:W-:-:S03]  /*9e30*/  FADD R33, R177, R178 ;  /* 0x000000b2b1217221 */ /* 0x000fc60000000000 */
[----:B------:R-:W1:Y:S01]  /*9e40*/  MUFU.EX2 R10, R10 ;  /* 0x0000000a000a7308 */ /* 0x000e620000000800 */
[----:B------:R-:W-:Y:S01]  /*9e50*/  FFMA R84, R117, UR39, -R3 ;  /* 0x0000002775547c23 */ /* 0x000fe20008000803 */
[----:B------:R-:W4:Y:S01]  /*9e60*/  LDL.LU R105, [R1+0xe0] ;  /* 0x0000e00001697983 */ /* 0x000f220000300800 */
[----:B------:R-:W-:Y:S01]  /*9e70*/  @!P2 FMUL R161, R161, R161 ;  /* 0x000000a1a1a1a220 */ /* 0x000fe20000400000 */
[----:B------:R-:W-:Y:S01]  /*9e80*/  FSETP.GEU.AND P2, PT, R68, -126, PT ;  /* 0xc2fc00004400780b */ /* 0x000fe20003f4e000 */
[----:B------:R-:W-:Y:S01]  /*9e90*/  @!P5 FMUL R11, R11, 0.5 ;  /* 0x3f0000000b0bd820 */ /* 0x000fe20000400000 */
[----:B------:R-:W-:-:S03]  /*9ea0*/  @!P4 FMUL R12, R12, 0.5 ;  /* 0x3f0000000c0cc820 */ /* 0x000fc60000400000 */
[----:B------:R-:W-:Y:S01]  /*9eb0*/  @!P3 FMUL R13, R13, 0.5 ;  /* 0x3f0000000d0db820 */ /* 0x000fe20000400000 */
[----:B-1----:R-:W-:Y:S01]  /*9ec0*/  @!P6 FMUL R10, R10, R10 ;  /* 0x0000000a0a0ae220 */ /* 0x002fe20000400000 */
[----:B------:R-:W1:Y:S06]  /*9ed0*/  MUFU.EX2 R11, R11 ;  /* 0x0000000b000b7308 */ /* 0x000e6c0000000800 */
[----:B------:R-:W-:Y:S01]  /*9ee0*/  @!P2 FMUL R68, R68, 0.5 ;  /* 0x3f0000004444a820 */ /* 0x000fe20000400000 */
[----:B------:R-:W-:Y:S01]  /*9ef0*/  FADD R32, R160, R162 ;  /* 0x000000a2a0207221 */ /* 0x000fe20000000000 */
[----:B------:R-:W-:Y:S01]  /*9f00*/  FFMA R3, R149, UR39, -R3 ;  /* 0x0000002795037c23 */ /* 0x000fe20008000803 */
[----:B------:R-:W3:Y:S01]  /*9f10*/  LDL.LU R120, [R1+0xd4] ;  /* 0x0000d40001787983 */ /* 0x000ee20000300800 */
[----:B------:R-:W1:Y:S01]  /*9f20*/  MUFU.EX2 R12, R12 ;  /* 0x0000000c000c7308 */ /* 0x000e620000000800 */
[----:B------:R-:W-:Y:S01]  /*9f30*/  FSETP.GEU.AND P6, PT, R14, -126, PT ;  /* 0xc2fc00000e00780b */ /* 0x000fe20003fce000 */
[----:B------:R-:W-:Y:S01]  /*9f40*/  FADD R29, R159, R161 ;  /* 0x000000a19f1d7221 */ /* 0x000fe20000000000 */
[----:B------:R-:W2:Y:S04]  /*9f50*/  LDL.LU R108, [R1+0xd0] ;  /* 0x0000d000016c7983 */ /* 0x000ea80000300800 */
[----:B------:R-:W4:Y:S01]  /*9f60*/  LDL.LU R109, [R1+0xc4] ;  /* 0x0000c400016d7983 */ /* 0x000f220000300800 */
[----:B------:R-:W1:Y:S02]  /*9f70*/  MUFU.EX2 R13, R13 ;  /* 0x0000000d000d7308 */ /* 0x000e640000000800 */
[----:B-1----:R-:W-:-:S06]  /*9f80*/  @!P5 FMUL R11, R11, R11 ;  /* 0x0000000b0b0bd220 */ /* 0x002fcc0000400000 */
[----:B------:R-:W1:Y:S01]  /*9f90*/  MUFU.EX2 R68, R68 ;  /* 0x0000004400447308 */ /* 0x000e620000000800 */
[----:B------:R-:W-:Y:S01]  /*9fa0*/  @!P4 FMUL R12, R12, R12 ;  /* 0x0000000c0c0cc220 */ /* 0x000fe20000400000 */
[----:B------:R-:W-:Y:S01]  /*9fb0*/  FSETP.GEU.AND P5, PT, R89, -126, PT ;  /* 0xc2fc00005900780b */ /* 0x000fe20003fae000 */
[----:B------:R-:W-:Y:S01]  /*9fc0*/  @!P6 FMUL R14, R14, 0.5 ;  /* 0x3f0000000e0ee820 */ /* 0x000fe20000400000 */
[----:B------:R-:W-:Y:S01]  /*9fd0*/  FSETP.GEU.AND P4, PT, R69, -126, PT ;  /* 0xc2fc00004500780b */ /* 0x000fe20003f8e000 */
[----:B------:R-:W3:Y:S01]  /*9fe0*/  LDL.LU R112, [R1+0xc0] ;  /* 0x0000c00001707983 */ /* 0x000ee20000300800 */
[----:B------:R-:W-:Y:S01]  /*9ff0*/  @!P3 FMUL R13, R13, R13 ;  /* 0x0000000d0d0db220 */ /* 0x000fe20000400000 */
[----:B------:R-:W-:Y:S02]  /*a000*/  FSETP.GEU.AND P3, PT, R76, -126, PT ;  /* 0xc2fc00004c00780b */ /* 0x000fe40003f6e000 */
[----:B------:R-:W1:Y:S01]  /*a010*/  MUFU.EX2 R14, R14 ;  /* 0x0000000e000e7308 */ /* 0x000e620000000800 */
[----:B------:R-:W2:Y:S01]  /*a020*/  LDL.LU R113, [R1+0xb4] ;  /* 0x0000b40001717983 */ /* 0x000ea20000300800 */
[----:B-1----:R-:W-:Y:S01]  /*a030*/  @!P2 FMUL R68, R68, R68 ;  /* 0x000000444444a220 */ /* 0x002fe20000400000 */
[----:B------:R-:W-:-:S03]  /*a040*/  FSETP.GEU.AND P2, PT, R15, -126, PT ;  /* 0xc2fc00000f00780b */ /* 0x000fc60003f4e000 */
[----:B------:R-:W-:Y:S02]  /*a050*/  @!P5 FMUL R89, R89, 0.5 ;  /* 0x3f0000005959d820 */ /* 0x000fe40000400000 */
[----:B------:R-:W-:Y:S01]  /*a060*/  @!P4 FMUL R69, R69, 0.5 ;  /* 0x3f0000004545c820 */ /* 0x000fe20000400000 */
[----:B------:R-:W-:Y:S01]  /*a070*/  FADD R28, R170, R13 ;  /* 0x0000000daa1c7221 */ /* 0x000fe20000000000 */
[----:B------:R-:W4:Y:S01]  /*a080*/  LDL.LU R116, [R1+0xb0] ;  /* 0x0000b00001747983 */ /* 0x000f220000300800 */
[----:B------:R-:W-:Y:S01]  /*a090*/  @!P3 FMUL R76, R76, 0.5 ;  /* 0x3f0000004c4cb820 */ /* 0x000fe20000400000 */
[----:B------:R-:W-:Y:S04]  /*a0a0*/  MUFU.EX2 R89, R89 ;  /* 0x0000005900597308 */ /* 0x000fe80000000800 */
[----:B------:R-:W-:-:S04]  /*a0b0*/  @!P2 FMUL R15, R15, 0.5 ;  /* 0x3f0000000f0fa820 */ /* 0x000fc80000400000 */
[----:B------:R-:W1:Y:S01]  /*a0c0*/  MUFU.EX2 R69, R69 ;  /* 0x0000004500457308 */ /* 0x000e620000000800 */
[----:B------:R-:W-:Y:S01]  /*a0d0*/  @!P6 FMUL R14, R14, R14 ;  /* 0x0000000e0e0ee220 */ /* 0x000fe20000400000 */
[----:B------:R-:W-:Y:S01]  /*a0e0*/  FSETP.GEU.AND P6, PT, R80, -126, PT ;  /* 0xc2fc00005000780b */ /* 0x000fe20003fce000 */
[----:B------:R-:W-:Y:S01]  /*a0f0*/  FADD R33, R33, R28 ;  /* 0x0000001c21217221 */ /* 0x000fe20000000000 */
[----:B------:R-:W-:Y:S01]  /*a100*/  FADD R25, R174, R68 ;  /* 0x00000044ae197221 */ /* 0x000fe20000000000 */
[----:B------:R-:W3:Y:S03]  /*a110*/  LDL.LU R117, [R1+0xa4] ;  /* 0x0000a40001757983 */ /* 0x000ee60000300800 */
[----:B------:R-:W1:Y:S08]  /*a120*/  MUFU.EX2 R76, R76 ;  /* 0x0000004c004c7308 */ /* 0x000e700000000800 */
[----:B------:R-:W1:Y:S02]  /*a130*/  MUFU.EX2 R15, R15 ;  /* 0x0000000f000f7308 */ /* 0x000e640000000800 */
[----:B-1----:R-:W-:Y:S01]  /*a140*/  @!P4 FMUL R69, R69, R69 ;  /* 0x000000454545c220 */ /* 0x002fe20000400000 */
[----:B------:R-:W-:Y:S01]  /*a150*/  @!P5 FMUL R89, R89, R89 ;  /* 0x000000595959d220 */ /* 0x000fe20000400000 */
[----:B------:R-:W-:Y:S01]  /*a160*/  FSETP.GEU.AND P4, PT, R85, -126, PT ;  /* 0xc2fc00005500780b */ /* 0x000fe20003f8e000 */
[----:B------:R-:W-:Y:S01]  /*a170*/  @!P6 FMUL R80, R80, 0.5 ;  /* 0x3f0000005050e820 */ /* 0x000fe20000400000 */
[----:B------:R-:W-:Y:S01]  /*a180*/  FSETP.GEU.AND P5, PT, R81, -126, PT ;  /* 0xc2fc00005100780b */ /* 0x000fe20003fae000 */
[----:B------:R-:W-:Y:S01]  /*a190*/  FADD R28, R166, R14 ;  /* 0x0000000ea61c7221 */ /* 0x000fe20000000000 */
[----:B------:R-:W2:Y:S01]  /*a1a0*/  LDL.LU R121, [R1+0xa0] ;  /* 0x0000a00001797983 */ /* 0x000ea20000300800 */
[----:B------:R-:W-:Y:S01]  /*a1b0*/  @!P3 FMUL R76, R76, R76 ;  /* 0x0000004c4c4cb220 */ /* 0x000fe20000400000 */
[----:B------:R-:W-:Y:S01]  /*a1c0*/  FSETP.GEU.AND P3, PT, R16, -126, PT ;  /* 0xc2fc00001000780b */ /* 0x000fe20003f6e000 */
[----:B------:R-:W1:Y:S01]  /*a1d0*/  MUFU.EX2 R80, R80 ;  /* 0x0000005000507308 */ /* 0x000e620000000800 */
[----:B------:R-:W-:Y:S01]  /*a1e0*/  @!P2 FMUL R15, R15, R15 ;  /* 0x0000000f0f0fa220 */ /* 0x000fe20000400000 */
[----:B------:R-:W-:-:S04]  /*a1f0*/  FSETP.GEU.AND P2, PT, R88, -126, PT ;  /* 0xc2fc00005800780b */ /* 0x000fc80003f4e000 */
[----:B------:R-:W-:Y:S02]  /*a200*/  @!P4 FMUL R85, R85, 0.5 ;  /* 0x3f0000005555c820 */ /* 0x000fe40000400000 */
[----:B------:R-:W-:Y:S01]  /*a210*/  @!P5 FMUL R81, R81, 0.5 ;  /* 0x3f0000005151d820 */ /* 0x000fe20000400000 */
[----:B------:R-:W-:Y:S01]  /*a220*/  FADD R28, R25, R28 ;  /* 0x0000001c191c7221 */ /* 0x000fe20000000000 */
[----:B------:R-:W4:Y:S02]  /*a230*/  LDL.LU R136, [R1+0x94] ;  /* 0x0000940001887983 */ /* 0x000f240000300800 */
[----:B------:R-:W-:Y:S01]  /*a240*/  @!P3 FMUL R16, R16, 0.5 ;  /* 0x3f0000001010b820 */ /* 0x000fe20000400000 */
[----:B------:R-:W1:Y:S02]  /*a250*/  MUFU.EX2 R85, R85 ;  /* 0x0000005500557308 */ /* 0x000e640000000800 */
[----:B------:R-:W-:-:S06]  /*a260*/  @!P2 FMUL R88, R88, 0.5 ;  /* 0x3f0000005858a820 */ /* 0x000fcc0000400000 */
[----:B------:R-:W1:Y:S02]  /*a270*/  MUFU.EX2 R81, R81 ;  /* 0x0000005100517308 */ /* 0x000e640000000800 */
[----:B-1----:R-:W-:Y:S01]  /*a280*/  @!P6 FMUL R80, R80, R80 ;  /* 0x000000505050e220 */ /* 0x002fe20000400000 */
[----:B------:R-:W-:Y:S01]  /*a290*/  FSETP.GEU.AND P6, PT, R64, -126, PT ;  /* 0xc2fc00004000780b */ /* 0x000fe20003fce000 */
[----:B------:R-:W-:Y:S01]  /*a2a0*/  FADD R25, R152, R76 ;  /* 0x0000004c98197221 */ /* 0x000fe20000000000 */
[----:B------:R-:W-:Y:S01]  /*a2b0*/  FADD R33, R33, R28 ;  /* 0x0000001c21217221 */ /* 0x000fe20000000000 */
[----:B------:R-:W3:Y:S02]  /*a2c0*/  LDL.LU R124, [R1+0x90] ;  /* 0x00009000017c7983 */ /* 0x000ee40000300800 */
[----:B------:R-:W1:Y:S08]  /*a2d0*/  MUFU.EX2 R16, R16 ;  /* 0x0000001000107308 */ /* 0x000e700000000800 */
[----:B------:R-:W1:Y:S01]  /*a2e0*/  MUFU.EX2 R88, R88 ;  /* 0x0000005800587308 */ /* 0x000e620000000800 */
[----:B------:R-:W-:Y:S01]  /*a2f0*/  @!P4 FMUL R85, R85, R85 ;  /* 0x000000555555c220 */ /* 0x000fe20000400000 */
[----:B------:R-:W-:Y:S01]  /*a300*/  @!P5 FMUL R81, R81, R81 ;  /* 0x000000515151d220 */ /* 0x000fe20000400000 */
[----:B------:R-:W-:Y:S01]  /*a310*/  FSETP.GEU.AND P4, PT, R17, -126, PT ;  /* 0xc2fc00001100780b */ /* 0x000fe20003f8e000 */
[----:B------:R-:W-:Y:S01]  /*a320*/  @!P6 FMUL R64, R64, 0.5 ;  /* 0x3f0000004040e820 */ /* 0x000fe20000400000 */
[----:B------:R-:W-:Y:S01]  /*a330*/  FSETP.GEU.AND P5, PT, R18, -126, PT ;  /* 0xc2fc00001200780b */ /* 0x000fe20003fae000 */
[----:B------:R-:W-:Y:S01]  /*a340*/  FADD R32, R32, R25 ;  /* 0x0000001920207221 */ /* 0x000fe20000000000 */
[----:B------:R-:W-:Y:S01]  /*a350*/  FADD R28, R7, R15 ;  /* 0x0000000f071c7221 */ /* 0x000fe20000000000 */
[----:B------:R-:W2:Y:S01]  /*a360*/  LDL.LU R125, [R1+0x84] ;  /* 0x00008400017d7983 */ /* 0x000ea20000300800 */
[----:B-1----:R-:W-:Y:S01]  /*a370*/  @!P3 FMUL R16, R16, R16 ;  /* 0x000000101010b220 */ /* 0x002fe20000400000 */
[----:B------:R-:W-:Y:S01]  /*a380*/  FSETP.GEU.AND P3, PT, R65, -126, PT ;  /* 0xc2fc00004100780b */ /* 0x000fe20003f6e000 */
[----:B------:R-:W1:Y:S01]  /*a390*/  MUFU.EX2 R64, R64 ;  /* 0x0000004000407308 */ /* 0x000e620000000800 */
[----:B------:R-:W-:Y:S01]  /*a3a0*/  @!P2 FMUL R88, R88, R88 ;  /* 0x000000585858a220 */ /* 0x000fe20000400000 */
[----:B------:R-:W-:-:S03]  /*a3b0*/  FSETP.GEU.AND P2, PT, R77, -126, PT ;  /* 0xc2fc00004d00780b */ /* 0x000fc60003f4e000 */
[----:B------:R-:W-:Y:S02]  /*a3c0*/  @!P4 FMUL R17, R17, 0.5 ;  /* 0x3f0000001111c820 */ /* 0x000fe40000400000 */
[----:B------:R-:W-:Y:S01]  /*a3d0*/  @!P5 FMUL R18, R18, 0.5 ;  /* 0x3f0000001212d820 */ /* 0x000fe20000400000 */
[----:B------:R-:W-:Y:S01]  /*a3e0*/  FADD R25, R156, R69 ;  /* 0x000000459c197221 */ /* 0x000fe20000000000 */
[----:B------:R-:W4:Y:S03]  /*a3f0*/  LDL.LU R128, [R1+0x80] ;  /* 0x0000800001807983 */ /* 0x000f260000300800 */
        /* <DEDUP_REMOVED lines=11> */
[----:B------:R-:W-:Y:S01]  /*a4b0*/  FADD R28, R169, R80 ;  /* 0x00000050a91c7221 */ /* 0x000fe20000000000 */
[----:B------:R-:W-:Y:S01]  /*a4c0*/  @!P4 FMUL R17, R17, R17 ;  /* 0x000000111111c220 */ /* 0x000fe20000400000 */
[----:B------:R-:W-:Y:S01]  /*a4d0*/  @!P5 FMUL R18, R18, R18 ;  /* 0x000000121212d220 */ /* 0x000fe20000400000 */
[----:B------:R-:W-:Y:S01]  /*a4e0*/  FSETP.GEU.AND P4, PT, R20, -126, PT ;  /* 0xc2fc00001400780b */ /* 0x000fe20003f8e000 */
[----:B------:R-:W-:Y:S01]  /*a4f0*/  @!P6 FMUL R19, R19, 0.5 ;  /* 0x3f0000001313e820 */ /* 0x000fe20000400000 */
[----:B------:R-:W-:Y:S01]  /*a500*/  FSETP.GEU.AND P5, PT, R22, -126, PT ;  /* 0xc2fc00001600780b */ /* 0x000fe20003fae000 */
[----:B------:R-:W-:Y:S01]  /*a510*/  FADD R29, R29, R28 ;  /* 0x0000001c1d1d7221 */ /* 0x000fe20000000000 */
[----:B------:R-:W-:Y:S01]  /*a520*/  FADD R28, R173, R85 ;  /* 0x00000055ad1c7221 */ /* 0x000fe20000000000 */
[----:B-1----:R-:W-:Y:S01]  /*a530*/  @!P3 FMUL R65, R65, R65 ;  /* 0x000000414141b220 */ /* 0x002fe20000400000 */
[----:B------:R-:W-:Y:S01]  /*a540*/  FSETP.GEU.AND P3, PT, R21, -126, PT ;  /* 0xc2fc00001500780b */ /* 0x000fe20003f6e000 */
[----:B------:R-:W-:Y:S01]  /*a550*/  FADD R32, R32, R25 ;  /* 0x0000001920207221 */ /* 0x000fe20000000000 */
[----:B------:R-:W-:Y:S01]  /*a560*/  FADD R28, R28, R36 ;  /* 0x000000241c1c7221 */ /* 0x000fe20000000000 */
[----:B------:R-:W2:Y:S01]  /*a570*/  LDL.LU R132, [R1+0x70] ;  /* 0x0000700001847983 */ /* 0x000ea20000300800 */
[----:B------:R-:W-:Y:S01]  /*a580*/  @!P2 FMUL R77, R77, R77 ;  /* 0x0000004d4d4da220 */ /* 0x000fe20000400000 */
[----:B------:R-:W-:Y:S01]  /*a590*/  FSETP.GEU.AND P2, PT, R23, -126, PT ;  /* 0xc2fc00001700780b */ /* 0x000fe20003f4e000 */
[----:B------:R-:W1:Y:S01]  /*a5a0*/  MUFU.EX2 R19, R19 ;  /* 0x0000001300137308 */ /* 0x000e620000000800 */
[----:B------:R-:W-:Y:S01]  /*a5b0*/  FADD R29, R29, R28 ;  /* 0x0000001c1d1d7221 */ /* 0x000fe20000000000 */
[----:B------:R-:W-:Y:S01]  /*a5c0*/  FADD R28, R4, R10 ;  /* 0x0000000a041c7221 */ /* 0x000fe20000000000 */
[----:B------:R-:W-:Y:S01]  /*a5d0*/  FADD R25, R48, R81 ;  /* 0x0000005130197221 */ /* 0x000fe20000000000 */
[----:B------:R-:W-:Y:S01]  /*a5e0*/  @!P4 FMUL R20, R20, 0.5 ;  /* 0x3f0000001414c820 */ /* 0x000fe20000400000 */
[----:B------:R-:W-:Y:S01]  /*a5f0*/  @!P5 FMUL R22, R22, 0.5 ;  /* 0x3f0000001616d820 */ /* 0x000fe20000400000 */
[----:B------:R-:W-:Y:S01]  /*a600*/  FADD R36, R8, R17 ;  /* 0x0000001108247221 */ /* 0x000fe20000000000 */
[----:B------:R-:W-:Y:S01]  /*a610*/  FADD R28, R28, R25 ;  /* 0x000000191c1c7221 */ /* 0x000fe20000000000 */
[----:B------:R-:W-:Y:S01]  /*a620*/  FADD R25, R155, R88 ;  /* 0x000000589b197221 */ /* 0x000fe20000000000 */
[----:B------:R-:W-:Y:S01]  /*a630*/  @!P3 FMUL R21, R21, 0.5 ;  /* 0x3f0000001515b820 */ /* 0x000fe20000400000 */
[----:B------:R-:W1:Y:S01]  /*a640*/  MUFU.EX2 R20, R20 ;  /* 0x0000001400147308 */ /* 0x000e620000000800 */
[----:B------:R-:W4:Y:S01]  /*a650*/  LDL.LU R133, [R1+0x64] ;  /* 0x0000640001857983 */ /* 0x000f220000300800 */
[----:B------:R-:W-:Y:S01]  /*a660*/  @!P2 FMUL R23, R23, 0.5 ;  /* 0x3f0000001717a820 */ /* 0x000fe20000400000 */
[----:B------:R-:W-:-:S05]  /*a670*/  FADD R25, R25, R36 ;  /* 0x0000002419197221 */ /* 0x000fca0000000000 */
[----:B------:R-:W1:Y:S01]  /*a680*/  MUFU.EX2 R22, R22 ;  /* 0x0000001600167308 */ /* 0x000e620000000800 */
[----:B------:R-:W-:Y:S01]  /*a690*/  FADD R28, R28, R25 ;  /* 0x000000191c1c7221 */ /* 0x000fe20000000000 */
[----:B------:R-:W-:Y:S01]  /*a6a0*/  FADD R36, R176, R11 ;  /* 0x0000000bb0247221 */ /* 0x000fe20000000000 */
[----:B------:R-:W-:Y:S01]  /*a6b0*/  FADD R25, R168, R18 ;  /* 0x00000012a8197221 */ /* 0x000fe20000000000 */
[----:B-1----:R-:W-:Y:S01]  /*a6c0*/  @!P6 FMUL R19, R19, R19 ;  /* 0x000000131313e220 */ /* 0x002fe20000400000 */
[----:B------:R-:W3:Y:S03]  /*a6d0*/  LDL.LU R137, [R1+0x60] ;  /* 0x0000600001897983 */ /* 0x000ee60000300800 */
[----:B------:R-:W1:Y:S01]  /*a6e0*/  MUFU.EX2 R21, R21 ;  /* 0x0000001500157308 */ /* 0x000e620000000800 */
[----:B------:R-:W-:Y:S01]  /*a6f0*/  FADD R36, R36, R25 ;  /* 0x0000001924247221 */ /* 0x000fe20000000000 */
[----:B------:R-:W-:-:S06]  /*a700*/  FADD R25, R172, R64 ;  /* 0x00000040ac197221 */ /* 0x000fcc0000000000 */
[----:B------:R-:W1:Y:S01]  /*a710*/  MUFU.EX2 R23, R23 ;  /* 0x0000001700177308 */ /* 0x000e620000000800 */
[----:B------:R-:W-:Y:S01]  /*a720*/  FADD R37, R164, R19 ;  /* 0x00000013a4257221 */ /* 0x000fe20000000000 */
[----:B------:R-:W-:Y:S01]  /*a730*/  @!P4 FMUL R20, R20, R20 ;  /* 0x000000141414c220 */ /* 0x000fe20000400000 */
[----:B------:R-:W-:Y:S01]  /*a740*/  @!P5 FMUL R22, R22, R22 ;  /* 0x000000161616d220 */ /* 0x000fe20000400000 */
[----:B------:R-:W-:Y:S01]  /*a750*/  FSETP.GEU.AND P4, PT, R92, -126, PT ;  /* 0xc2fc00005c00780b */ /* 0x000fe20003f8e000 */
[----:B------:R-:W-:Y:S01]  /*a760*/  FADD R25, R25, R37 ;  /* 0x0000002519197221 */ /* 0x000fe20000000000 */
[----:B------:R-:W-:Y:S01]  /*a770*/  FSETP.GEU.AND P5, PT, R24, -126, PT ;  /* 0xc2fc00001800780b */ /* 0x000fe20003fae000 */
[----:B------:R-:W-:Y:S01]  /*a780*/  FADD R37, R158, R12 ;  /* 0x0000000c9e257221 */ /* 0x000fe20000000000 */
[----:B------:R-:W-:Y:S01]  /*a790*/  FSETP.GEU.AND P6, PT, R56, -126, PT ;  /* 0xc2fc00003800780b */ /* 0x000fe20003fce000 */
[----:B------:R-:W-:Y:S01]  /*a7a0*/  FADD R36, R36, R25 ;  /* 0x0000001924247221 */ /* 0x000fe20000000000 */
[----:B-1----:R-:W-:Y:S01]  /*a7b0*/  @!P3 FMUL R21, R21, R21 ;  /* 0x000000151515b220 */ /* 0x002fe20000400000 */
[----:B------:R-:W-:Y:S01]  /*a7c0*/  FADD R25, R5, R20 ;  /* 0x0000001405197221 */ /* 0x000fe20000000000 */
[----:B------:R-:W-:Y:S01]  /*a7d0*/  FSETP.GEU.AND P3, PT, R84, -126, PT ;  /* 0xc2fc00005400780b */ /* 0x000fe20003f6e000 */
[----:B------:R-:W-:Y:S01]  /*a7e0*/  FADD R40, R9, R22 ;  /* 0x0000001609287221 */ /* 0x000fe20000000000 */
[----:B------:R-:W2:Y:S01]  /*a7f0*/  LDL.LU R140, [R1+0x54] ;  /* 0x00005400018c7983 */ /* 0x000ea20000300800 */
[----:B------:R-:W-:Y:S01]  /*a800*/  FADD R37, R37, R25 ;  /* 0x0000001925257221 */ /* 0x000fe20000000000 */
[----:B------:R-:W-:Y:S01]  /*a810*/  @!P2 FMUL R23, R23, R23 ;  /* 0x000000171717a220 */ /* 0x000fe20000400000 */
[----:B------:R-:W-:Y:S01]  /*a820*/  FSETP.GEU.AND P2, PT, R3, -126, PT ;  /* 0xc2fc00000300780b */ /* 0x000fe20003f4e000 */
[----:B------:R-:W-:Y:S01]  /*a830*/  FADD R25, R154, R65 ;  /* 0x000000419a197221 */ /* 0x000fe20000000000 */
[----:B------:R-:W-:Y:S01]  /*a840*/  @!P4 FMUL R92, R92, 0.5 ;  /* 0x3f0000005c5cc820 */ /* 0x000fe20000400000 */
[----:B------:R-:W-:Y:S01]  /*a850*/  @!P5 FMUL R24, R24, 0.5 ;  /* 0x3f0000001818d820 */ /* 0x000fe20000400000 */
[----:B------:R-:W-:Y:S01]  /*a860*/  @!P6 FMUL R56, R56, 0.5 ;  /* 0x3f0000003838e820 */ /* 0x000fe20000400000 */
[----:B------:R-:W-:Y:S01]  /*a870*/  FADD R25, R25, R40 ;  /* 0x0000002819197221 */ /* 0x000fe20000000000 */
[----:B------:R-:W-:-:S02]  /*a880*/  FADD R40, R175, R89 ;  /* 0x00000059af287221 */ /* 0x000fc40000000000 */
[----:B------:R-:W-:Y:S01]  /*a890*/  @!P3 FMUL R84, R84, 0.5 ;  /* 0x3f0000005454b820 */ /* 0x000fe20000400000 */
[----:B------:R-:W-:Y:S01]  /*a8a0*/  FADD R33, R33, R36 ;  /* 0x0000002421217221 */ /* 0x000fe20000000000 */
[----:B------:R-:W-:Y:S01]  /*a8b0*/  FADD R37, R37, R25 ;  /* 0x0000001925257221 */ /* 0x000fe20000000000 */
[----:B------:R-:W-:Y:S01]  /*a8c0*/  FADD R25, R167, R21 ;  /* 0x00000015a7197221 */ /* 0x000fe20000000000 */
[----:B------:R-:W1:Y:S01]  /*a8d0*/  MUFU.EX2 R92, R92 ;  /* 0x0000005c005c7308 */ /* 0x000e620000000800 */
[----:B------:R-:W4:Y:S01]  /*a8e0*/  LDL.LU R141, [R1+0x50] ;  /* 0x00005000018d7983 */ /* 0x000f220000300800 */
[----:B------:R-:W-:Y:S01]  /*a8f0*/  @!P2 FMUL R3, R3, 0.5 ;  /* 0x3f0000000303a820 */ /* 0x000fe20000400000 */
[----:B------:R-:W-:-:S05]  /*a900*/  FADD R40, R40, R25 ;  /* 0x0000001928287221 */ /* 0x000fca0000000000 */
[----:B------:R-:W1:Y:S01]  /*a910*/  MUFU.EX2 R24, R24 ;  /* 0x0000001800187308 */ /* 0x000e620000000800 */
[----:B------:R-:W-:-:S07]  /*a920*/  FADD R41, R163, R23 ;  /* 0x00000017a3297221 */ /* 0x000fce0000000000 */
[----:B------:R-:W1:Y:S08]  /*a930*/  MUFU.EX2 R56, R56 ;  /* 0x0000003800387308 */ /* 0x000e700000000800 */
[----:B------:R-:W1:Y:S02]  /*a940*/  MUFU.EX2 R84, R84 ;  /* 0x0000005400547308 */ /* 0x000e640000000800 */
[----:B-1----:R-:W-:Y:S01]  /*a950*/  @!P4 FMUL R92, R92, R92 ;  /* 0x0000005c5c5cc220 */ /* 0x002fe20000400000 */
[----:B------:R-:W-:Y:S01]  /*a960*/  FADD R32, R32, R37 ;  /* 0x0000002520207221 */ /* 0x000fe20000000000 */
[----:B------:R-:W-:Y:S01]  /*a970*/  FMNMX R36, R26, R179, !PT ;  /* 0x000000b31a247209 */ /* 0x000fe20007800000 */
[----:B------:R-:W3:Y:S03]  /*a980*/  LDL.LU R144, [R1+0x44] ;  /* 0x0000440001907983 */ /* 0x000ee60000300800 */
[----:B------:R1:W1:Y:S01]  /*a990*/  MUFU.EX2 R25, R3 ;  /* 0x0000000300197308 */ /* 0x0002620000000800 */
[----:B------:R-:W-:Y:S01]  /*a9a0*/  @!P5 FMUL R24, R24, R24 ;  /* 0x000000181818d220 */ /* 0x000fe20000400000 */
[----:B------:R-:W-:Y:S01]  /*a9b0*/  @!P6 FMUL R56, R56, R56 ;  /* 0x000000383838e220 */ /* 0x000fe20000400000 */
[----:B------:R-:W2:Y:S01]  /*a9c0*/  LDL.LU R145, [R1+0x40] ;  /* 0x0000400001917983 */ /* 0x000ea20000300800 */
[----:B------:R-:W-:Y:S01]  /*a9d0*/  @!P3 FMUL R84, R84, R84 ;  /* 0x000000545454b220 */ /* 0x000fe20000400000 */
[----:B-1----:R-:W-:-:S02]  /*a9e0*/  FADD R3, R171, R77 ;  /* 0x0000004dab037221 */ /* 0x002fc40000000000 */
[----:B------:R-:W4:Y:S02]  /*a9f0*/  LDL.LU R148, [R1+0x34] ;  /* 0x0000340001947983 */ /* 0x000f240000300800 */
[----:B------:R-:W-:Y:S01]  /*aa00*/  FADD R3, R3, R41 ;  /* 0x0000002903037221 */ /* 0x000fe20000000000 */
[----:B------:R-:W-:Y:S01]  /*aa10*/  FADD R41, R6, R24 ;  /* 0x0000001806297221 */ /* 0x000fe20000000000 */
[----:B------:R-:W3:Y:S02]  /*aa20*/  LDL.LU R149, [R1+0x30] ;  /* 0x0000300001957983 */ /* 0x000ee40000300800 */
[----:B------:R-:W-:Y:S01]  /*aa30*/  FADD R3, R40, R3 ;  /* 0x0000000328037221 */ /* 0x000fe20000000000 */
[----:B------:R-:W-:Y:S01]  /*aa40*/  FADD R40, R157, R92 ;  /* 0x0000005c9d287221 */ /* 0x000fe20000000000 */
[----:B------:R-:W-:-:S03]  /*aa50*/  @!P2 FMUL R25, R25, R25 ;  /* 0x000000191919a220 */ /* 0x000fc60000400000 */
[----:B------:R-:W-:Y:S01]  /*aa60*/  FADD R40, R40, R41 ;  /* 0x0000002928287221 */ /* 0x000fe20000000000 */
[----:B------:R-:W-:Y:S01]  /*aa70*/  FADD R41, R153, R84 ;  /* 0x0000005499297221 */ /* 0x000fe20000000000 */
[----:B------:R-:W-:-:S04]  /*aa80*/  FADD R44, R56, R25 ;  /* 0x00000019382c7221 */ /* 0x000fc80000000000 */
[----:B------:R-:W-:Y:S01]  /*aa90*/  FADD R41, R41, R44 ;  /* 0x0000002c29297221 */ /* 0x000fe20000000000 */
[----:B------:R-:W-:Y:S01]  /*aaa0*/  FADD R3, R29, R3 ;  /* 0x000000031d037221 */ /* 0x000fe20000000000 */
[----:B------:R-:W-:Y:S01]  /*aab0*/  FMNMX R36, R27, R36, !PT ;  /* 0x000000241b247209 */ /* 0x000fe20007800000 */
[----:B------:R-:W2:Y:S01]  /*aac0*/  LDL.LU R44, [R1+0x24] ;  /* 0x00002400012c7983 */ /* 0x000ea20000300800 */
[----:B------:R-:W-:Y:S01]  /*aad0*/  FADD R40, R40, R41 ;  /* 0x0000002928287221 */ /* 0x000fe20000000000 */
[----:B------:R-:W-:Y:S02]  /*aae0*/  FADD R3, R33, R3 ;  /* 0x0000000321037221 */ /* 0x000fe40000000000 */
[----:B------:R-:W4:Y:S01]  /*aaf0*/  LDL.LU R41, [R1+0x20] ;  /* 0x0000200001297983 */ /* 0x000f220000300800 */
[----:B------:R-:W-:Y:S01]  /*ab00*/  FADD R28, R28, R40 ;  /* 0x000000281c1c7221 */ /* 0x000fe20000000000 */
[----:B------:R-:W-:Y:S02]  /*ab10*/  FMNMX R36, R30, R36, !PT ;  /* 0x000000241e247209 */ /* 0x000fe40007800000 */
[----:B------:R-:W3:Y:S01]  /*ab20*/  LDL.LU R40, [R1+0x14] ;  /* 0x0000140001287983 */ /* 0x000ee20000300800 */
[----:B------:R-:W-:-:S03]  /*ab30*/  FADD R28, R32, R28 ;  /* 0x0000001c201c7221 */ /* 0x000fc60000000000 */
[----:B------:R-:W2:Y:S01]  /*ab40*/  LDL.LU R32, [R1+0x10] ;  /* 0x0000100001207983 */ /* 0x000ea20000300800 */
[----:B------:R-:W-:-:S03]  /*ab50*/  FADD R29, R3, R28 ;  /* 0x0000001c031d7221 */ /* 0x000fc60000000000 */
[----:B------:R-:W4:Y:S01]  /*ab60*/  LDL.LU R33, [R1+0x4] ;  /* 0x0000040001217983 */ /* 0x000f220000300800 */
[----:B------:R-:W-:-:S03]  /*ab70*/  FMNMX R36, R31, R36, !PT ;  /* 0x000000241f247209 */ /* 0x000fc60007800000 */
[----:B------:R-:W3:Y:S01]  /*ab80*/  LDL.LU R28, [R1] ;  /* 0x00000000011c7983 */ /* 0x000ee20000300800 */
        /* <DEDUP_REMOVED lines=60> */
[----:B------:R-:W1:Y:S01]  /*af50*/  SHFL.BFLY PT, R37, R36, 0x1, 0x1f ;  /* 0x0c201f0024257f89 */ /* 0x000e6200000e0000 */
[----:B------:R-:W-:-:S05]  /*af60*/  FMUL R180, R180, UR39 ;  /* 0x00000027b4b47c20 */ /* 0x000fca0008400000 */
[----:B------:R-:W-:-:S13]  /*af70*/  FSETP.GEU.AND P2, PT, R180, -126, PT ;  /* 0xc2fc0000b400780b */ /* 0x000fda0003f4e000 */
[----:B------:R-:W-:Y:S01]  /*af80*/  @!P2 FMUL R180, R180, 0.5 ;  /* 0x3f000000b4b4a820 */ /* 0x000fe20000400000 */
[----:B-1----:R-:W-:-:S05]  /*af90*/  FMNMX R37, R36, R37, !PT ;  /* 0x0000002524257209 */ /* 0x002fca0007800000 */
[----:B------:R-:W1:Y:S01]  /*afa0*/  MUFU.EX2 R180, R180 ;  /* 0x000000b400b47308 */ /* 0x000e620000000800 */
[----:B------:R-:W4:Y:S01]  /*afb0*/  SHFL.BFLY PT, R36, R37, 0x2, 0x1f ;  /* 0x0c401f0025247f89 */ /* 0x000f2200000e0000 */
[----:B-1----:R-:W-:-:S04]  /*afc0*/  @!P2 FMUL R180, R180, R180 ;  /* 0x000000b4b4b4a220 */ /* 0x002fc80000400000 */
[----:B--2---:R-:W-:Y:S01]  /*afd0*/  FMUL R32, R32, R180 ;  /* 0x000000b420207220 */ /* 0x004fe20000400000 */
[----:B----4-:R-:W-:Y:S01]  /*afe0*/  FMNMX R3, R37, R36, !PT ;  /* 0x0000002425037209 */ /* 0x010fe20007800000 */
[-C--:B------:R-:W-:Y:S01]  /*aff0*/  FMUL R33, R33, R180.reuse ;  /* 0x000000b421217220 */ /* 0x080fe20000400000 */
[----:B---3--:R-:W-:Y:S02]  /*b000*/  FMUL R28, R28, R180 ;  /* 0x000000b41c1c7220 */ /* 0x008fe40000400000 */
[----:B------:R-:W-:-:S03]  /*b010*/  FSETP.NEU.AND P2, PT, R3, -INF , PT ;  /* 0xff8000000300780b */ /* 0x000fc60003f4d000 */
[----:B------:R-:W-:Y:S04]  /*b020*/  STL [R1], R28 ;  /* 0x0000001c01007387 */ /* 0x000fe80000100800 */
[----:B------:R-:W-:Y:S04]  /*b030*/  STL [R1+0x4], R33 ;  /* 0x0000042101007387 */ /* 0x000fe80000100800 */
[----:B------:R1:W-:Y:S02]  /*b040*/  STL [R1+0x10], R32 ;  /* 0x0000102001007387 */ /* 0x0003e40000100800 */
[----:B-1----:R-:W-:-:S05]  /*b050*/  FSEL R32, R3, RZ, P2 ;  /* 0x000000ff03207208 */ /* 0x002fca0001000000 */
[----:B------:R-:W-:-:S04]  /*b060*/  FMUL R28, R32, UR39 ;  /* 0x00000027201c7c20 */ /* 0x000fc80008400000 */
[----:B------:R-:W-:-:S05]  /*b070*/  FFMA R30, R30, UR39, -R28 ;  /* 0x000000271e1e7c23 */ /* 0x000fca000800081c */
[----:B------:R-:W-:Y:S01]  /*b080*/  FSETP.GEU.AND P4, PT, R30, -126, PT ;  /* 0xc2fc00001e00780b */ /* 0x000fe20003f8e000 */
[----:B------:R-:W-:-:S12]  /*b090*/  FFMA R36, R31, UR39, -R28 ;  /* 0x000000271f247c23 */ /* 0x000fd8000800081c */
[----:B------:R-:W-:-:S04]  /*b0a0*/  @!P4 FMUL R30, R30, 0.5 ;  /* 0x3f0000001e1ec820 */ /* 0x000fc80000400000 */
[----:B------:R-:W1:Y:S01]  /*b0b0*/  MUFU.EX2 R31, R30 ;  /* 0x0000001e001f7308 */ /* 0x000e620000000800 */
[--C-:B------:R-:W-:Y:S01]  /*b0c0*/  FFMA R39, R39, UR39, -R28.reuse ;  /* 0x0000002727277c23 */ /* 0x100fe2000800081c */
[----:B------:R-:W-:Y:S01]  /*b0d0*/  FFMA R26, R26, UR39, -R28 ;  /* 0x000000271a1a7c23 */ /* 0x000fe2000800081c */
[----:B------:R-:W-:Y:S01]  /*b0e0*/  FMUL R40, R40, R180 ;  /* 0x000000b428287220 */ /* 0x000fe20000400000 */
[----:B-1----:R-:W-:Y:S02]  /*b0f0*/  @!P4 FMUL R31, R31, R31 ;  /* 0x0000001f1f1fc220 */ /* 0x002fe40000400000 */
[C---:B------:R-:W-:Y:S02]  /*b100*/  FSETP.GEU.AND P4, PT, R39.reuse, -126, PT ;  /* 0xc2fc00002700780b */ /* 0x040fe40003f8e000 */
[----:B------:R-:W-:Y:S01]  /*b110*/  FSETP.GEU.AND P2, PT, R26, -126, PT ;  /* 0xc2fc00001a00780b */ /* 0x000fe20003f4e000 */
[----:B------:R1:W-:Y:S10]  /*b120*/  STL [R1+0x14], R40 ;  /* 0x0000142801007387 */ /* 0x0003f40000100800 */
[----:B------:R-:W-:-:S04]  /*b130*/  @!P4 FMUL R39, R39, 0.5 ;  /* 0x3f0000002727c820 */ /* 0x000fc80000400000 */
[----:B-1----:R-:W1:Y:S01]  /*b140*/  MUFU.EX2 R40, R39 ;  /* 0x0000002700287308 */ /* 0x002e620000000800 */
[----:B------:R-:W-:Y:S01]  /*b150*/  @!P2 FMUL R26, R26, 0.5 ;  /* 0x3f0000001a1aa820 */ /* 0x000fe20000400000 */
[----:B-----5:R-:W-:Y:S01]  /*b160*/  FFMA R192, R180, R192, R29 ;  /* 0x000000c0b4c07223 */ /* 0x020fe2000000001d */
[----:B------:R-:W-:-:S05]  /*b170*/  FFMA R37, R50, UR39, -R28 ;  /* 0x0000002732257c23 */ /* 0x000fca000800081c */
[----:B------:R-:W2:Y:S01]  /*b180*/  MUFU.EX2 R29, R26 ;  /* 0x0000001a001d7308 */ /* 0x000ea20000000800 */
[--C-:B------:R-:W-:Y:S01]  /*b190*/  FFMA R27, R27, UR39, -R28.reuse ;  /* 0x000000271b1b7c23 */ /* 0x100fe2000800081c */
[-C--:B------:R-:W-:Y:S01]  /*b1a0*/  FMUL R41, R41, R180.reuse ;  /* 0x000000b429297220 */ /* 0x080fe20000400000 */
[----:B------:R-:W-:Y:S01]  /*b1b0*/  FMUL R44, R44, R180 ;  /* 0x000000b42c2c7220 */ /* 0x000fe20000400000 */
[----:B-1----:R-:W-:Y:S01]  /*b1c0*/  @!P4 FMUL R40, R40, R40 ;  /* 0x000000282828c220 */ /* 0x002fe20000400000 */
[----:B------:R-:W-:Y:S01]  /*b1d0*/  FSETP.GEU.AND P4, PT, R37, -126, PT ;  /* 0xc2fc00002500780b */ /* 0x000fe20003f8e000 */
[-C--:B------:R-:W-:Y:S01]  /*b1e0*/  FMUL R149, R149, R180.reuse ;  /* 0x000000b495957220 */ /* 0x080fe20000400000 */
[-C--:B------:R-:W-:Y:S01]  /*b1f0*/  FMUL R148, R148, R180.reuse ;  /* 0x000000b494947220 */ /* 0x080fe20000400000 */
[-C--:B------:R-:W-:Y:S01]  /*b200*/  FMUL R145, R145, R180.reuse ;  /* 0x000000b491917220 */ /* 0x080fe20000400000 */
[----:B------:R-:W-:Y:S01]  /*b210*/  FSETP.GEU.AND P3, PT, R27, -126, PT ;  /* 0xc2fc00001b00780b */ /* 0x000fe20003f6e000 */
[----:B------:R-:W-:Y:S01]  /*b220*/  STL [R1+0x20], R41 ;  /* 0x0000202901007387 */ /* 0x000fe20000100800 */
[-C--:B------:R-:W-:Y:S01]  /*b230*/  FMUL R144, R144, R180.reuse ;  /* 0x000000b490907220 */ /* 0x080fe20000400000 */
[----:B------:R-:W-:Y:S01]  /*b240*/  FFMA R35, R35, UR39, -R28 ;  /* 0x0000002723237c23 */ /* 0x000fe2000800081c */
[-C--:B------:R-:W-:Y:S01]  /*b250*/  FMUL R141, R141, R180.reuse ;  /* 0x000000b48d8d7220 */ /* 0x080fe20000400000 */
[----:B------:R-:W-:Y:S01]  /*b260*/  STL [R1+0x24], R44 ;  /* 0x0000242c01007387 */ /* 0x000fe20000100800 */
[----:B------:R-:W-:Y:S01]  /*b270*/  FSETP.GEU.AND P5, PT, R36, -126, PT ;  /* 0xc2fc00002400780b */ /* 0x000fe20003fae000 */
[-C--:B------:R-:W-:Y:S01]  /*b280*/  FMUL R140, R140, R180.reuse ;  /* 0x000000b48c8c7220 */ /* 0x080fe20000400000 */
[-C--:B------:R-:W-:Y:S01]  /*b290*/  FMUL R137, R137, R180.reuse ;  /* 0x000000b489897220 */ /* 0x080fe20000400000 */
[----:B------:R-:W-:Y:S01]  /*b2a0*/  STL [R1+0x30], R149 ;  /* 0x0000309501007387 */ /* 0x000fe20000100800 */
[-C--:B------:R-:W-:Y:S01]  /*b2b0*/  FMUL R133, R133, R180.reuse ;  /* 0x000000b485857220 */ /* 0x080fe20000400000 */
[----:B--2---:R-:W-:Y:S01]  /*b2c0*/  @!P2 FMUL R29, R29, R29 ;  /* 0x0000001d1d1da220 */ /* 0x004fe20000400000 */
[----:B------:R-:W-:Y:S01]  /*b2d0*/  @!P4 FMUL R37, R37, 0.5 ;  /* 0x3f0000002525c820 */ /* 0x000fe20000400000 */
[----:B------:R-:W-:Y:S01]  /*b2e0*/  STL [R1+0x34], R148 ;  /* 0x0000349401007387 */ /* 0x000fe20000100800 */
[----:B------:R-:W-:Y:S01]  /*b2f0*/  FMUL R132, R132, R180 ;  /* 0x000000b484847220 */ /* 0x000fe20000400000 */
[----:B------:R-:W-:-:S02]  /*b300*/  FSETP.GEU.AND P2, PT, R35, -126, PT ;  /* 0xc2fc00002300780b */ /* 0x000fc40003f4e000 */
[----:B------:R-:W-:Y:S01]  /*b310*/  STL [R1+0x40], R145 ;  /* 0x0000409101007387 */ /* 0x000fe20000100800 */
[-C--:B------:R-:W-:Y:S01]  /*b320*/  FMUL R129, R129, R180.reuse ;  /* 0x000000b481817220 */ /* 0x080fe20000400000 */
[-C--:B------:R-:W-:Y:S02]  /*b330*/  FMUL R128, R128, R180.reuse ;  /* 0x000000b480807220 */ /* 0x080fe40000400000 */
[----:B------:R-:W-:Y:S01]  /*b340*/  STL [R1+0x44], R144 ;  /* 0x0000449001007387 */ /* 0x000fe20000100800 */
[----:B------:R-:W-:-:S03]  /*b350*/  FMUL R125, R125, R180 ;  /* 0x000000b47d7d7220 */ /* 0x000fc60000400000 */
[----:B------:R-:W-:Y:S01]  /*b360*/  STL [R1+0x50], R141 ;  /* 0x0000508d01007387 */ /* 0x000fe20000100800 */
[----:B------:R-:W-:-:S03]  /*b370*/  FMUL R124, R124, R180 ;  /* 0x000000b47c7c7220 */ /* 0x000fc60000400000 */
[----:B------:R-:W-:Y:S01]  /*b380*/  STL [R1+0x54], R140 ;  /* 0x0000548c01007387 */ /* 0x000fe20000100800 */
[-C--:B------:R-:W-:Y:S01]  /*b390*/  FMUL R136, R136, R180.reuse ;  /* 0x000000b488887220 */ /* 0x080fe20000400000 */
[----:B------:R-:W1:Y:S02]  /*b3a0*/  MUFU.EX2 R37, R37 ;  /* 0x0000002500257308 */ /* 0x000e640000000800 */
[----:B------:R-:W-:Y:S01]  /*b3b0*/  STL [R1+0x60], R137 ;  /* 0x0000608901007387 */ /* 0x000fe20000100800 */
[----:B------:R-:W-:-:S03]  /*b3c0*/  FMUL R121, R121, R180 ;  /* 0x000000b479797220 */ /* 0x000fc60000400000 */
[----:B------:R-:W-:Y:S01]  /*b3d0*/  STL [R1+0x64], R133 ;  /* 0x0000648501007387 */ /* 0x000fe20000100800 */
[-C--:B------:R-:W-:Y:S01]  /*b3e0*/  FMUL R117, R117, R180.reuse ;  /* 0x000000b475757220 */ /* 0x080fe20000400000 */
[----:B------:R-:W-:Y:S02]  /*b3f0*/  @!P3 FMUL R27, R27, 0.5 ;  /* 0x3f0000001b1bb820 */ /* 0x000fe40000400000 */
[----:B------:R-:W-:Y:S01]  /*b400*/  STL [R1+0x70], R132 ;  /* 0x0000708401007387 */ /* 0x000fe20000100800 */
[----:B------:R-:W-:-:S03]  /*b410*/  FMUL R116, R116, R180 ;  /* 0x000000b474747220 */ /* 0x000fc60000400000 */
[----:B------:R-:W-:Y:S01]  /*b420*/  STL [R1+0x74], R129 ;  /* 0x0000748101007387 */ /* 0x000fe20000100800 */
[----:B------:R-:W-:Y:S01]  /*b430*/  FMUL R113, R113, R180 ;  /* 0x000000b471717220 */ /* 0x000fe20000400000 */
[----:B------:R-:W-:Y:S02]  /*b440*/  @!P5 FMUL R36, R36, 0.5 ;  /* 0x3f0000002424d820 */ /* 0x000fe40000400000 */
[----:B------:R-:W-:Y:S04]  /*b450*/  STL [R1+0x80], R128 ;  /* 0x0000808001007387 */ /* 0x000fe80000100800 */
[----:B------:R-:W-:Y:S04]  /*b460*/  STL [R1+0x84], R125 ;  /* 0x0000847d01007387 */ /* 0x000fe80000100800 */
[----:B------:R-:W-:Y:S01]  /*b470*/  STL [R1+0x90], R124 ;  /* 0x0000907c01007387 */ /* 0x000fe20000100800 */
[----:B------:R-:W2:Y:S03]  /*b480*/  MUFU.EX2 R27, R27 ;  /* 0x0000001b001b7308 */ /* 0x000ea60000000800 */
[----:B------:R-:W-:Y:S01]  /*b490*/  STL [R1+0x94], R136 ;  /* 0x0000948801007387 */ /* 0x000fe20000100800 */
[----:B------:R-:W-:-:S03]  /*b4a0*/  @!P2 FMUL R35, R35, 0.5 ;  /* 0x3f0000002323a820 */ /* 0x000fc60000400000 */
[----:B------:R-:W-:Y:S01]  /*b4b0*/  STL [R1+0xa0], R121 ;  /* 0x0000a07901007387 */ /* 0x000fe20000100800 */
[----:B------:R-:W3:Y:S03]  /*b4c0*/  MUFU.EX2 R36, R36 ;  /* 0x0000002400247308 */ /* 0x000ee60000000800 */
[----:B------:R-:W-:Y:S04]  /*b4d0*/  STL [R1+0xa4], R117 ;  /* 0x0000a47501007387 */ /* 0x000fe80000100800 */
[----:B------:R-:W-:Y:S04]  /*b4e0*/  STL [R1+0xb0], R116 ;  /* 0x0000b07401007387 */ /* 0x000fe80000100800 */
[----:B------:R4:W-:Y:S01]  /*b4f0*/  STL [R1+0xb4], R113 ;  /* 0x0000b47101007387 */ /* 0x0009e20000100800 */
[-C--:B------:R-:W-:Y:S01]  /*b500*/  FMUL R112, R112, R180.reuse ;  /* 0x000000b470707220 */ /* 0x080fe20000400000 */
[----:B------:R-:W-:Y:S01]  /*b510*/  FMUL R109, R109, R180 ;  /* 0x000000b46d6d7220 */ /* 0x000fe20000400000 */
[----:B-1----:R-:W-:Y:S01]  /*b520*/  @!P4 FMUL R37, R37, R37 ;  /* 0x000000252525c220 */ /* 0x002fe20000400000 */
[----:B----4-:R-:W-:Y:S01]  /*b530*/  FADD R113, -R32, R179 ;  /* 0x000000b320717221 */ /* 0x010fe20000000100 */
[----:B------:R-:W-:-:S02]  /*b540*/  FFMA R32, R38, UR39, -R28 ;  /* 0x0000002726207c23 */ /* 0x000fc4000800081c */
[----:B------:R1:W-:Y:S01]  /*b550*/  MUFU.EX2 R38, R35 ;  /* 0x0000002300267308 */ /* 0x0003e20000000800 */
[-C--:B------:R-:W-:Y:S01]  /*b560*/  FMUL R108, R108, R180.reuse ;  /* 0x000000b46c6c7220 */ /* 0x080fe20000400000 */
[-C--:B------:R-:W-:Y:S01]  /*b570*/  FMUL R120, R120, R180.reuse ;  /* 0x000000b478787220 */ /* 0x080fe20000400000 */
[--C-:B------:R-:W-:Y:S01]  /*b580*/  FFMA R34, R34, UR39, -R28.reuse ;  /* 0x0000002722227c23 */ /* 0x100fe2000800081c */
[--C-:B-1----:R-:W-:Y:S01]  /*b590*/  FFMA R35, R62, UR39, -R28.reuse ;  /* 0x000000273e237c23 */ /* 0x102fe2000800081c */
[-C--:B------:R-:W-:Y:S01]  /*b5a0*/  FMUL R105, R105, R180.reuse ;  /* 0x000000b469697220 */ /* 0x080fe20000400000 */
[----:B------:R-:W-:Y:S03]  /*b5b0*/  STL [R1+0xc0], R112 ;  /* 0x0000c07001007387 */ /* 0x000fe60000100800 */
[----:B------:R-:W-:Y:S01]  /*b5c0*/  FSETP.GEU.AND P4, PT, R35, -126, PT ;  /* 0xc2fc00002300780b */ /* 0x000fe20003f8e000 */
[-C--:B------:R-:W-:Y:S01]  /*b5d0*/  FMUL R104, R104, R180.reuse ;  /* 0x000000b468687220 */ /* 0x080fe20000400000 */
[----:B------:R-:W-:Y:S01]  /*b5e0*/  STL [R1+0xc4], R109 ;  /* 0x0000c46d01007387 */ /* 0x000fe20000100800 */
[-C--:B------:R-:W-:Y:S01]  /*b5f0*/  FMUL R101, R101, R180.reuse ;  /* 0x000000b465657220 */ /* 0x080fe20000400000 */
[-C--:B------:R-:W-:Y:S01]  /*b600*/  FMUL R100, R100, R180.reuse ;  /* 0x000000b464647220 */ /* 0x080fe20000400000 */
[----:B------:R-:W-:Y:S01]  /*b610*/  FFMA R41, R42, UR39, -R28 ;  /* 0x000000272a297c23 */ /* 0x000fe2000800081c */
[----:B------:R-:W-:Y:S01]  /*b620*/  STL [R1+0xd0], R108 ;  /* 0x0000d06c01007387 */ /* 0x000fe20000100800 */
[-C--:B------:R-:W-:Y:S01]  /*b630*/  FMUL R97, R97, R180.reuse ;  /* 0x000000b461617220 */ /* 0x080fe20000400000 */
[----:B------:R-:W-:Y:S01]  /*b640*/  FSETP.GEU.AND P6, PT, R34, -126, PT ;  /* 0xc2fc00002200780b */ /* 0x000fe20003fce000 */
[-C--:B------:R-:W-:Y:S01]  /*b650*/  FMUL R96, R96, R180.reuse ;  /* 0x000000b460607220 */ /* 0x080fe20000400000 */
[----:B------:R-:W-:Y:S01]  /*b660*/  STL [R1+0xd4], R120 ;  /* 0x0000d47801007387 */ /* 0x000fe20000100800 */
[----:B--2---:R-:W-:Y:S01]  /*b670*/  @!P3 FMUL R27, R27, R27 ;  /* 0x0000001b1b1bb220 */ /* 0x004fe20000400000 */
[-C--:B------:R-:W-:Y:S01]  /*b680*/  FMUL R93, R93, R180.reuse ;  /* 0x000000b45d5d7220 */ /* 0x080fe20000400000 */
[----:B------:R-:W-:Y:S01]  /*b690*/  FSETP.GEU.AND P3, PT, R32, -126, PT ;  /* 0xc2fc00002000780b */ /* 0x000fe20003f6e000 */
[----:B------:R-:W-:Y:S01]  /*b6a0*/  STL [R1+0xe0], R105 ;  /* 0x0000e06901007387 */ /* 0x000fe20000100800 */
[----:B------:R-:W-:Y:S01]  /*b6b0*/  FMUL R72, R72, R180 ;  /* 0x000000b448487220 */ /* 0x000fe20000400000 */
[----:B---3--:R-:W-:-:S02]  /*b6c0*/  @!P5 FMUL R36, R36, R36 ;  /* 0x000000242424d220 */ /* 0x008fc40000400000 */
[----:B------:R-:W-:Y:S01]  /*b6d0*/  STL [R1+0xe4], R104 ;  /* 0x0000e46801007387 */ /* 0x000fe20000100800 */
[-C--:B------:R-:W-:Y:S01]  /*b6e0*/  FMUL R73, R73, R180.reuse ;  /* 0x000000b449497220 */ /* 0x080fe20000400000 */
[----:B------:R-:W-:Y:S02]  /*b6f0*/  FSETP.GEU.AND P5, PT, R41, -126, PT ;  /* 0xc2fc00002900780b */ /* 0x000fe40003fae000 */
[----:B------:R-:W-:Y:S01]  /*b700*/  STL [R1+0xf0], R101 ;  /* 0x0000f06501007387 */ /* 0x000fe20000100800 */
[-C--:B------:R-:W-:Y:S01]  /*b710*/  FMUL R60, R60, R180.reuse ;  /* 0x000000b43c3c7220 */ /* 0x080fe20000400000 */
[-C--:B------:R-:W-:Y:S02]  /*b720*/  FMUL R57, R57, R180.reuse ;  /* 0x000000b439397220 */ /* 0x080fe40000400000 */
[----:B------:R-:W-:Y:S01]  /*b730*/  STL [R1+0xf4], R100 ;  /* 0x0000f46401007387 */ /* 0x000fe20000100800 */
[----:B------:R-:W-:Y:S01]  /*b740*/  FMUL R61, R61, R180 ;  /* 0x000000b43d3d7220 */ /* 0x000fe20000400000 */
[----:B------:R-:W-:-:S02]  /*b750*/  @!P4 FMUL R35, R35, 0.5 ;  /* 0x3f0000002323c820 */ /* 0x000fc40000400000 */
[----:B------:R-:W-:Y:S01]  /*b760*/  STL [R1+0x100], R97 ;  /* 0x0001006101007387 */ /* 0x000fe20000100800 */
[----:B------:R-:W-:-:S03]  /*b770*/  FMUL R53, R53, R180 ;  /* 0x000000b435357220 */ /* 0x000fc60000400000 */
[----:B------:R-:W-:Y:S01]  /*b780*/  STL [R1+0x104], R96 ;  /* 0x0001046001007387 */ /* 0x000fe20000100800 */
[----:B------:R-:W-:-:S03]  /*b790*/  FMUL R52, R52, R180 ;  /* 0x000000b434347220 */ /* 0x000fc60000400000 */
[----:B------:R-:W-:Y:S01]  /*b7a0*/  STL [R1+0x110], R93 ;  /* 0x0001105d01007387 */ /* 0x000fe20000100800 */
[----:B------:R-:W-:-:S03]  /*b7b0*/  FMUL R49, R49, R180 ;  /* 0x000000b431317220 */ /* 0x000fc60000400000 */
[----:B------:R-:W-:Y:S01]  /*b7c0*/  STL [R1+0x114], R72 ;  /* 0x0001144801007387 */ /* 0x000fe20000100800 */
[----:B------:R-:W-:-:S03]  /*b7d0*/  FMUL R45, R45, R180 ;  /* 0x000000b42d2d7220 */ /* 0x000fc60000400000 */
[----:B------:R-:W-:Y:S01]  /*b7e0*/  STL [R1+0x120], R73 ;  /* 0x0001204901007387 */ /* 0x000fe20000100800 */
[----:B------:R-:W-:-:S03]  /*b7f0*/  @!P6 FMUL R34, R34, 0.5 ;  /* 0x3f0000002222e820 */ /* 0x000fc60000400000 */
[----:B------:R-:W-:Y:S01]  /*b800*/  STL [R1+0x124], R60 ;  /* 0x0001243c01007387 */ /* 0x000fe20000100800 */
[----:B------:R-:W1:Y:S03]  /*b810*/  MUFU.EX2 R35, R35 ;  /* 0x0000002300237308 */ /* 0x000e660000000800 */
[----:B------:R-:W-:Y:S01]  /*b820*/  STL [R1+0x130], R57 ;  /* 0x0001303901007387 */ /* 0x000fe20000100800 */
[----:B------:R-:W-:-:S03]  /*b830*/  @!P3 FMUL R32, R32, 0.5 ;  /* 0x3f0000002020b820 */ /* 0x000fc60000400000 */
[----:B------:R-:W-:Y:S04]  /*b840*/  STL [R1+0x134], R61 ;  /* 0x0001343d01007387 */ /* 0x000fe80000100800 */
[----:B------:R-:W-:Y:S01]  /*b850*/  STL [R1+0x140], R53 ;  /* 0x0001403501007387 */ /* 0x000fe20000100800 */
[----:B------:R-:W-:-:S03]  /*b860*/  @!P5 FMUL R41, R41, 0.5 ;  /* 0x3f0000002929d820 */ /* 0x000fc60000400000 */
[----:B------:R-:W-:Y:S04]  /*b870*/  STL [R1+0x144], R52 ;  /* 0x0001443401007387 */ /* 0x000fe80000100800 */
[----:B------:R-:W-:Y:S04]  /*b880*/  STL [R1+0x150], R49 ;  /* 0x0001503101007387 */ /* 0x000fe80000100800 */
[----:B------:R2:W-:Y:S01]  /*b890*/  STL [R1+0x154], R45 ;  /* 0x0001542d01007387 */ /* 0x0005e20000100800 */
[----:B------:R-:W-:Y:S01]  /*b8a0*/  MUFU.EX2 R32, R32 ;  /* 0x0000002000207308 */ /* 0x000fe20000000800 */
[----:B------:R-:W-:-:S07]  /*b8b0*/  FFMA R39, R54, UR39, -R28 ;  /* 0x0000002736277c23 */ /* 0x000fce000800081c */
[----:B--2---:R-:W2:Y:S01]  /*b8c0*/  MUFU.EX2 R45, R34 ;  /* 0x00000022002d7308 */ /* 0x004ea20000000800 */
[----:B------:R-:W-:-:S07]  /*b8d0*/  FFMA R54, R71, UR39, -R28 ;  /* 0x0000002747367c23 */ /* 0x000fce000800081c */
[----:B------:R-:W3:Y:S01]  /*b8e0*/  MUFU.EX2 R41, R41 ;  /* 0x0000002900297308 */ /* 0x000ee20000000800 */
[--C-:B------:R-:W-:Y:S01]  /*b8f0*/  FFMA R42, R43, UR39, -R28.reuse ;  /* 0x000000272b2a7c23 */ /* 0x100fe2000800081c */
[----:B-1----:R-:W-:Y:S01]  /*b900*/  @!P4 FMUL R35, R35, R35 ;  /* 0x000000232323c220 */ /* 0x002fe20000400000 */
[----:B------:R-:W-:Y:S01]  /*b910*/  FSETP.GEU.AND P4, PT, R54, -126, PT ;  /* 0xc2fc00003600780b */ /* 0x000fe20003f8e000 */
[--C-:B------:R-:W-:Y:S01]  /*b920*/  FFMA R47, R47, UR39, -R28.reuse ;  /* 0x000000272f2f7c23 */ /* 0x100fe2000800081c */
[--C-:B------:R-:W-:Y:S01]  /*b930*/  FFMA R43, R46, UR39, -R28.reuse ;  /* 0x000000272e2b7c23 */ /* 0x100fe2000800081c */
[----:B------:R-:W-:Y:S01]  /*b940*/  FFMA R51, R51, UR39, -R28 ;  /* 0x0000002733337c23 */ /* 0x000fe2000800081c */
[----:B--2---:R-:W-:Y:S01]  /*b950*/  @!P6 FMUL R45, R45, R45 ;  /* 0x0000002d2d2de220 */ /* 0x004fe20000400000 */
[----:B------:R-:W-:Y:S01]  /*b960*/  FSETP.GEU.AND P6, PT, R42, -126, PT ;  /* 0xc2fc00002a00780b */ /* 0x000fe20003fce000 */
[----:B------:R-:W-:Y:S01]  /*b970*/  @!P3 FMUL R32, R32, R32 ;  /* 0x000000202020b220 */ /* 0x000fe20000400000 */
[----:B------:R-:W-:Y:S01]  /*b980*/  FSETP.GEU.AND P3, PT, R47, -126, PT ;  /* 0xc2fc00002f00780b */ /* 0x000fe20003f6e000 */
[----:B------:R-:W-:Y:S01]  /*b990*/  @!P2 FMUL R38, R38, R38 ;  /* 0x000000262626a220 */ /* 0x000fe20000400000 */
[----:B------:R-:W-:Y:S01]  /*b9a0*/  FSETP.GEU.AND P2, PT, R43, -126, PT ;  /* 0xc2fc00002b00780b */ /* 0x000fe20003f4e000 */
[----:B---3--:R-:W-:Y:S01]  /*b9b0*/  @!P5 FMUL R41, R41, R41 ;  /* 0x000000292929d220 */ /* 0x008fe20000400000 */
[----:B------:R-:W-:-:S02]  /*b9c0*/  FSETP.GEU.AND P5, PT, R51, -126, PT ;  /* 0xc2fc00003300780b */ /* 0x000fc40003fae000 */
[----:B------:R-:W-:-:S05]  /*b9d0*/  @!P4 FMUL R54, R54, 0.5 ;  /* 0x3f0000003636c820 */ /* 0x000fca0000400000 */
[----:B------:R-:W-:Y:S01]  /*b9e0*/  @!P6 FMUL R42, R42, 0.5 ;  /* 0x3f0000002a2ae820 */ /* 0x000fe20000400000 */
[----:B------:R-:W1:Y:S01]  /*b9f0*/  MUFU.EX2 R54, R54 ;  /* 0x0000003600367308 */ /* 0x000e620000000800 */
[----:B------:R-:W-:Y:S02]  /*ba00*/  @!P3 FMUL R47, R47, 0.5 ;  /* 0x3f0000002f2fb820 */ /* 0x000fe40000400000 */
[----:B------:R-:W-:Y:S02]  /*ba10*/  @!P2 FMUL R43, R43, 0.5 ;  /* 0x3f0000002b2ba820 */ /* 0x000fe40000400000 */
[----:B------:R-:W-:-:S03]  /*ba20*/  @!P5 FMUL R51, R51, 0.5 ;  /* 0x3f0000003333d820 */ /* 0x000fc60000400000 */
[----:B------:R-:W2:Y:S01]  /*ba30*/  MUFU.EX2 R42, R42 ;  /* 0x0000002a002a7308 */ /* 0x000ea20000000800 */
[----:B------:R-:W-:-:S07]  /*ba40*/  FFMA R61, R82, UR39, -R28 ;  /* 0x00000027523d7c23 */ /* 0x000fce000800081c */
[----:B------:R-:W3:Y:S08]  /*ba50*/  MUFU.EX2 R72, R47 ;  /* 0x0000002f00487308 */ /* 0x000ef00000000800 */
[----:B------:R-:W4:Y:S01]  /*ba60*/  MUFU.EX2 R73, R51 ;  /* 0x0000003300497308 */ /* 0x000f220000000800 */
[----:B-1----:R-:W-:-:S07]  /*ba70*/  @!P4 FMUL R54, R54, R54 ;  /* 0x000000363636c220 */ /* 0x002fce0000400000 */
[----:B------:R-:W1:Y:S01]  /*ba80*/  MUFU.EX2 R43, R43 ;  /* 0x0000002b002b7308 */ /* 0x000e620000000800 */
[----:B------:R-:W-:Y:S01]  /*ba90*/  FSETP.GEU.AND P4, PT, R61, -126, PT ;  /* 0xc2fc00003d00780b */ /* 0x000fe20003f8e000 */
[--C-:B------:R-:W-:Y:S01]  /*baa0*/  FFMA R34, R59, UR39, -R28.reuse ;  /* 0x000000273b227c23 */ /* 0x100fe2000800081c */
[----:B--2---:R-:W-:Y:S01]  /*bab0*/  @!P6 FMUL R42, R42, R42 ;  /* 0x0000002a2a2ae220 */ /* 0x004fe20000400000 */
[--C-:B------:R-:W-:Y:S01]  /*bac0*/  FFMA R50, R63, UR39, -R28.reuse ;  /* 0x000000273f327c23 */ /* 0x100fe2000800081c */
[----:B------:R-:W-:Y:S01]  /*bad0*/  FSETP.GEU.AND P6, PT, R39, -126, PT ;  /* 0xc2fc00002700780b */ /* 0x000fe20003fce000 */
[----:B------:R-:W-:Y:S01]  /*bae0*/  FFMA R33, R58, UR39, -R28 ;  /* 0x000000273a217c23 */ /* 0x000fe2000800081c */
[----:B---3--:R-:W-:Y:S01]  /*baf0*/  @!P3 FMUL R72, R72, R72 ;  /* 0x000000484848b220 */ /* 0x008fe20000400000 */
[----:B------:R-:W-:Y:S01]  /*bb00*/  FSETP.GEU.AND P3, PT, R34, -126, PT ;  /* 0xc2fc00002200780b */ /* 0x000fe20003f6e000 */
[----:B----4-:R-:W-:Y:S01]  /*bb10*/  @!P5 FMUL R73, R73, R73 ;  /* 0x000000494949d220 */ /* 0x010fe20000400000 */
[----:B------:R-:W-:Y:S01]  /*bb20*/  FSETP.GEU.AND P5, PT, R50, -126, PT ;  /* 0xc2fc00003200780b */ /* 0x000fe20003fae000 */
[----:B-1----:R-:W-:Y:S01]  /*bb30*/  @!P2 FMUL R43, R43, R43 ;  /* 0x0000002b2b2ba220 */ /* 0x002fe20000400000 */
[----:B------:R-:W-:-:S02]  /*bb40*/  FSETP.GEU.AND P2, PT, R33, -126, PT ;  /* 0xc2fc00002100780b */ /* 0x000fc40003f4e000 */
[----:B------:R-:W-:-:S04]  /*bb50*/  @!P4 FMUL R61, R61, 0.5 ;  /* 0x3f0000003d3dc820 */ /* 0x000fc80000400000 */
[----:B------:R-:W-:-:S03]  /*bb60*/  @!P6 FMUL R39, R39, 0.5 ;  /* 0x3f0000002727e820 */ /* 0x000fc60000400000 */
[----:B------:R-:W-:Y:S02]  /*bb70*/  @!P3 FMUL R34, R34, 0.5 ;  /* 0x3f0000002222b820 */ /* 0x000fe40000400000 */
[----:B------:R-:W-:Y:S01]  /*bb80*/  @!P5 FMUL R50, R50, 0.5 ;  /* 0x3f0000003232d820 */ /* 0x000fe20000400000 */
[----:B------:R-:W1:Y:S01]  /*bb90*/  MUFU.EX2 R61, R61 ;  /* 0x0000003d003d7308 */ /* 0x000e620000000800 */
[----:B------:R-:W-:Y:S01]  /*bba0*/  FMUL R235, R235, R180 ;  /* 0x000000b4ebeb7220 */ /* 0x000fe20000400000 */
[----:B------:R-:W-:-:S06]  /*bbb0*/  @!P2 FMUL R33, R33, 0.5 ;  /* 0x3f0000002121a820 */ /* 0x000fcc0000400000 */
[----:B------:R-:W2:Y:S01]  /*bbc0*/  MUFU.EX2 R39, R39 ;  /* 0x0000002700277308 */ /* 0x000ea20000000800 */
[----:B------:R-:W-:-:S07]  /*bbd0*/  FFMA R52, R67, UR39, -R28 ;  /* 0x0000002743347c23 */ /* 0x000fce000800081c */
[----:B------:R-:W3:Y:S01]  /*bbe0*/  MUFU.EX2 R34, R34 ;  /* 0x0000002200227308 */ /* 0x000ee20000000800 */
[--C-:B------:R-:W-:Y:S01]  /*bbf0*/  FFMA R67, R94, UR39, -R28.reuse ;  /* 0x000000275e437c23 */ /* 0x100fe2000800081c */
[----:B------:R4:W-:Y:S06]  /*bc00*/  STL [R1+0x160], R235 ;  /* 0x000160eb01007387 */ /* 0x0009ec0000100800 */
[----:B------:R-:W4:Y:S01]  /*bc10*/  MUFU.EX2 R50, R50 ;  /* 0x0000003200327308 */ /* 0x000f220000000800 */
[----:B------:R-:W4:Y:S07]  /*bc20*/  LDL.LU R117, [R1+0x8] ;  /* 0x0000080001757983 */ /* 0x000f2e0000300800 */
[----:B------:R-:W4:Y:S01]  /*bc30*/  MUFU.EX2 R33, R33 ;  /* 0x0000002100217308 */ /* 0x000f220000000800 */
[--C-:B------:R-:W-:Y:S01]  /*bc40*/  FFMA R49, R66, UR39, -R28.reuse ;  /* 0x0000002742317c23 */ /* 0x100fe2000800081c */
[----:B-1----:R-:W-:Y:S01]  /*bc50*/  @!P4 FMUL R61, R61, R61 ;  /* 0x0000003d3d3dc220 */ /* 0x002fe20000400000 */
[----:B------:R-:W-:Y:S01]  /*bc60*/  FSETP.GEU.AND P4, PT, R67, -126, PT ;  /* 0xc2fc00004300780b */ /* 0x000fe20003f8e000 */
[--C-:B------:R-:W-:Y:S01]  /*bc70*/  FFMA R51, R70, UR39, -R28.reuse ;  /* 0x0000002746337c23 */ /* 0x100fe2000800081c */
[----:B--2---:R-:W-:Y:S01]  /*bc80*/  @!P6 FMUL R39, R39, R39 ;  /* 0x000000272727e220 */ /* 0x004fe20000400000 */
[----:B------:R-:W-:Y:S01]  /*bc90*/  FFMA R53, R74, UR39, -R28 ;  /* 0x000000274a357c23 */ /* 0x000fe2000800081c */
[----:B------:R-:W-:Y:S01]  /*bca0*/  FSETP.GEU.AND P6, PT, R49, -126, PT ;  /* 0xc2fc00003100780b */ /* 0x000fe20003fce000 */
[----:B---3--:R-:W-:Y:S01]  /*bcb0*/  @!P3 FMUL R34, R34, R34 ;  /* 0x000000222222b220 */ /* 0x008fe20000400000 */
[----:B------:R-:W-:Y:S01]  /*bcc0*/  FSETP.GEU.AND P3, PT, R51, -126, PT ;  /* 0xc2fc00003300780b */ /* 0x000fe20003f6e000 */
[----:B----4-:R-:W-:Y:S01]  /*bcd0*/  @!P5 FMUL R50, R50, R50 ;  /* 0x000000323232d220 */ /* 0x010fe20000400000 */
[----:B------:R-:W-:Y:S01]  /*bce0*/  FSETP.GEU.AND P5, PT, R53, -126, PT ;  /* 0xc2fc00003500780b */ /* 0x000fe20003fae000 */
[----:B------:R-:W-:Y:S01]  /*bcf0*/  @!P2 FMUL R33, R33, R33 ;  /* 0x000000212121a220 */ /* 0x000fe20000400000 */
[----:B------:R-:W-:-:S03]  /*bd00*/  FSETP.GEU.AND P2, PT, R52, -126, PT ;  /* 0xc2fc00003400780b */ /* 0x000fc60003f4e000 */
[----:B------:R-:W-:-:S04]  /*bd10*/  @!P4 FMUL R67, R67, 0.5 ;  /* 0x3f0000004343c820 */ /* 0x000fc80000400000 */
[----:B------:R-:W-:Y:S02]  /*bd20*/  @!P6 FMUL R49, R49, 0.5 ;  /* 0x3f0000003131e820 */ /* 0x000fe40000400000 */
[----:B------:R-:W-:Y:S01]  /*bd30*/  @!P3 FMUL R51, R51, 0.5 ;  /* 0x3f0000003333b820 */ /* 0x000fe20000400000 */
[----:B------:R-:W1:Y:S01]  /*bd40*/  MUFU.EX2 R67, R67 ;  /* 0x0000004300437308 */ /* 0x000e620000000800 */
[----:B------:R-:W-:Y:S02]  /*bd50*/  @!P5 FMUL R53, R53, 0.5 ;  /* 0x3f0000003535d820 */ /* 0x000fe40000400000 */
[----:B------:R-:W-:-:S05]  /*bd60*/  @!P2 FMUL R52, R52, 0.5 ;  /* 0x3f0000003434a820 */ /* 0x000fca0000400000 */
[----:B------:R-:W2:Y:S01]  /*bd70*/  MUFU.EX2 R49, R49 ;  /* 0x0000003100317308 */ /* 0x000ea20000000800 */
[----:B------:R-:W-:-:S07]  /*bd80*/  FFMA R94, R138, UR39, -R28 ;  /* 0x000000278a5e7c23 */ /* 0x000fce000800081c */
[----:B------:R-:W3:Y:S08]  /*bd90*/  MUFU.EX2 R51, R51 ;  /* 0x0000003300337308 */ /* 0x000ef00000000800 */
[----:B------:R-:W4:Y:S01]  /*bda0*/  MUFU.EX2 R53, R53 ;  /* 0x0000003500357308 */ /* 0x000f220000000800 */
[----:B------:R-:W-:-:S07]  /*bdb0*/  FFMA R58, R75, UR39, -R28 ;  /* 0x000000274b3a7c23 */ /* 0x000fce000800081c */
[----:B------:R-:W4:Y:S01]  /*bdc0*/  MUFU.EX2 R52, R52 ;  /* 0x0000003400347308 */ /* 0x000f220000000800 */
[----:B-1----:R-:W-:Y:S01]  /*bdd0*/  @!P4 FMUL R67, R67, R67 ;  /* 0x000000434343c220 */ /* 0x002fe20000400000 */
        /* <DEDUP_REMOVED lines=10> */
[----:B------:R-:W-:Y:S01]  /*be80*/  @!P2 FMUL R52, R52, R52 ;  /* 0x000000343434a220 */ /* 0x000fe20000400000 */
[----:B------:R-:W-:-:S02]  /*be90*/  FSETP.GEU.AND P2, PT, R26, -126, PT ;  /* 0xc2fc00001a00780b */ /* 0x000fc40003f4e000 */
[----:B------:R-:W-:-:S04]  /*bea0*/  @!P4 FMUL R94, R94, 0.5 ;  /* 0x3f0000005e5ec820 */ /* 0x000fc80000400000 */
[----:B------:R-:W-:-:S03]  /*beb0*/  @!P6 FMUL R58, R58, 0.5 ;  /* 0x3f0000003a3ae820 */ /* 0x000fc60000400000 */
        /* <DEDUP_REMOVED lines=24> */
[----:B------:R-:W-:Y:S01]  /*c040*/  @!P6 FMUL R63, R63, 0.5 ;  /* 0x3f0000003f3fe820 */ /* 0x000fe20000400000 */
[----:B------:R-:W1:Y:S02]  /*c050*/  MUFU.EX2 R109, R99 ;  /* 0x00000063006d7308 */ /* 0x000e640000000800 */
[----:B------:R-:W-:Y:S02]  /*c060*/  @!P3 FMUL R66, R66, 0.5 ;  /* 0x3f0000004242b820 */ /* 0x000fe40000400000 */
[----:B------:R-:W-:-:S04]  /*c070*/  @!P5 FMUL R71, R71, 0.5 ;  /* 0x3f0000004747d820 */ /* 0x000fc80000400000 */
[----:B------:R-:W2:Y:S01]  /*c080*/  MUFU.EX2 R63, R63 ;  /* 0x0000003f003f7308 */ /* 0x000ea20000000800 */
[----:B------:R-:W-:Y:S01]  /*c090*/  @!P2 FMUL R57, R57, 0.5 ;  /* 0x3f0000003939a820 */ /* 0x000fe20000400000 */
[--C-:B------:R-:W-:Y:S01]  /*c0a0*/  FFMA R70, R106, UR39, -R28.reuse ;  /* 0x000000276a467c23 */ /* 0x100fe2000800081c */
[----:B------:R-:W-:-:S05]  /*c0b0*/  FFMA R106, R111, UR39, -R28 ;  /* 0x000000276f6a7c23 */ /* 0x000fca000800081c */
[----:B------:R-:W3:Y:S01]  /*c0c0*/  MUFU.EX2 R66, R66 ;  /* 0x0000004200427308 */ /* 0x000ee20000000800 */
[----:B-1----:R-:W-:-:S07]  /*c0d0*/  @!P4 FMUL R109, R109, R109 ;  /* 0x0000006d6d6dc220 */ /* 0x002fce0000400000 */
[----:B------:R-:W1:Y:S01]  /*c0e0*/  MUFU.EX2 R71, R71 ;  /* 0x0000004700477308 */ /* 0x000e620000000800 */
[----:B------:R-:W-:-:S07]  /*c0f0*/  FSETP.GEU.AND P4, PT, R106, -126, PT ;  /* 0xc2fc00006a00780b */ /* 0x000fce0003f8e000 */
[----:B------:R-:W4:Y:S01]  /*c100*/  MUFU.EX2 R57, R57 ;  /* 0x0000003900397308 */ /* 0x000f220000000800 */
[--C-:B------:R-:W-:Y:S01]  /*c110*/  FFMA R74, R98, UR39, -R28.reuse ;  /* 0x00000027624a7c23 */ /* 0x100fe2000800081c */
[----:B--2---:R-:W-:Y:S01]  /*c120*/  @!P6 FMUL R63, R63, R63 ;  /* 0x0000003f3f3fe220 */ /* 0x004fe20000400000 */
[--C-:B------:R-:W-:Y:S01]  /*c130*/  FFMA R100, R123, UR39, -R28.reuse ;  /* 0x000000277b647c23 */ /* 0x100fe2000800081c */
[----:B------:R-:W-:Y:S01]  /*c140*/  FSETP.GEU.AND P6, PT, R70, -126, PT ;  /* 0xc2fc00004600780b */ /* 0x000fe20003fce000 */
[----:B------:R-:W-:Y:S01]  /*c150*/  FFMA R78, R122, UR39, -R28 ;  /* 0x000000277a4e7c23 */ /* 0x000fe2000800081c */
[----:B---3--:R-:W-:Y:S01]  /*c160*/  @!P3 FMUL R66, R66, R66 ;  /* 0x000000424242b220 */ /* 0x008fe20000400000 */
[----:B------:R-:W-:Y:S01]  /*c170*/  FSETP.GEU.AND P3, PT, R74, -126, PT ;  /* 0xc2fc00004a00780b */ /* 0x000fe20003f6e000 */
[----:B-1----:R-:W-:Y:S01]  /*c180*/  @!P5 FMUL R71, R71, R71 ;  /* 0x000000474747d220 */ /* 0x002fe20000400000 */
[----:B------:R-:W-:Y:S01]  /*c190*/  FSETP.GEU.AND P5, PT, R100, -126, PT ;  /* 0xc2fc00006400780b */ /* 0x000fe20003fae000 */
[----:B------:R-:W-:Y:S01]  /*c1a0*/  @!P4 FMUL R106, R106, 0.5 ;  /* 0x3f0000006a6ac820 */ /* 0x000fe20000400000 */
[----:B----4-:R-:W-:Y:S01]  /*c1b0*/  @!P2 FMUL R57, R57, R57 ;  /* 0x000000393939a220 */ /* 0x010fe20000400000 */
[----:B------:R-:W-:-:S05]  /*c1c0*/  FSETP.GEU.AND P2, PT, R78, -126, PT ;  /* 0xc2fc00004e00780b */ /* 0x000fca0003f4e000 */
[----:B------:R-:W-:Y:S01]  /*c1d0*/  @!P6 FMUL R70, R70, 0.5 ;  /* 0x3f0000004646e820 */ /* 0x000fe20000400000 */
[----:B------:R-:W1:Y:S02]  /*c1e0*/  MUFU.EX2 R106, R106 ;  /* 0x0000006a006a7308 */ /* 0x000e640000000800 */
[----:B------:R-:W-:Y:S02]  /*c1f0*/  @!P3 FMUL R74, R74, 0.5 ;  /* 0x3f0000004a4ab820 */ /* 0x000fe40000400000 */
[----:B------:R-:W-:-:S04]  /*c200*/  @!P5 FMUL R100, R100, 0.5 ;  /* 0x3f0000006464d820 */ /* 0x000fc80000400000 */
[----:B------:R-:W2:Y:S01]  /*c210*/  MUFU.EX2 R70, R70 ;  /* 0x0000004600467308 */ /* 0x000ea20000000800 */
[----:B------:R-:W-:Y:S01]  /*c220*/  @!P2 FMUL R78, R78, 0.5 ;  /* 0x3f0000004e4ea820 */ /* 0x000fe20000400000 */
[----:B------:R-:W-:-:S06]  /*c230*/  FFMA R108, R103, UR39, -R28 ;  /* 0x00000027676c7c23 */ /* 0x000fcc000800081c */
[----:B------:R-:W3:Y:S01]  /*c240*/  MUFU.EX2 R74, R74 ;  /* 0x0000004a004a7308 */ /* 0x000ee20000000800 */
[----:B------:R-:W-:-:S07]  /*c250*/  FFMA R103, R114, UR39, -R28 ;  /* 0x0000002772677c23 */ /* 0x000fce000800081c */
[----:B------:R-:W4:Y:S01]  /*c260*/  MUFU.EX2 R100, R100 ;  /* 0x0000006400647308 */ /* 0x000f220000000800 */
[----:B-1----:R-:W-:Y:S01]  /*c270*/  @!P4 FMUL R106, R106, R106 ;  /* 0x0000006a6a6ac220 */ /* 0x002fe20000400000 */
[----:B------:R-:W-:-:S06]  /*c280*/  FSETP.GEU.AND P4, PT, R103, -126, PT ;  /* 0xc2fc00006700780b */ /* 0x000fcc0003f8e000 */
[----:B------:R-:W1:Y:S01]  /*c290*/  MUFU.EX2 R78, R78 ;  /* 0x0000004e004e7308 */ /* 0x000e620000000800 */
[--C-:B------:R-:W-:Y:S01]  /*c2a0*/  FFMA R107, R107, UR39, -R28.reuse ;  /* 0x000000276b6b7c23 */ /* 0x100fe2000800081c */
[--C-:B------:R-:W-:Y:S01]  /*c2b0*/  FFMA R79, R126, UR39, -R28.reuse ;  /* 0x000000277e4f7c23 */ /* 0x100fe2000800081c */
        /* <DEDUP_REMOVED lines=8> */
[----:B------:R-:W-:Y:S01]  /*c340*/  @!P4 FMUL R103, R103, 0.5 ;  /* 0x3f0000006767c820 */ /* 0x000fe20000400000 */
[----:B-1----:R-:W-:Y:S01]  /*c350*/  @!P2 FMUL R78, R78, R78 ;  /* 0x0000004e4e4ea220 */ /* 0x002fe20000400000 */
[----:B------:R-:W-:-:S06]  /*c360*/  FSETP.GEU.AND P2, PT, R93, -126, PT ;  /* 0xc2fc00005d00780b */ /* 0x000fcc0003f4e000 */
[----:B------:R-:W-:Y:S01]  /*c370*/  @!P6 FMUL R107, R107, 0.5 ;  /* 0x3f0000006b6be820 */ /* 0x000fe20000400000 */
[----:B------:R-:W1:Y:S01]  /*c380*/  MUFU.EX2 R103, R103 ;  /* 0x0000006700677308 */ /* 0x000e620000000800 */
[----:B------:R-:W-:Y:S02]  /*c390*/  @!P3 FMUL R79, R79, 0.5 ;  /* 0x3f0000004f4fb820 */ /* 0x000fe40000400000 */
[----:B------:R-:W-:-:S05]  /*c3a0*/  @!P5 FMUL R105, R105, 0.5 ;  /* 0x3f0000006969d820 */ /* 0x000fca0000400000 */
[----:B------:R-:W2:Y:S01]  /*c3b0*/  MUFU.EX2 R107, R107 ;  /* 0x0000006b006b7308 */ /* 0x000ea20000000800 */
[----:B------:R-:W-:-:S07]  /*c3c0*/  @!P2 FMUL R93, R93, 0.5 ;  /* 0x3f0000005d5da820 */ /* 0x000fce0000400000 */
        /* <DEDUP_REMOVED lines=33> */
[----:B--2---:R-:W-:Y:S01]  /*c5e0*/  @!P6 FMUL R95, R95, R95 ;  /* 0x0000005f5f5fe220 */ /* 0x004fe20000400000 */
[----:B---3--:R-:W-:Y:S01]  /*c5f0*/  @!P3 FMUL R99, R99, R99 ;  /* 0x000000636363b220 */ /* 0x008fe20000400000 */
[----:B------:R-:W-:Y:S01]  /*c600*/  FFMA R98, R131, UR39, -R28 ;  /* 0x0000002783627c23 */ /* 0x000fe2000800081c */
[----:B------:R-:W-:Y:S02]  /*c610*/  FSETP.GEU.AND P6, PT, R86, -126, PT ;  /* 0xc2fc00005600780b */ /* 0x000fe40003fce000 */
        /* <DEDUP_REMOVED lines=9> */
[----:B------:R-:W-:Y:S01]  /*c6b0*/  @!P5 FMUL R108, R108, 0.5 ;  /* 0x3f0000006c6cd820 */ /* 0x000fe20000400000 */
[----:B------:R-:W-:Y:S01]  /*c6c0*/  FADD R114, R29, R57 ;  /* 0x000000391d727221 */ /* 0x000fe20000000000 */
[----:B------:R-:W-:-:S03]  /*c6d0*/  FADD R47, R33, R78 ;  /* 0x0000004e212f7221 */ /* 0x000fc60000000000 */
[----:B------:R-:W2:Y:S01]  /*c6e0*/  MUFU.EX2 R86, R86 ;  /* 0x0000005600567308 */ /* 0x000ea20000000800 */
[----:B------:R-:W-:Y:S01]  /*c6f0*/  @!P2 FMUL R98, R98, 0.5 ;  /* 0x3f0000006262a820 */ /* 0x000fe20000400000 */
[----:B------:R-:W-:-:S06]  /*c700*/  FADD R114, R114, R47 ;  /* 0x0000002f72727221 */ /* 0x000fcc0000000000 */
[----:B------:R-:W3:Y:S01]  /*c710*/  MUFU.EX2 R90, R90 ;  /* 0x0000005a005a7308 */ /* 0x000ee20000000800 */
[----:B------:R-:W-:Y:S01]  /*c720*/  FADD R44, R41, R70 ;  /* 0x00000046292c7221 */ /* 0x000fe20000000000 */
[----:B------:R-:W-:Y:S01]  /*c730*/  FADD R47, R53, R94 ;  /* 0x0000005e352f7221 */ /* 0x000fe20000000000 */
[----:B------:R-:W-:Y:S01]  /*c740*/  FADD R111, R27, R66 ;  /* 0x000000421b6f7221 */ /* 0x000fe20000000000 */
[----:B------:R-:W-:Y:S01]  /*c750*/  FADD R46, R34, R100 ;  /* 0x00000064222e7221 */ /* 0x000fe20000000000 */
[----:B------:R-:W-:-:S03]  /*c760*/  FMUL R113, R113, UR39 ;  /* 0x0000002771717c20 */ /* 0x000fc60008400000 */
[----:B------:R-:W4:Y:S01]  /*c770*/  MUFU.EX2 R108, R108 ;  /* 0x0000006c006c7308 */ /* 0x000f220000000800 */
[----:B------:R-:W-:Y:S01]  /*c780*/  FADD R44, R44, R47 ;  /* 0x0000002f2c2c7221 */ /* 0x000fe20000000000 */
[----:B------:R-:W-:Y:S01]  /*c790*/  FADD R111, R111, R46 ;  /* 0x0000002e6f6f7221 */ /* 0x000fe20000000000 */
[----:B------:R-:W-:Y:S01]  /*c7a0*/  FADD R46, R42, R107 ;  /* 0x0000006b2a2e7221 */ /* 0x000fe20000000000 */
[----:B------:R-:W-:-:S04]  /*c7b0*/  FADD R47, R58, R93 ;  /* 0x0000005d3a2f7221 */ /* 0x000fc80000000000 */
[----:B------:R-:W4:Y:S01]  /*c7c0*/  MUFU.EX2 R98, R98 ;  /* 0x0000006200627308 */ /* 0x000f220000000800 */
[----:B-1----:R-:W-:Y:S01]  /*c7d0*/  @!P4 FMUL R97, R97, R97 ;  /* 0x000000616161c220 */ /* 0x002fe20000400000 */
[----:B------:R-:W-:Y:S01]  /*c7e0*/  FSETP.GEU.AND P4, PT, R113, -126, PT ;  /* 0xc2fc00007100780b */ /* 0x000fe20003f8e000 */
[--C-:B------:R-:W-:Y:S01]  /*c7f0*/  FFMA R104, R115, UR39, -R28.reuse ;  /* 0x0000002773687c23 */ /* 0x100fe2000800081c */
[--C-:B------:R-:W-:Y:S01]  /*c800*/  FFMA R101, R118, UR39, -R28.reuse ;  /* 0x0000002776657c23 */ /* 0x100fe2000800081c */
[----:B------:R-:W-:Y:S01]  /*c810*/  FADD R46, R46, R47 ;  /* 0x0000002f2e2e7221 */ /* 0x000fe20000000000 */
[----:B------:R-:W-:Y:S01]  /*c820*/  FADD R62, R31, R67 ;  /* 0x000000431f3e7221 */ /* 0x000fe20000000000 */
[----:B------:R-:W-:Y:S01]  /*c830*/  FADD R47, R35, R79 ;  /* 0x0000004f232f7221 */ /* 0x000fe20000000000 */
[--C-:B------:R-:W-:Y:S01]  /*c840*/  FFMA R30, R87, UR39, -R28.reuse ;  /* 0x00000027571e7c23 */ /* 0x100fe2000800081c */
[--C-:B------:R-:W-:Y:S01]  /*c850*/  FFMA R87, R134, UR39, -R28.reuse ;  /* 0x0000002786577c23 */ /* 0x100fe2000800081c */
[----:B--2---:R-:W-:Y:S01]  /*c860*/  @!P6 FMUL R86, R86, R86 ;  /* 0x000000565656e220 */ /* 0x004fe20000400000 */
[----:B---3--:R-:W-:Y:S01]  /*c870*/  @!P3 FMUL R90, R90, R90 ;  /* 0x0000005a5a5ab220 */ /* 0x008fe20000400000 */
[----:B------:R-:W-:Y:S01]  /*c880*/  FSETP.GEU.AND P6, PT, R104, -126, PT ;  /* 0xc2fc00006800780b */ /* 0x000fe20003fce000 */
[----:B------:R-:W-:Y:S01]  /*c890*/  FFMA R83, R150, UR39, -R28 ;  /* 0x0000002796537c23 */ /* 0x000fe2000800081c */
[----:B------:R-:W-:Y:S01]  /*c8a0*/  FSETP.GEU.AND P3, PT, R101, -126, PT ;  /* 0xc2fc00006500780b */ /* 0x000fe20003f6e000 */
[----:B------:R-:W-:Y:S01]  /*c8b0*/  FADD R114, R114, R44 ;  /* 0x0000002c72727221 */ /* 0x000fe20000000000 */
[----:B------:R-:W-:Y:S01]  /*c8c0*/  FADD R62, R62, R47 ;  /* 0x0000002f3e3e7221 */ /* 0x000fe20000000000 */
[----:B------:R-:W-:Y:S01]  /*c8d0*/  FADD R44, R43, R105 ;  /* 0x000000692b2c7221 */ /* 0x000fe20000000000 */
[----:B------:R-:W-:Y:S01]  /*c8e0*/  FADD R47, R26, R95 ;  /* 0x0000005f1a2f7221 */ /* 0x000fe20000000000 */
[----:B----4-:R-:W-:Y:S01]  /*c8f0*/  @!P5 FMUL R108, R108, R108 ;  /* 0x0000006c6c6cd220 */ /* 0x010fe20000400000 */
[----:B------:R-:W-:Y:S01]  /*c900*/  FSETP.GEU.AND P5, PT, R87, -126, PT ;  /* 0xc2fc00005700780b */ /* 0x000fe20003fae000 */
[----:B------:R-:W-:Y:S01]  /*c910*/  @!P2 FMUL R98, R98, R98 ;  /* 0x000000626262a220 */ /* 0x000fe20000400000 */
[----:B------:R-:W-:Y:S01]  /*c920*/  FADD R47, R44, R47 ;  /* 0x0000002f2c2f7221 */ /* 0x000fe20000000000 */
[----:B------:R-:W-:Y:S01]  /*c930*/  FSETP.GEU.AND P2, PT, R83, -126, PT ;  /* 0xc2fc00005300780b */ /* 0x000fe20003f4e000 */
[----:B------:R-:W-:Y:S01]  /*c940*/  @!P4 FMUL R113, R113, 0.5 ;  /* 0x3f0000007171c820 */ /* 0x000fe20000400000 */
[----:B------:R-:W-:Y:S01]  /*c950*/  FADD R111, R111, R46 ;  /* 0x0000002e6f6f7221 */ /* 0x000fe20000000000 */
[----:B------:R-:W-:Y:S01]  /*c960*/  FADD R62, R62, R47 ;  /* 0x0000002f3e3e7221 */ /* 0x000fe20000000000 */
[----:B------:R-:W-:Y:S01]  /*c970*/  FADD R46, R36, R71 ;  /* 0x00000047242e7221 */ /* 0x000fe20000000000 */
[----:B------:R-:W-:Y:S01]  /*c980*/  FADD R47, R50, R99 ;  /* 0x00000063322f7221 */ /* 0x000fe20000000000 */
[----:B------:R-:W-:Y:S01]  /*c990*/  @!P6 FMUL R104, R104, 0.5 ;  /* 0x3f0000006868e820 */ /* 0x000fe20000400000 */
[----:B------:R-:W-:Y:S01]  /*c9a0*/  @!P3 FMUL R101, R101, 0.5 ;  /* 0x3f0000006565b820 */ /* 0x000fe20000400000 */
        /* <DEDUP_REMOVED lines=8> */
[----:B------:R-:W2:Y:S01]  /*ca30*/  MUFU.EX2 R104, R104 ;  /* 0x0000006800687308 */ /* 0x000ea20000000800 */
[----:B------:R-:W-:-:S07]  /*ca40*/  FADD R47, R45, R74 ;  /* 0x0000004a2d2f7221 */ /* 0x000fce0000000000 */
[----:B------:R-:W3:Y:S01]  /*ca50*/  MUFU.EX2 R101, R101 ;  /* 0x0000006500657308 */ /* 0x000ee20000000800 */
[----:B------:R-:W-:Y:S01]  /*ca60*/  FADD R47, R47, R82 ;  /* 0x000000522f2f7221 */ /* 0x000fe20000000000 */
[----:B------:R-:W-:Y:S01]  /*ca70*/  FADD R82, R37, R103 ;  /* 0x0000006725527221 */ /* 0x000fe20000000000 */
[----:B------:R-:W-:-:S05]  /*ca80*/  FADD R110, R61, R90 ;  /* 0x0000005a3d6e7221 */ /* 0x000fca0000000000 */
[----:B------:R-:W4:Y:S01]  /*ca90*/  MUFU.EX2 R87, R87 ;  /* 0x0000005700577308 */ /* 0x000f220000000800 */
[----:B------:R-:W-:Y:S01]  /*caa0*/  FADD R82, R82, R110 ;  /* 0x0000006e52527221 */ /* 0x000fe20000000000 */
[----:B-1----:R-:W-:-:S06]  /*cab0*/  @!P4 FMUL R113, R113, R113 ;  /* 0x000000717171c220 */ /* 0x002fcc0000400000 */
[----:B------:R-:W1:Y:S01]  /*cac0*/  MUFU.EX2 R83, R83 ;  /* 0x0000005300537308 */ /* 0x000e620000000800 */
[-C--:B------:R-:W-:Y:S01]  /*cad0*/  FMUL R234, R234, R180.reuse ;  /* 0x000000b4eaea7220 */ /* 0x080fe20000400000 */
[-C--:B------:R-:W-:Y:S01]  /*cae0*/  FMUL R233, R233, R180.reuse ;  /* 0x000000b4e9e97220 */ /* 0x080fe20000400000 */
[----:B------:R-:W-:Y:S01]  /*caf0*/  FMUL R232, R232, R180 ;  /* 0x000000b4e8e87220 */ /* 0x000fe20000400000 */
[----:B------:R-:W-:Y:S01]  /*cb00*/  FADD R46, R46, R44 ;  /* 0x0000002c2e2e7221 */ /* 0x000fe20000000000 */
[----:B------:R-:W-:Y:S01]  /*cb10*/  FADD R44, R47, R82 ;  /* 0x000000522f2c7221 */ /* 0x000fe20000000000 */
[-C--:B------:R-:W-:Y:S01]  /*cb20*/  FMUL R117, R117, R113.reuse ;  /* 0x0000007175757220 */ /* 0x080fe20000400000 */
[----:B------:R-:W-:Y:S01]  /*cb30*/  FADD R47, R38, R109 ;  /* 0x0000006d262f7221 */ /* 0x000fe20000000000 */
[----:B------:R-:W-:Y:S01]  /*cb40*/  FADD R82, R52, R98 ;  /* 0x0000006234527221 */ /* 0x000fe20000000000 */
[----:B------:R-:W-:Y:S01]  /*cb50*/  FMUL R231, R231, R113 ;  /* 0x00000071e7e77220 */ /* 0x000fe20000400000 */
[----:B------:R1:W-:Y:S01]  /*cb60*/  STL [R1+0x164], R234 ;  /* 0x000164ea01007387 */ /* 0x0003e20000100800 */
[--C-:B------:R-:W-:Y:S01]  /*cb70*/  FFMA R55, R55, UR39, -R28.reuse ;  /* 0x0000002737377c23 */ /* 0x100fe2000800081c */
[--C-:B------:R-:W-:Y:S01]  /*cb80*/  FFMA R102, R119, UR39, -R28.reuse ;  /* 0x0000002777667c23 */ /* 0x100fe2000800081c */
[----:B--2---:R-:W-:Y:S01]  /*cb90*/  @!P6 FMUL R104, R104, R104 ;  /* 0x000000686868e220 */ /* 0x004fe20000400000 */
[----:B---3--:R-:W-:Y:S01]  /*cba0*/  @!P3 FMUL R101, R101, R101 ;  /* 0x000000656565b220 */ /* 0x008fe20000400000 */
[-C--:B------:R-:W-:Y:S01]  /*cbb0*/  FMUL R230, R230, R113.reuse ;  /* 0x00000071e6e67220 */ /* 0x080fe20000400000 */
[----:B------:R2:W-:Y:S01]  /*cbc0*/  STL [R1+0x170], R233 ;  /* 0x000170e901007387 */ /* 0x0005e20000100800 */
[----:B------:R-:W-:Y:S01]  /*cbd0*/  FSETP.GEU.AND P3, PT, R30, -126, PT ;  /* 0xc2fc00001e00780b */ /* 0x000fe20003f6e000 */
[-C--:B------:R-:W-:Y:S01]  /*cbe0*/  FMUL R229, R229, R113.reuse ;  /* 0x00000071e5e57220 */ /* 0x080fe20000400000 */
[----:B------:R-:W-:Y:S01]  /*cbf0*/  FFMA R28, R151, UR39, -R28 ;  /* 0x00000027971c7c23 */ /* 0x000fe2000800081c */
[----:B------:R2:W-:Y:S01]  /*cc00*/  STL [R1+0x174], R232 ;  /* 0x000174e801007387 */ /* 0x0005e20000100800 */
[-C--:B------:R-:W-:Y:S01]  /*cc10*/  FMUL R228, R228, R113.reuse ;  /* 0x00000071e4e47220 */ /* 0x080fe20000400000 */
[----:B------:R-:W-:Y:S01]  /*cc20*/  FADD R47, R47, R82 ;  /* 0x000000522f2f7221 */ /* 0x000fe20000000000 */
[----:B------:R-:W-:Y:S01]  /*cc30*/  FMUL R227, R227, R113 ;  /* 0x00000071e3e37220 */ /* 0x000fe20000400000 */
[----:B------:R2:W-:Y:S01]  /*cc40*/  STL [R1+0x8], R117 ;  /* 0x0000087501007387 */ /* 0x0005e20000100800 */
[----:B------:R-:W-:Y:S01]  /*cc50*/  FADD R82, R73, R104 ;  /* 0x0000006849527221 */ /* 0x000fe20000000000 */
[----:B------:R-:W-:Y:S01]  /*cc60*/  FADD R110, R59, R91 ;  /* 0x0000005b3b6e7221 */ /* 0x000fe20000000000 */
[----:B----4-:R-:W-:Y:S01]  /*cc70*/  @!P5 FMUL R87, R87, R87 ;  /* 0x000000575757d220 */ /* 0x010fe20000400000 */
[----:B------:R2:W-:Y:S01]  /*cc80*/  STL [R1+0xc], R231 ;  /* 0x00000ce701007387 */ /* 0x0005e20000100800 */
[-C--:B------:R-:W-:Y:S01]  /*cc90*/  FMUL R226, R226, R113.reuse ;  /* 0x00000071e2e27220 */ /* 0x080fe20000400000 */
[----:B------:R-:W-:Y:S01]  /*cca0*/  FSETP.GEU.AND P6, PT, R55, -126, PT ;  /* 0xc2fc00003700780b */ /* 0x000fe20003fce000 */
[----:B------:R-:W-:Y:S01]  /*ccb0*/  FMUL R225, R225, R113 ;  /* 0x00000071e1e17220 */ /* 0x000fe20000400000 */
[----:B------:R-:W-:Y:S01]  /*ccc0*/  FSETP.GEU.AND P5, PT, R102, -126, PT ;  /* 0xc2fc00006600780b */ /* 0x000fe20003fae000 */
[----:B------:R2:W-:Y:S01]  /*ccd0*/  STL [R1+0x18], R230 ;  /* 0x000018e601007387 */ /* 0x0005e20000100800 */
[----:B-1----:R-:W-:Y:S01]  /*cce0*/  @!P2 FMUL R83, R83, R83 ;  /* 0x000000535353a220 */ /* 0x002fe20000400000 */
[-C--:B------:R-:W-:Y:S01]  /*ccf0*/  FMUL R224, R224, R113.reuse ;  /* 0x00000071e0e07220 */ /* 0x080fe20000400000 */
[----:B------:R-:W-:Y:S01]  /*cd00*/  FSETP.GEU.AND P2, PT, R28, -126, PT ;  /* 0xc2fc00001c00780b */ /* 0x000fe20003f4e000 */
[----:B------:R2:W-:Y:S01]  /*cd10*/  STL [R1+0x1c], R229 ;  /* 0x00001ce501007387 */ /* 0x0005e20000100800 */
[-C--:B------:R-:W-:Y:S01]  /*cd20*/  FMUL R223, R223, R113.reuse ;  /* 0x00000071dfdf7220 */ /* 0x080fe20000400000 */
[----:B------:R-:W-:Y:S01]  /*cd30*/  FADD R82, R82, R110 ;  /* 0x0000006e52527221 */ /* 0x000fe20000000000 */
[-C--:B------:R-:W-:Y:S01]  /*cd40*/  FMUL R222, R222, R113.reuse ;  /* 0x00000071dede7220 */ /* 0x080fe20000400000 */
[----:B------:R2:W-:Y:S01]  /*cd50*/  STL [R1+0x28], R228 ;  /* 0x000028e401007387 */ /* 0x0005e20000100800 */
[-C--:B------:R-:W-:Y:S01]  /*cd60*/  FMUL R221, R221, R113.reuse ;  /* 0x00000071dddd7220 */ /* 0x080fe20000400000 */
[----:B------:R-:W-:-:S02]  /*cd70*/  FMUL R220, R220, R113 ;  /* 0x00000071dcdc7220 */ /* 0x000fc40000400000 */
[----:B------:R2:W-:Y:S01]  /*cd80*/  STL [R1+0x2c], R227 ;  /* 0x00002ce301007387 */ /* 0x0005e20000100800 */
[----:B------:R-:W-:-:S03]  /*cd90*/  FMUL R219, R219, R113 ;  /* 0x00000071dbdb7220 */ /* 0x000fc60000400000 */
[----:B------:R2:W-:Y:S01]  /*cda0*/  STL [R1+0x38], R226 ;  /* 0x000038e201007387 */ /* 0x0005e20000100800 */
[----:B------:R-:W-:Y:S01]  /*cdb0*/  FADD R47, R47, R82 ;  /* 0x000000522f2f7221 */ /* 0x000fe20000000000 */
[-C--:B------:R-:W-:Y:S02]  /*cdc0*/  FMUL R218, R218, R113.reuse ;  /* 0x00000071dada7220 */ /* 0x080fe40000400000 */
[----:B------:R2:W-:Y:S01]  /*cdd0*/  STL [R1+0x3c], R225 ;  /* 0x00003ce101007387 */ /* 0x0005e20000100800 */
[----:B------:R-:W-:Y:S01]  /*cde0*/  FADD R112, R32, R75 ;  /* 0x0000004b20707221 */ /* 0x000fe20000000000 */
[----:B------:R-:W-:Y:S02]  /*cdf0*/  FADD R82, R51, R87 ;  /* 0x0000005733527221 */ /* 0x000fe40000000000 */
[----:B------:R2:W-:Y:S01]  /*ce00*/  STL [R1+0x48], R224 ;  /* 0x000048e001007387 */ /* 0x0005e20000100800 */
[----:B------:R-:W-:Y:S01]  /*ce10*/  FMUL R217, R217, R113 ;  /* 0x00000071d9d97220 */ /* 0x000fe20000400000 */
[----:B------:R-:W-:-:S02]  /*ce20*/  @!P3 FMUL R30, R30, 0.5 ;  /* 0x3f0000001e1eb820 */ /* 0x000fc40000400000 */
[----:B------:R2:W-:Y:S01]  /*ce30*/  STL [R1+0x4c], R223 ;  /* 0x00004cdf01007387 */ /* 0x0005e20000100800 */
[-C--:B------:R-:W-:Y:S01]  /*ce40*/  FMUL R216, R216, R113.reuse ;  /* 0x00000071d8d87220 */ /* 0x080fe20000400000 */
[-C--:B------:R-:W-:Y:S02]  /*ce50*/  FMUL R215, R215, R113.reuse ;  /* 0x00000071d7d77220 */ /* 0x080fe40000400000 */
[----:B------:R2:W-:Y:S01]  /*ce60*/  STL [R1+0x58], R222 ;  /* 0x000058de01007387 */ /* 0x0005e20000100800 */
[----:B------:R-:W-:-:S03]  /*ce70*/  FMUL R214, R214, R113 ;  /* 0x00000071d6d67220 */ /* 0x000fc60000400000 */
[----:B------:R2:W-:Y:S01]  /*ce80*/  STL [R1+0x5c], R221 ;  /* 0x00005cdd01007387 */ /* 0x0005e20000100800 */
[----:B------:R-:W-:Y:S01]  /*ce90*/  FADD R112, R112, R82 ;  /* 0x0000005270707221 */ /* 0x000fe20000000000 */
[-C--:B------:R-:W-:Y:S02]  /*cea0*/  FMUL R213, R213, R113.reuse ;  /* 0x00000071d5d57220 */ /* 0x080fe40000400000 */
[----:B------:R2:W-:Y:S01]  /*ceb0*/  STL [R1+0x68], R220 ;  /* 0x000068dc01007387 */ /* 0x0005e20000100800 */
[----:B------:R-:W-:Y:S01]  /*cec0*/  @!P6 FMUL R55, R55, 0.5 ;  /* 0x3f0000003737e820 */ /* 0x000fe20000400000 */
[----:B------:R1:W-:Y:S02]  /*ced0*/  MUFU.EX2 R110, R30 ;  /* 0x0000001e006e7308 */ /* 0x0003e40000000800 */
[----:B------:R2:W-:Y:S01]  /*cee0*/  STL [R1+0x6c], R219 ;  /* 0x00006cdb01007387 */ /* 0x0005e20000100800 */
[----:B------:R-:W-:Y:S01]  /*cef0*/  @!P5 FMUL R102, R102, 0.5 ;  /* 0x3f0000006666d820 */ /* 0x000fe20000400000 */
[----:B------:R-:W-:Y:S01]  /*cf00*/  FADD R82, R63, R83 ;  /* 0x000000533f527221 */ /* 0x000fe20000000000 */
[-C--:B------:R-:W-:Y:S01]  /*cf10*/  FMUL R212, R212, R113.reuse ;  /* 0x00000071d4d47220 */ /* 0x080fe20000400000 */
[----:B------:R2:W-:Y:S01]  /*cf20*/  STL [R1+0x78], R218 ;  /* 0x000078da01007387 */ /* 0x0005e20000100800 */
[-C--:B------:R-:W-:Y:S01]  /*cf30*/  FMUL R211, R211, R113.reuse ;  /* 0x00000071d3d37220 */ /* 0x080fe20000400000 */
[----:B------:R-:W-:Y:S01]  /*cf40*/  @!P2 FMUL R28, R28, 0.5 ;  /* 0x3f0000001c1ca820 */ /* 0x000fe20000400000 */
[----:B-1----:R-:W-:Y:S01]  /*cf50*/  FADD R30, R39, R101 ;  /* 0x00000065271e7221 */ /* 0x002fe20000000000 */
        /* <DEDUP_REMOVED lines=9> */
[----:B------:R-:W1:Y:S01]  /*cff0*/  MUFU.EX2 R55, R55 ;  /* 0x0000003700377308 */ /* 0x000e620000000800 */
[-C--:B------:R-:W-:Y:S02]  /*d000*/  FMUL R206, R206, R113.reuse ;  /* 0x00000071cece7220 */ /* 0x080fe40000400000 */
[----:B------:R2:W-:Y:S01]  /*d010*/  STL [R1+0x9c], R213 ;  /* 0x00009cd501007387 */ /* 0x0005e20000100800 */
[----:B------:R-:W-:-:S03]  /*d020*/  FMUL R205, R205, R113 ;  /* 0x00000071cdcd7220 */ /* 0x000fc60000400000 */
[----:B------:R2:W-:Y:S01]  /*d030*/  STL [R1+0xa8], R212 ;  /* 0x0000a8d401007387 */ /* 0x0005e20000100800 */
[----:B------:R-:W3:Y:S01]  /*d040*/  MUFU.EX2 R102, R102 ;  /* 0x0000006600667308 */ /* 0x000ee20000000800 */
[-C--:B------:R-:W-:Y:S02]  /*d050*/  FMUL R204, R204, R113.reuse ;  /* 0x00000071cccc7220 */ /* 0x080fe40000400000 */
[----:B------:R2:W-:Y:S01]  /*d060*/  STL [R1+0xac], R211 ;  /* 0x0000acd301007387 */ /* 0x0005e20000100800 */
[----:B------:R-:W-:-:S03]  /*d070*/  FMUL R203, R203, R113 ;  /* 0x00000071cbcb7220 */ /* 0x000fc60000400000 */
[----:B------:R2:W-:Y:S01]  /*d080*/  STL [R1+0xb8], R210 ;  /* 0x0000b8d201007387 */ /* 0x0005e20000100800 */
[----:B------:R-:W4:Y:S01]  /*d090*/  MUFU.EX2 R82, R28 ;  /* 0x0000001c00527308 */ /* 0x000f220000000800 */
[-C--:B------:R-:W-:Y:S02]  /*d0a0*/  FMUL R202, R202, R113.reuse ;  /* 0x00000071caca7220 */ /* 0x080fe40000400000 */
[----:B------:R2:W-:Y:S01]  /*d0b0*/  STL [R1+0xbc], R209 ;  /* 0x0000bcd101007387 */ /* 0x0005e20000100800 */
[----:B------:R-:W-:-:S03]  /*d0c0*/  FMUL R201, R201, R113 ;  /* 0x00000071c9c97220 */ /* 0x000fc60000400000 */
        /* <DEDUP_REMOVED lines=17> */
[----:B------:R-:W-:Y:S01]  /*d1e0*/  FADD R112, R112, R30 ;  /* 0x0000001e70707221 */ /* 0x000fe20000000000 */
[----:B------:R-:W-:Y:S02]  /*d1f0*/  FMUL R190, R190, R113 ;  /* 0x00000071bebe7220 */ /* 0x000fe40000400000 */
[----:B------:R2:W-:Y:S01]  /*d200*/  STL [R1+0x10c], R199 ;  /* 0x00010cc701007387 */ /* 0x0005e20000100800 */
[----:B------:R-:W-:Y:S01]  /*d210*/  F2FP.BF16.F32.PACK_AB R30, R4, R159 ;  /* 0x0000009f041e723e */ /* 0x000fe200000010ff */
[----:B------:R-:W-:Y:S02]  /*d220*/  FMUL R189, R189, R113 ;  /* 0x00000071bdbd7220 */ /* 0x000fe40000400000 */
[----:B------:R2:W-:Y:S01]  /*d230*/  STL [R1+0x118], R198 ;  /* 0x000118c601007387 */ /* 0x0005e20000100800 */
[----:B------:R-:W-:Y:S01]  /*d240*/  FADD R4, R40, R108 ;  /* 0x0000006c28047221 */ /* 0x000fe20000000000 */
[----:B------:R-:W-:-:S02]  /*d250*/  FADD R115, R54, R97 ;  /* 0x0000006136737221 */ /* 0x000fc40000000000 */
[----:B------:R2:W-:Y:S01]  /*d260*/  STL [R1+0x11c], R197 ;  /* 0x00011cc501007387 */ /* 0x0005e20000100800 */
[----:B------:R-:W-:Y:S01]  /*d270*/  FMUL R188, R188, R113 ;  /* 0x00000071bcbc7220 */ /* 0x000fe20000400000 */
[----:B-1----:R-:W-:Y:S02]  /*d280*/  @!P6 FMUL R55, R55, R55 ;  /* 0x000000373737e220 */ /* 0x002fe40000400000 */
[----:B------:R2:W-:Y:S01]  /*d290*/  STL [R1+0x128], R196 ;  /* 0x000128c401007387 */ /* 0x0005e20000100800 */
[----:B------:R-:W-:Y:S01]  /*d2a0*/  @!P3 FMUL R110, R110, R110 ;  /* 0x0000006e6e6eb220 */ /* 0x000fe20000400000 */
[----:B---3--:R-:W-:Y:S01]  /*d2b0*/  @!P5 FMUL R102, R102, R102 ;  /* 0x000000666666d220 */ /* 0x008fe20000400000 */
[----:B----4-:R-:W-:Y:S01]  /*d2c0*/  @!P2 FMUL R82, R82, R82 ;  /* 0x000000525252a220 */ /* 0x010fe20000400000 */
[----:B------:R2:W-:Y:S01]  /*d2d0*/  STL [R1+0x12c], R195 ;  /* 0x00012cc301007387 */ /* 0x0005e20000100800 */
[-C--:B------:R-:W-:Y:S01]  /*d2e0*/  FMUL R187, R187, R113.reuse ;  /* 0x00000071bbbb7220 */ /* 0x080fe20000400000 */
[----:B------:R-:W-:-:S02]  /*d2f0*/  FMUL R186, R186, R113 ;  /* 0x00000071baba7220 */ /* 0x000fc40000400000 */
[----:B------:R2:W-:Y:S01]  /*d300*/  STL [R1+0x138], R194 ;  /* 0x000138c201007387 */ /* 0x0005e20000100800 */
[-C--:B------:R-:W-:Y:S01]  /*d310*/  FMUL R185, R185, R113.reuse ;  /* 0x00000071b9b97220 */ /* 0x080fe20000400000 */
[----:B------:R-:W-:Y:S02]  /*d320*/  FADD R4, R4, R115 ;  /* 0x0000007304047221 */ /* 0x000fe40000000000 */
[----:B------:R2:W-:Y:S01]  /*d330*/  STL [R1+0x13c], R193 ;  /* 0x00013cc101007387 */ /* 0x0005e20000100800 */
[-C--:B------:R-:W-:Y:S01]  /*d340*/  FMUL R184, R184, R113.reuse ;  /* 0x00000071b8b87220 */ /* 0x080fe20000400000 */
[----:B------:R-:W-:Y:S02]  /*d350*/  FADD R115, R55, R102 ;  /* 0x0000006637737221 */ /* 0x000fe40000000000 */
[----:B------:R2:W-:Y:S01]  /*d360*/  STL [R1+0x148], R190 ;  /* 0x000148be01007387 */ /* 0x0005e20000100800 */
[----:B------:R-:W-:Y:S01]  /*d370*/  FADD R116, R110, R82 ;  /* 0x000000526e747221 */ /* 0x000fe20000000000 */
[----:B------:R-:W-:-:S02]  /*d380*/  FMUL R183, R183, R113 ;  /* 0x00000071b7b77220 */ /* 0x000fc40000400000 */
[----:B------:R2:W-:Y:S04]  /*d390*/  STL [R1+0x14c], R189 ;  /* 0x00014cbd01007387 */ /* 0x0005e80000100800 */
[----:B------:R2:W-:Y:S01]  /*d3a0*/  STL [R1+0x158], R188 ;  /* 0x000158bc01007387 */ /* 0x0005e20000100800 */
[----:B------:R-:W-:-:S03]  /*d3b0*/  FADD R115, R115, R116 ;  /* 0x0000007473737221 */ /* 0x000fc60000000000 */
[----:B------:R2:W-:Y:S04]  /*d3c0*/  STL [R1+0x15c], R187 ;  /* 0x00015cbb01007387 */ /* 0x0005e80000100800 */
[----:B------:R2:W-:Y:S04]  /*d3d0*/  STL [R1+0x168], R186 ;  /* 0x000168ba01007387 */ /* 0x0005e80000100800 */
[----:B------:R2:W-:Y:S04]  /*d3e0*/  STL [R1+0x16c], R185 ;  /* 0x00016cb901007387 */ /* 0x0005e80000100800 */
[----:B------:R2:W-:Y:S01]  /*d3f0*/  STL [R1+0x178], R184 ;  /* 0x000178b801007387 */ /* 0x0005e20000100800 */
[----:B------:R-:W-:-:S03]  /*d400*/  FADD R4, R4, R115 ;  /* 0x0000007304047221 */ /* 0x000fc60000000000 */
[----:B------:R2:W-:Y:S01]  /*d410*/  STL [R1+0x17c], R183 ;  /* 0x00017cb701007387 */ /* 0x0005e20000100800 */
[----:B------:R-:W-:Y:S01]  /*d420*/  FADD R47, R111, R47 ;  /* 0x0000002f6f2f7221 */ /* 0x000fe20000000000 */
[----:B------:R-:W-:Y:S01]  /*d430*/  FADD R44, R114, R44 ;  /* 0x0000002c722c7221 */ /* 0x000fe20000000000 */
[----:B------:R-:W-:Y:S01]  /*d440*/  FADD R4, R46, R4 ;  /* 0x000000042e047221 */ /* 0x000fe20000000000 */
[----:B------:R-:W-:Y:S01]  /*d450*/  FADD R111, R62, R112 ;  /* 0x000000703e6f7221 */ /* 0x000fe20000000000 */
[----:B------:R-:W-:Y:S02]  /*d460*/  ULEA UR10, UR4, UR36, 0x3 ;  /* 0x00000024040a7291 */ /* 0x000fe4000f8e183f */
[----:B------:R-:W-:Y:S01]  /*d470*/  FADD R47, R47, R4 ;  /* 0x000000042f2f7221 */ /* 0x000fe20000000000 */
[----:B------:R-:W-:Y:S01]  /*d480*/  FADD R44, R44, R111 ;  /* 0x0000006f2c2c7221 */ /* 0x000fe20000000000 */
[----:B------:R-:W-:Y:S02]  /*d490*/  SHF.L.U32 R4, R182, 0x1f, RZ ;  /* 0x0000001fb6047819 */ /* 0x000fe400000006ff */
[----:B------:R-:W-:Y:S01]  /*d4a0*/  F2FP.BF16.F32.PACK_AB R37, R73, R37 ;  /* 0x000000254925723e */ /* 0x000fe200000010ff */
[----:B------:R-:W-:Y:S01]  /*d4b0*/  FADD R44, R44, R47 ;  /* 0x0000002f2c2c7221 */ /* 0x000fe20000000000 */
[----:B------:R-:W-:Y:S01]  /*d4c0*/  F2FP.BF16.F32.PACK_AB R68, R69, R68 ;  /* 0x000000444544723e */ /* 0x000fe200000010ff */
[----:B------:R2:W1:Y:S01]  /*d4d0*/  SYNCS.PHASECHK.TRANS64.TRYWAIT P2, [UR10+0x84000], R4 ;  /* 0x08400004ff0075a7 */ /* 0x000462000804014a */
[----:B------:R-:W-:-:S02]  /*d4e0*/  F2FP.BF16.F32.PACK_AB R57, R66, R57 ;  /* 0x000000394239723e */ /* 0x000fc400000010ff */
[----:B------:R-:W-:Y:S02]  /*d4f0*/  F2FP.BF16.F32.PACK_AB R73, R109, R74 ;  /* 0x0000004a6d49723e */ /* 0x000fe400000010ff */
[----:B------:R-:W-:Y:S01]  /*d500*/  F2FP.BF16.F32.PACK_AB R69, R107, R70 ;  /* 0x000000466b45723e */ /* 0x000fe200000010ff */
[----:B------:R-:W-:Y:S01]  /*d510*/  FFMA R191, R113, R191, R44 ;  /* 0x000000bf71bf7223 */ /* 0x000fe2000000002c */
        /* <DEDUP_REMOVED lines=57> */
[----:B-12---:R-:W-:Y:S06]  /*d8b0*/  @!P0 BRA `(.L_x_27) ;  /* 0x0000000000048947 */ /* 0x006fec0003800000 */
[----:B------:R-:W-:Y:S01]  /*d8c0*/  BPT.TRAP 0x1 ;  /* 0x000000040000795c */ /* 0x000fe20000300000 */
.L_x_27:
[----:B------:R-:W-:Y:S05]  /*d8d0*/  @P2 BRA `(.L_x_28) ;  /* 0x0000000000082947 */ /* 0x000fea0003800000 */
[----:B------:R-:W1:Y:S02]  /*d8e0*/  SYNCS.PHASECHK.TRANS64.TRYWAIT P2, [UR10+0x84000], R4 ;  /* 0x08400004ff0075a7 */ /* 0x000e64000804014a */
[----:B-1----:R-:W-:Y:S05]  /*d8f0*/  @!P2 BRA `(.L_x_29) ;  /* 0x000000cc0080a947 */ /* 0x002fea0003800000 */
.L_x_28:
[----:B------:R-:W-:Y:S04]  /*d900*/  STL [R1+0x188], R191 ;  /* 0x000188bf01007387 */ /* 0x000fe80000100800 */
[----:B------:R-:W-:Y:S04]  /*d910*/  STL [R1+0x184], R182 ;  /* 0x000184b601007387 */ /* 0x000fe80000100800 */
[----:B------:R2:W-:Y:S04]  /*d920*/  STL [R1+0x180], R181 ;  /* 0x000180b501007387 */ /* 0x0005e80000100800 */
[----:B------:R-:W3:Y:S04]  /*d930*/  LDL.LU.64 R96, [R1] ;  /* 0x0000000001607983 */ /* 0x000ee80000300a00 */
[----:B------:R-:W3:Y:S04]  /*d940*/  LDL.LU.64 R98, [R1+0x8] ;  /* 0x0000080001627983 */ /* 0x000ee80000300a00 */
        /* <DEDUP_REMOVED lines=40> */
[----:B--2---:R-:W3:Y:S04]  /*dbd0*/  LDL.LU.64 R180, [R1+0x150] ;  /* 0x0001500001b47983 */ /* 0x004ee80000300a00 */
[----:B------:R-:W3:Y:S04]  /*dbe0*/  LDL.LU.64 R182, [R1+0x158] ;  /* 0x0001580001b67983 */ /* 0x000ee80000300a00 */
[----:B------:R-:W3:Y:S04]  /*dbf0*/  LDL.LU.64 R184, [R1+0x160] ;  /* 0x0001600001b87983 */ /* 0x000ee80000300a00 */
[----:B------:R-:W3:Y:S04]  /*dc00*/  LDL.LU.64 R186, [R1+0x168] ;  /* 0x0001680001ba7983 */ /* 0x000ee80000300a00 */
[----:B------:R-:W3:Y:S04]  /*dc10*/  LDL.LU.64 R188, [R1+0x170] ;  /* 0x0001700001bc7983 */ /* 0x000ee80000300a00 */
[----:B------:R-:W3:Y:S01]  /*dc20*/  LDL.LU.64 R190, [R1+0x178] ;  /* 0x0001780001be7983 */ /* 0x000ee20000300a00 */
[----:B------:R-:W-:Y:S01]  /*dc30*/  UIMAD UR10, UR4, 0x1800, UR7 ;  /* 0x00001800040a78a4 */ /* 0x000fe2000f8e0207 */
[----:B------:R-:W-:Y:S01]  /*dc40*/  F2FP.BF16.F32.PACK_AB R91, R82, R83 ;  /* 0x00000053525b723e */ /* 0x000fe200000010ff */
[----:B------:R-:W-:Y:S01]  /*dc50*/  UMOV UR11, 0x40000040 ;  /* 0x40000040000b7882 */ /* 0x000fe20000000000 */
[----:B------:R-:W-:Y:S01]  /*dc60*/  UMOV UR15, 0x40000040 ;  /* 0x40000040000f7882 */ /* 0x000fe20000000000 */
[----:B------:R-:W-:Y:S01]  /*dc70*/  UIADD3 UR14, UR10, 0x80, URZ ;  /* 0x000000800a0e7890 */ /* 0x000fe2000fffe03f */
[----:B---3--:R-:W-:-:S06]  /*dc80*/  WARPGROUP.ARRIVE ;  /* 0x00000000000079c5 */ /* 0x008fcc0000000000 */
[----:B------:R-:W-:Y:S01]  /*dc90*/  HGMMA.64x192x16.F32.BF16 R96, R28, gdesc[UR8].tnspB, R96, gsb0 ;  /* 0x42e000081c607df0 */ /* 0x000fe20008001860 */
[----:B------:R-:W-:Y:S02]  /*dca0*/  UMOV UR11, 0x40000040 ;  /* 0x40000040000b7882 */ /* 0x000fe40000000000 */
        /* <DEDUP_REMOVED lines=65> */
[----:B------:R-:W-:Y:S01]  /*e0c0*/  UIADD3 UR10, UR10, 0x780, URZ ;  /* 0x000007800a0a7890 */ /* 0x000fe2000fffe03f */
[----:B------:R-:W-:Y:S02]  /*e0d0*/  WARPGROUP.DEPBAR.LE gsb0, 0x0 ;  /* 0x00008000000079c5 */ /* 0x000fe40000010000 */
[----:B------:R-:W-:-:S14]  /*e0e0*/  WARPGROUP.ARRIVE ;  /* 0x00000000000079c5 */ /* 0x000fdc0000000000 */
[----:B------:R-:W-:Y:S03]  /*e0f0*/  HGMMA.64x192x16.F32.BF16 R96, R92, gdesc[UR12].tnspB, R96, gsb0 ;  /* 0x42e0000c5c607df0 */ /* 0x000fe60008001860 */
[----:B------:R-:W-:Y:S02]  /*e100*/  WARPGROUP.DEPBAR.LE gsb0, 0x0 ;  /* 0x00008000000079c5 */ /* 0x000fe40000010000 */
[----:B------:R-:W-:-:S15]  /*e110*/  WARPGROUP.ARRIVE ;  /* 0x00000000000079c5 */ /* 0x000fde0000000000 */
[----:B------:R-:W-:Y:S03]  /*e120*/  HGMMA.64x192x16.F32.BF16 R96, R88, gdesc[UR8].tnspB, R96, gsb0 ;  /* 0x42e0000858607df0 */ /* 0x000fe60008001860 */
[----:B------:R-:W-:Y:S02]  /*e130*/  WARPGROUP.DEPBAR.LE gsb0, 0x0 ;  /* 0x00008000000079c5 */ /* 0x000fe40000010000 */
[----:B------:R-:W-:Y:S04]  /*e140*/  STL.64 [R1], R96 ;  /* 0x0000006001007387 */ /* 0x000fe80000100a00 */
[----:B------:R-:W-:Y:S04]  /*e150*/  STL.64 [R1+0x8], R98 ;  /* 0x0000086201007387 */ /* 0x000fe80000100a00 */
        /* <DEDUP_REMOVED lines=45> */
[----:B------:R2:W-:Y:S04]  /*e430*/  STL.64 [R1+0x178], R190 ;  /* 0x000178be01007387 */ /* 0x0005e80000100a00 */
[----:B--2---:R2:W5:Y:S04]  /*e440*/  LDL.LU R191, [R1+0x188] ;  /* 0x0001880001bf7983 */ /* 0x0045680000300800 */
[----:B------:R2:W5:Y:S04]  /*e450*/  LDL.LU R182, [R1+0x184] ;  /* 0x0001840001b67983 */ /* 0x0005680000300800 */
[----:B------:R2:W5:Y:S01]  /*e460*/  LDL.LU R181, [R1+0x180] ;  /* 0x0001800001b57983 */ /* 0x0005620000300800 */
[----:B------:R-:W-:Y:S05]  /*e470*/  @!P0 BRA `(.L_x_30) ;  /* 0x0000000000048947 */ /* 0x000fea0003800000 */
[----:B------:R-:W-:Y:S01]  /*e480*/  BPT.TRAP 0x1 ;  /* 0x000000040000795c */ /* 0x000fe20000300000 */
.L_x_30:
[----:B------:R-:W-:-:S04]  /*e490*/  ULEA UR10, UR38, UR36, 0x3 ;  /* 0x00000024260a7291 */ /* 0x000fc8000f8e183f */
[----:B------:R-:W-:-:S04]  /*e4a0*/  UIADD3 UR10, UR10, 0x84028, URZ ;  /* 0x000840280a0a7890 */ /* 0x000fc8000fffe03f */
[----:B------:R-:W-:-:S09]  /*e4b0*/  UPRMT UR10, URZ, 0x654, UR10 ;  /* 0x000006543f0a7896 */ /* 0x000fd2000800000a */
[----:B------:R-:W-:Y:S01]  /*e4c0*/  SYNCS.ARRIVE.TRANS64.RED.A1T0 RZ, [UR10], RZ ;  /* 0x000000ffffff79a7 */ /* 0x000fe2000810040a */
[----:B------:R-:W-:Y:S05]  /*e4d0*/  @P1 BRA `(.L_x_31) ;  /* 0x0000000000041947 */ /* 0x000fea0003800000 */
[----:B------:R-:W-:Y:S01]  /*e4e0*/  BPT.TRAP 0x1 ;  /* 0x000000040000795c */ /* 0x000fe20000300000 */
.L_x_31:
[----:B------:R-:W-:-:S04]  /*e4f0*/  UIADD3 UR38, UR38, 0x1, URZ ;  /* 0x0000000126267890 */ /* 0x000fc8000fffe03f */
[----:B------:R-:W-:-:S04]  /*e500*/  UISETP.NE.AND UP0, UPT, UR38, 0x5, UPT ;  /* 0x000000052600788c */ /* 0x000fc8000bf05270 */
[----:B------:R-:W-:Y:S01]  /*e510*/  USEL UR38, UR38, URZ, UP0 ;  /* 0x0000003f26267287 */ /* 0x000fe20008000000 */
[----:B------:R-:W-:Y:S11]  /*e520*/  @!P0 BRA `(.L_x_32) ;  /* 0x0000000000048947 */ /* 0x000ff60003800000 */
[----:B------:R-:W-:Y:S01]  /*e530*/  BPT.TRAP 0x1 ;  /* 0x000000040000795c */ /* 0x000fe20000300000 */
.L_x_32:
[----:B------:R-:W-:-:S04]  /*e540*/  ULEA UR10, UR38, UR36, 0x3 ;  /* 0x00000024260a7291 */ /* 0x000fc8000f8e183f */
[----:B------:R-:W-:-:S04]  /*e550*/  UIADD3 UR10, UR10, 0x84028, URZ ;  /* 0x000840280a0a7890 */ /* 0x000fc8000fffe03f */
[----:B------:R-:W-:-:S09]  /*e560*/  UPRMT UR10, URZ, 0x654, UR10 ;  /* 0x000006543f0a7896 */ /* 0x000fd2000800000a */
[----:B------:R-:W-:Y:S01]  /*e570*/  SYNCS.ARRIVE.TRANS64.RED.A1T0 RZ, [UR10], RZ ;  /* 0x000000ffffff79a7 */ /* 0x000fe2000810040a */
[----:B------:R-:W-:Y:S05]  /*e580*/  @P1 BRA `(.L_x_33) ;  /* 0x0000000000041947 */ /* 0x000fea0003800000 */
[----:B------:R-:W-:Y:S01]  /*e590*/  BPT.TRAP 0x1 ;  /* 0x000000040000795c */ /* 0x000fe20000300000 */
.L_x_33:
[----:B------:R-:W-:Y:S01]  /*e5a0*/  UIADD3 UR4, UR4, 0x1, URZ ;  /* 0x0000000104047890 */ /* 0x000fe2000fffe03f */
[C---:B-----5:R-:W-:Y:S01]  /*e5b0*/  ISETP.GT.AND P2, PT, R181.reuse, 0x2, PT ;  /* 0x00000002b500780c */ /* 0x060fe20003f44270 */
[----:B------:R-:W-:Y:S01]  /*e5c0*/  UIADD3 UR38, UR38, 0x1, URZ ;  /* 0x0000000126267890 */ /* 0x000fe2000fffe03f */
[----:B------:R-:W-:Y:S01]  /*e5d0*/  IADD3 R181, R181, -0x1, RZ ;  /* 0xffffffffb5b57810 */ /* 0x000fe20007ffe0ff */
[----:B------:R-:W-:Y:S01]  /*e5e0*/  UISETP.NE.AND UP2, UPT, UR4, 0x5, UPT ;  /* 0x000000050400788c */ /* 0x000fe2000bf45270 */
[----:B------:R-:W-:Y:S01]  /*e5f0*/  IADD3 R0, R0, 0x100, RZ ;  /* 0x0000010000007810 */ /* 0x000fe20007ffe0ff */
[----:B------:R-:W-:Y:S01]  /*e600*/  UISETP.NE.AND UP0, UPT, UR38, 0x5, UPT ;  /* 0x000000052600788c */ /* 0x000fe2000bf05270 */
[----:B-1----:R-:W-:Y:S01]  /*e610*/  IMAD.MOV.U32 R5, RZ, RZ, R2 ;  /* 0x000000ffff057224 */ /* 0x002fe200078e0002 */
[----:B------:R-:W-:Y:S01]  /*e620*/  USEL UR10, URZ, 0x1, UP2 ;  /* 0x000000013f0a7887 */ /* 0x000fe20009000000 */
[----:B------:R-:W-:Y:S01]  /*e630*/  MOV R179, R3 ;  /* 0x0000000300b37202 */ /* 0x000fe20000000f00 */
[----:B------:R-:W-:-:S02]  /*e640*/  USEL UR38, UR38, URZ, UP0 ;  /* 0x0000003f26267287 */ /* 0x000fc40008000000 */
[----:B------:R-:W-:Y:S02]  /*e650*/  USEL UR4, UR4, URZ, UP2 ;  /* 0x0000003f04047287 */ /* 0x000fe40009000000 */
[----:B------:R-:W-:Y:S01]  /*e660*/  LOP3.LUT R4, R182, UR10, RZ, 0x3c, !PT ;  /* 0x0000000ab6047c12 */ /* 0x000fe2000f8e3cff */
[----:B------:R-:W-:Y:S09]  /*e670*/  @P2 BRA `(.L_x_34) ;  /* 0xffffff9c004c2947 */ /* 0x000ff2000383ffff */
[----:B------:R-:W-:-:S07]  /*e680*/  MOV R189, R181 ;  /* 0x000000b500bd7202 */ /* 0x000fce0000000f00 */
.L_x_23:
[----:B------:R-:W-:-:S13]  /*e690*/  ISETP.GE.AND P2, PT, R189, 0x1, PT ;  /* 0x00000001bd00780c */ /* 0x000fda0003f46270 */
[----:B------:R-:W-:Y:S05]  /*e6a0*/  @!P2 BRA `(.L_x_35) ;  /* 0x0000007c00b0a947 */ /* 0x000fea0003800000 */
[----:B-1----:R-:W-:Y:S01]  /*e6b0*/  MOV R174, R2 ;  /* 0x0000000200ae7202 */ /* 0x002fe20000000f00 */
[----:B------:R-:W-:Y:S01]  /*e6c0*/  ULDC UR39, c[0x0][0x604] ;  /* 0x0001810000277ab9 */ /* 0x000fe20000000800 */
[----:B------:R-:W-:Y:S01]  /*e6d0*/  MOV R171, R3 ;  /* 0x0000000300ab7202 */ /* 0x000fe20000000f00 */
[----:B------:R-:W-:-:S06]  /*e6e0*/  ULDC UR60, c[0x0][0x28c] ;  /* 0x0000a300003c7ab9 */ /* 0x000fcc0000000800 */
.L_x_46:
[----:B------:R-:W-:Y:S05]  /*e6f0*/  @!P0 BRA `(.L_x_36) ;  /* 0x0000000000048947 */ /* 0x000fea0003800000 */
[----:B------:R-:W-:Y:S01]  /*e700*/  BPT.TRAP 0x1 ;  /* 0x000000040000795c */ /* 0x000fe20000300000 */
.L_x_36:
[----:B------:R-:W-:Y:S01]  /*e710*/  ULEA UR10, UR4, UR36, 0x3 ;  /* 0x00000024040a7291 */ /* 0x000fe2000f8e183f */
[----:B------:R-:W-:-:S08]  /*e720*/  SHF.L.U32 R2, R4, 0x1f, RZ ;  /* 0x0000001f04027819 */ /* 0x000fd000000006ff */
[----:B------:R-:W1:Y:S02]  /*e730*/  SYNCS.PHASECHK.TRANS64.TRYWAIT P2, [UR10+0x84000], R2 ;  /* 0x08400002ff0075a7 */ /* 0x000e64000804014a */
[----:B-1----:R-:W-:Y:S05]  /*e740*/  @!P2 BRA `(.L_x_37) ;  /* 0x000000c00004a947 */ /* 0x002fea0003800000 */
.L_x_114:
        /* <DEDUP_REMOVED lines=77> */
.L_x_38:
[C---:B-1----:R-:W-:Y:S01]  /*ec20*/  VIADD R3, R0.reuse, 0x1 ;  /* 0x0000000100037836 */ /* 0x042fe20000000000 */
[----:B------:R-:W3:Y:S04]  /*ec30*/  LDL.LU R235, [R1+0x24] ;  /* 0x0000240001eb7983 */ /* 0x000ee80000300800 */
[----:B------:R-:W-:Y:S02]  /*ec40*/  ISETP.GE.AND P6, PT, R3, UR60, PT ;  /* 0x0000003c03007c0c */ /* 0x000fe4000bfc6270 */
[----:B------:R-:W-:Y:S02]  /*ec50*/  ISETP.GE.AND P3, PT, R0, UR60, PT ;  /* 0x0000003c00007c0c */ /* 0x000fe4000bf66270 */
[----:B------:R-:W-:Y:S01]  /*ec60*/  LOP3.LUT R2, R2, 0xffffffdf, RZ, 0xc0, !PT ;  /* 0xffffffdf02027812 */ /* 0x000fe200078ec0ff */
[C---:B------:R-:W-:Y:S01]  /*ec70*/  VIADD R6, R0.reuse, 0xe0 ;  /* 0x000000e000067836 */ /* 0x040fe20000000000 */
[C---:B------:R-:W-:Y:S01]  /*ec80*/  IADD3 R3, R0.reuse, 0x8, RZ ;  /* 0x0000000800037810 */ /* 0x040fe20007ffe0ff */
[----:B------:R-:W4:Y:S03]  /*ec90*/  LDL.LU R234, [R1+0x30] ;  /* 0x0000300001ea7983 */ /* 0x000f260000300800 */
[----:B------:R-:W-:Y:S01]  /*eca0*/  ISETP.GE.AND P5, PT, R3, UR60, PT ;  /* 0x0000003c03007c0c */ /* 0x000fe2000bfa6270 */
[----:B------:R-:W2:Y:S01]  /*ecb0*/  LDL.LU R233, [R1+0x34] ;  /* 0x0000340001e97983 */ /* 0x000ea20000300800 */
[----:B------:R-:W-:-:S02]  /*ecc0*/  IADD3 R3, R0, 0x9, RZ ;  /* 0x0000000900037810 */ /* 0x000fc40007ffe0ff */
[----:B------:R-:W-:Y:S01]  /*ecd0*/  FSEL R187, R24, -INF , !P3 ;  /* 0xff80000018bb7808 */ /* 0x000fe20005800000 */
[----:B------:R-:W2:Y:S01]  /*ece0*/  LDL.LU R232, [R1+0x40] ;  /* 0x0000400001e87983 */ /* 0x000ea20000300800 */
[----:B------:R-:W-:Y:S02]  /*ecf0*/  ISETP.GE.AND P2, PT, R3, UR60, PT ;  /* 0x0000003c03007c0c */ /* 0x000fe4000bf46270 */
[C---:B------:R-:W-:Y:S01]  /*ed00*/  IADD3 R3, R0.reuse, 0x10, RZ ;  /* 0x0000001000037810 */ /* 0x040fe20007ffe0ff */
[----:B------:R-:W2:Y:S03]  /*ed10*/  LDL.LU R231, [R1+0x44] ;  /* 0x0000440001e77983 */ /* 0x000ea60000300800 */
[----:B------:R-:W-:Y:S01]  /*ed20*/  ISETP.GE.AND P4, PT, R3, UR60, PT ;  /* 0x0000003c03007c0c */ /* 0x000fe2000bf86270 */
[----:B------:R-:W2:Y:S01]  /*ed30*/  LDL.LU R230, [R1+0x50] ;  /* 0x0000500001e67983 */ /* 0x000ea20000300800 */
[----:B------:R-:W-:-:S02]  /*ed40*/  IADD3 R3, R0, 0x11, RZ ;  /* 0x0000001100037810 */ /* 0x000fc40007ffe0ff */
[----:B------:R-:W-:Y:S01]  /*ed50*/  FSEL R26, R26, -INF , !P3 ;  /* 0xff8000001a1a7808 */ /* 0x000fe20005800000 */
[----:B------:R-:W2:Y:S01]  /*ed60*/  LDL.LU R229, [R1+0x54] ;  /* 0x0000540001e57983 */ /* 0x000ea20000300800 */
[----:B------:R-:W-:Y:S01]  /*ed70*/  ISETP.GE.AND P3, PT, R3, UR60, PT ;  /* 0x0000003c03007c0c */ /* 0x000fe2000bf66270 */
[C---:B------:R-:W-:Y:S01]  /*ed80*/  VIADD R3, R0.reuse, 0x18 ;  /* 0x0000001800037836 */ /* 0x040fe20000000000 */
[----:B------:R-:W-:Y:S01]  /*ed90*/  FSEL R186, R25, -INF , !P6 ;  /* 0xff80000019ba7808 */ /* 0x000fe20007000000 */
[----:B------:R-:W2:Y:S01]  /*eda0*/  LDL.LU R228, [R1+0x60] ;  /* 0x0000600001e47983 */ /* 0x000ea20000300800 */
[----:B------:R-:W-:Y:S02]  /*edb0*/  FSEL R27, R27, -INF , !P6 ;  /* 0xff8000001b1b7808 */ /* 0x000fe40007000000 */
[----:B------:R-:W-:Y:S01]  /*edc0*/  ISETP.GE.AND P6, PT, R3, UR60, PT ;  /* 0x0000003c03007c0c */ /* 0x000fe2000bfc6270 */
[----:B------:R-:W2:Y:S01]  /*edd0*/  LDL.LU R227, [R1+0x64] ;  /* 0x0000640001e37983 */ /* 0x000ea20000300800 */
[----:B------:R-:W-:-:S02]  /*ede0*/  IADD3 R3, R0, 0x19, RZ ;  /* 0x0000001900037810 */ /* 0x000fc40007ffe0ff */
[----:B------:R-:W-:Y:S01]  /*edf0*/  FSEL R185, R28, -INF , !P5 ;  /* 0xff8000001cb97808 */ /* 0x000fe20006800000 */
[----:B------:R-:W2:Y:S01]  /*ee00*/  LDL.LU R226, [R1+0x70] ;  /* 0x0000700001e27983 */ /* 0x000ea20000300800 */
[----:B------:R-:W-:Y:S02]  /*ee10*/  FSEL R5, R30, -INF , !P5 ;  /* 0xff8000001e057808 */ /* 0x000fe40006800000 */
[----:B------:R-:W-:Y:S01]  /*ee20*/  ISETP.GE.AND P5, PT, R3, UR60, PT ;  /* 0x0000003c03007c0c */ /* 0x000fe2000bfa6270 */
[----:B------:R-:W2:Y:S01]  /*ee30*/  LDL.LU R225, [R1+0x74] ;  /* 0x0000740001e17983 */ /* 0x000ea20000300800 */
[----:B------:R-:W-:Y:S02]  /*ee40*/  IADD3 R3, R0, 0x20, RZ ;  /* 0x0000002000037810 */ /* 0x000fe40007ffe0ff */
[----:B------:R-:W-:Y:S01]  /*ee50*/  FSEL R184, R29, -INF , !P2 ;  /* 0xff8000001db87808 */ /* 0x000fe20005000000 */
[----:B------:R-:W2:Y:S01]  /*ee60*/  LDL.LU R224, [R1+0x80] ;  /* 0x0000800001e07983 */ /* 0x000ea20000300800 */
[----:B------:R-:W-:-:S02]  /*ee70*/  FSEL R31, R31, -INF , !P2 ;  /* 0xff8000001f1f7808 */ /* 0x000fc40005000000 */
[----:B------:R-:W-:Y:S01]  /*ee80*/  FMNMX R4, R26, R171, !PT ;  /* 0x000000ab1a047209 */ /* 0x000fe20007800000 */
[----:B------:R-:W2:Y:S01]  /*ee90*/  LDL.LU R223, [R1+0x84] ;  /* 0x0000840001df7983 */ /* 0x000ea20000300800 */
[----:B------:R-:W-:Y:S02]  /*eea0*/  ISETP.GE.AND P2, PT, R3, UR60, PT ;  /* 0x0000003c03007c0c */ /* 0x000fe4000bf46270 */
[----:B------:R-:W-:Y:S01]  /*eeb0*/  IADD3 R3, R0, 0x21, RZ ;  /* 0x0000002100037810 */ /* 0x000fe20007ffe0ff */
[----:B------:R-:W2:Y:S01]  /*eec0*/  LDL.LU R222, [R1+0x90] ;  /* 0x0000900001de7983 */ /* 0x000ea20000300800 */
[----:B------:R-:W-:Y:S02]  /*eed0*/  FMNMX R4, R27, R4, !PT ;  /* 0x000000041b047209 */ /* 0x000fe40007800000 */
[----:B------:R-:W-:Y:S01]  /*eee0*/  FSEL R183, R32, -INF , !P4 ;  /* 0xff80000020b77808 */ /* 0x000fe20006000000 */
[----:B------:R-:W2:Y:S01]  /*eef0*/  LDL.LU R221, [R1+0x94] ;  /* 0x0000940001dd7983 */ /* 0x000ea20000300800 */
[----:B------:R-:W-:-:S02]  /*ef00*/  FSEL R34, R34, -INF , !P4 ;  /* 0xff80000022227808 */ /* 0x000fc40006000000 */
[----:B------:R-:W-:Y:S01]  /*ef10*/  ISETP.GE.AND P4, PT, R3, UR60, PT ;  /* 0x0000003c03007c0c */ /* 0x000fe2000bf86270 */
[----:B------:R-:W2:Y:S01]  /*ef20*/  LDL.LU R220, [R1+0xa0] ;  /* 0x0000a00001dc7983 */ /* 0x000ea20000300800 */
[----:B------:R-:W-:Y:S02]  /*ef30*/  IADD3 R3, R0, 0x28, RZ ;  /* 0x0000002800037810 */ /* 0x000fe40007ffe0ff */
[----:B------:R-:W-:Y:S01]  /*ef40*/  FMNMX R4, R5, R4, !PT ;  /* 0x0000000405047209 */ /* 0x000fe20007800000 */
[----:B------:R-:W2:Y:S01]  /*ef50*/  LDL.LU R219, [R1+0xa4] ;  /* 0x0000a40001db7983 */ /* 0x000ea20000300800 */
[----:B------:R-:W-:Y:S02]  /*ef60*/  FSEL R182, R33, -INF , !P3 ;  /* 0xff80000021b67808 */ /* 0x000fe40005800000 */
[----:B------:R-:W-:Y:S01]  /*ef70*/  FSEL R35, R35, -INF , !P3 ;  /* 0xff80000023237808 */ /* 0x000fe20005800000 */
[----:B------:R-:W2:Y:S01]  /*ef80*/  LDL.LU R218, [R1+0xb0] ;  /* 0x0000b00001da7983 */ /* 0x000ea20000300800 */
[----:B------:R-:W-:-:S02]  /*ef90*/  ISETP.GE.AND P3, PT, R3, UR60, PT ;  /* 0x0000003c03007c0c */ /* 0x000fc4000bf66270 */
[----:B------:R-:W-:Y:S01]  /*efa0*/  FMNMX R3, R31, R4, !PT ;  /* 0x000000041f037209 */ /* 0x000fe20007800000 */
[----:B------:R-:W-:Y:S01]  /*efb0*/  VIADD R4, R0, 0x29 ;  /* 0x0000002900047836 */ /* 0x000fe20000000000 */
[----:B------:R-:W-:Y:S01]  /*efc0*/  FSEL R181, R36, -INF , !P6 ;  /* 0xff80000024b57808 */ /* 0x000fe20007000000 */
[----:B------:R-:W2:Y:S01]  /*efd0*/  LDL.LU R217, [R1+0xb4] ;  /* 0x0000b40001d97983 */ /* 0x000ea20000300800 */
[----:B------:R-:W-:Y:S02]  /*efe0*/  FSEL R38, R38, -INF , !P6 ;  /* 0xff80000026267808 */ /* 0x000fe40007000000 */
[----:B------:R-:W-:Y:S01]  /*eff0*/  ISETP.GE.AND P6, PT, R4, UR60, PT ;  /* 0x0000003c04007c0c */ /* 0x000fe2000bfc6270 */
[----:B------:R-:W2:Y:S01]  /*f000*/  LDL.LU R216, [R1+0xc0] ;  /* 0x0000c00001d87983 */ /* 0x000ea20000300800 */
[----:B------:R-:W-:Y:S02]  /*f010*/  FMNMX R4, R34, R3, !PT ;  /* 0x0000000322047209 */ /* 0x000fe40007800000 */
[----:B------:R-:W-:Y:S01]  /*f020*/  IADD3 R3, R0, 0x30, RZ ;  /* 0x0000003000037810 */ /* 0x000fe20007ffe0ff */
[----:B------:R-:W2:Y:S01]  /*f030*/  LDL.LU R215, [R1+0xc4] ;  /* 0x0000c40001d77983 */ /* 0x000ea20000300800 */
[----:B------:R-:W-:-:S02]  /*f040*/  FSEL R180, R37, -INF , !P5 ;  /* 0xff80000025b47808 */ /* 0x000fc40006800000 */
[----:B------:R-:W-:Y:S01]  /*f050*/  FSEL R39, R39, -INF , !P5 ;  /* 0xff80000027277808 */ /* 0x000fe20006800000 */
[----:B------:R-:W2:Y:S01]  /*f060*/  LDL.LU R214, [R1+0xd0] ;  /* 0x0000d00001d67983 */ /* 0x000ea20000300800 */
[----:B------:R-:W-:Y:S02]  /*f070*/  ISETP.GE.AND P5, PT, R3, UR60, PT ;  /* 0x0000003c03007c0c */ /* 0x000fe4000bfa6270 */
[----:B------:R-:W-:Y:S01]  /*f080*/  FMNMX R3, R35, R4, !PT ;  /* 0x0000000423037209 */ /* 0x000fe20007800000 */
[----:B------:R-:W2:Y:S01]  /*f090*/  LDL.LU R213, [R1+0xd4] ;  /* 0x0000d40001d57983 */ /* 0x000ea20000300800 */
[----:B------:R-:W-:Y:S02]  /*f0a0*/  IADD3 R4, R0, 0x31, RZ ;  /* 0x0000003100047810 */ /* 0x000fe40007ffe0ff */
[----:B------:R-:W-:Y:S01]  /*f0b0*/  FSEL R179, R40, -INF , !P2 ;  /* 0xff80000028b37808 */ /* 0x000fe20005000000 */
[----:B------:R-:W2:Y:S01]  /*f0c0*/  LDL.LU R212, [R1+0xe0] ;  /* 0x0000e00001d47983 */ /* 0x000ea20000300800 */
[----:B------:R-:W-:-:S02]  /*f0d0*/  FSEL R42, R42, -INF , !P2 ;  /* 0xff8000002a2a7808 */ /* 0x000fc40005000000 */
[----:B------:R-:W-:Y:S01]  /*f0e0*/  ISETP.GE.AND P2, PT, R4, UR60, PT ;  /* 0x0000003c04007c0c */ /* 0x000fe2000bf46270 */
[----:B------:R-:W2:Y:S01]  /*f0f0*/  LDL.LU R211, [R1+0xe4] ;  /* 0x0000e40001d37983 */ /* 0x000ea20000300800 */
[----:B------:R-:W-:Y:S02]  /*f100*/  FMNMX R4, R38, R3, !PT ;  /* 0x0000000326047209 */ /* 0x000fe40007800000 */
[----:B------:R-:W-:Y:S01]  /*f110*/  IADD3 R3, R0, 0x38, RZ ;  /* 0x0000003800037810 */ /* 0x000fe20007ffe0ff */
[----:B------:R-:W2:Y:S01]  /*f120*/  LDL.LU R210, [R1+0xf0] ;  /* 0x0000f00001d27983 */ /* 0x000ea20000300800 */
[----:B------:R-:W-:Y:S02]  /*f130*/  FSEL R178, R41, -INF , !P4 ;  /* 0xff80000029b27808 */ /* 0x000fe40006000000 */
[----:B------:R-:W-:Y:S01]  /*f140*/  FSEL R43, R43, -INF , !P4 ;  /* 0xff8000002b2b7808 */ /* 0x000fe20006000000 */
[----:B------:R-:W2:Y:S01]  /*f150*/  LDL.LU R209, [R1+0xf4] ;  /* 0x0000f40001d17983 */ /* 0x000ea20000300800 */
[----:B------:R-:W-:-:S02]  /*f160*/  ISETP.GE.AND P4, PT, R3, UR60, PT ;  /* 0x0000003c03007c0c */ /* 0x000fc4000bf86270 */
[----:B------:R-:W-:Y:S01]  /*f170*/  FMNMX R3, R39, R4, !PT ;  /* 0x0000000427037209 */ /* 0x000fe20007800000 */
[----:B------:R-:W2:Y:S01]  /*f180*/  LDL.LU R208, [R1+0x100] ;  /* 0x0001000001d07983 */ /* 0x000ea20000300800 */
[----:B------:R-:W-:Y:S02]  /*f190*/  IADD3 R4, R0, 0x39, RZ ;  /* 0x0000003900047810 */ /* 0x000fe40007ffe0ff */
[----:B------:R-:W-:Y:S01]  /*f1a0*/  FSEL R40, R44, -INF , !P3 ;  /* 0xff8000002c287808 */ /* 0x000fe20005800000 */
[----:B------:R-:W2:Y:S01]  /*f1b0*/  LDL.LU R207, [R1+0x104] ;  /* 0x0001040001cf7983 */ /* 0x000ea20000300800 */
[----:B------:R-:W-:Y:S02]  /*f1c0*/  FSEL R46, R46, -INF , !P3 ;  /* 0xff8000002e2e7808 */ /* 0x000fe40005800000 */
[----:B------:R-:W-:Y:S01]  /*f1d0*/  ISETP.GE.AND P3, PT, R4, UR60, PT ;  /* 0x0000003c04007c0c */ /* 0x000fe2000bf66270 */
[----:B------:R-:W2:Y:S01]  /*f1e0*/  LDL.LU R206, [R1+0x110] ;  /* 0x0001100001ce7983 */ /* 0x000ea20000300800 */
[----:B------:R-:W-:Y:S01]  /*f1f0*/  FMNMX R4, R42, R3, !PT ;  /* 0x000000032a047209 */ /* 0x000fe20007800000 */
[----:B------:R-:W-:Y:S01]  /*f200*/  VIADD R3, R0, 0x40 ;  /* 0x0000004000037836 */ /* 0x000fe20000000000 */
        /* <DEDUP_REMOVED lines=20> */
[----:B------:R-:W-:-:S02]  /*f350*/  FMNMX R3, R47, R4, !PT ;  /* 0x000000042f037209 */ /* 0x000fc40007800000 */
[----:B------:R-:W-:Y:S01]  /*f360*/  IADD3 R4, R0, 0x49, RZ ;  /* 0x0000004900047810 */ /* 0x000fe20007ffe0ff */
[----:B------:R-:W2:Y:S01]  /*f370*/  LDL.LU R198, [R1+0x150] ;  /* 0x0001500001c67983 */ /* 0x000ea20000300800 */
[----:B------:R-:W-:Y:S02]  /*f380*/  FSEL R173, R52, -INF , !P4 ;  /* 0xff80000034ad7808 */ /* 0x000fe40006000000 */
[----:B------:R-:W-:Y:S01]  /*f390*/  FSEL R54, R54, -INF , !P4 ;  /* 0xff80000036367808 */ /* 0x000fe20006000000 */
[----:B------:R-:W2:Y:S01]  /*f3a0*/  LDL.LU R197, [R1+0x154] ;  /* 0x0001540001c57983 */ /* 0x000ea20000300800 */
[----:B------:R-:W-:Y:S02]  /*f3b0*/  ISETP.GE.AND P4, PT, R4, UR60, PT ;  /* 0x0000003c04007c0c */ /* 0x000fe4000bf86270 */
[----:B------:R-:W-:Y:S01]  /*f3c0*/  FMNMX R4, R50, R3, !PT ;  /* 0x0000000332047209 */ /* 0x000fe20007800000 */
[----:B------:R-:W2:Y:S01]  /*f3d0*/  LDL.LU R196, [R1+0x160] ;  /* 0x0001600001c47983 */ /* 0x000ea20000300800 */
[----:B------:R-:W-:-:S02]  /*f3e0*/  IADD3 R3, R0, 0x50, RZ ;  /* 0x0000005000037810 */ /* 0x000fc40007ffe0ff */
        /* <DEDUP_REMOVED lines=10> */
[----:B------:R-:W-:Y:S02]  /*f490*/  ISETP.GE.AND P6, PT, R4, UR60, PT ;  /* 0x0000003c04007c0c */ /* 0x000fe4000bfc6270 */
[----:B------:R-:W-:Y:S02]  /*f4a0*/  FMNMX R4, R54, R3, !PT ;  /* 0x0000000336047209 */ /* 0x000fe40007800000 */
[----:B------:R-:W-:Y:S02]  /*f4b0*/  IADD3 R3, R0, 0x58, RZ ;  /* 0x0000005800037810 */ /* 0x000fe40007ffe0ff */
[----:B------:R-:W-:Y:S02]  /*f4c0*/  FSEL R172, R57, -INF , !P5 ;  /* 0xff80000039ac7808 */ /* 0x000fe40006800000 */
[----:B------:R-:W-:Y:S02]  /*f4d0*/  FSEL R59, R59, -INF , !P5 ;  /* 0xff8000003b3b7808 */ /* 0x000fe40006800000 */
[----:B------:R-:W-:-:S02]  /*f4e0*/  ISETP.GE.AND P5, PT, R3, UR60, PT ;  /* 0x0000003c03007c0c */ /* 0x000fc4000bfa6270 */
[----:B------:R-:W-:Y:S02]  /*f4f0*/  FMNMX R3, R55, R4, !PT ;  /* 0x0000000437037209 */ /* 0x000fe40007800000 */
[----:B------:R-:W-:Y:S02]  /*f500*/  IADD3 R4, R0, 0x59, RZ ;  /* 0x0000005900047810 */ /* 0x000fe40007ffe0ff */
[----:B------:R-:W-:Y:S02]  /*f510*/  FSEL R170, R60, -INF , !P2 ;  /* 0xff8000003caa7808 */ /* 0x000fe40005000000 */
[----:B------:R-:W-:Y:S02]  /*f520*/  FSEL R62, R62, -INF , !P2 ;  /* 0xff8000003e3e7808 */ /* 0x000fe40005000000 */
[----:B------:R-:W-:Y:S02]  /*f530*/  ISETP.GE.AND P2, PT, R4, UR60, PT ;  /* 0x0000003c04007c0c */ /* 0x000fe4000bf46270 */
[----:B------:R-:W-:-:S02]  /*f540*/  FMNMX R4, R58, R3, !PT ;  /* 0x000000033a047209 */ /* 0x000fc40007800000 */
[C---:B------:R-:W-:Y:S02]  /*f550*/  IADD3 R3, R0.reuse, 0x60, RZ ;  /* 0x0000006000037810 */ /* 0x040fe40007ffe0ff */
[----:B------:R-:W-:Y:S02]  /*f560*/  FSEL R169, R61, -INF , !P4 ;  /* 0xff8000003da97808 */ /* 0x000fe40006000000 */
[----:B------:R-:W-:Y:S02]  /*f570*/  FSEL R63, R63, -INF , !P4 ;  /* 0xff8000003f3f7808 */ /* 0x000fe40006000000 */
[----:B------:R-:W-:Y:S02]  /*f580*/  ISETP.GE.AND P4, PT, R3, UR60, PT ;  /* 0x0000003c03007c0c */ /* 0x000fe4000bf86270 */
[----:B------:R-:W-:Y:S02]  /*f590*/  FMNMX R3, R59, R4, !PT ;  /* 0x000000043b037209 */ /* 0x000fe40007800000 */
[----:B------:R-:W-:-:S02]  /*f5a0*/  IADD3 R4, R0, 0x61, RZ ;  /* 0x0000006100047810 */ /* 0x000fc40007ffe0ff */
[----:B------:R-:W-:Y:S02]  /*f5b0*/  FSEL R168, R64, -INF , !P3 ;  /* 0xff80000040a87808 */ /* 0x000fe40005800000 */
[----:B------:R-:W-:Y:S02]  /*f5c0*/  FSEL R66, R66, -INF , !P3 ;  /* 0xff80000042427808 */ /* 0x000fe40005800000 */
[----:B------:R-:W-:Y:S02]  /*f5d0*/  ISETP.GE.AND P3, PT, R4, UR60, PT ;  /* 0x0000003c04007c0c */ /* 0x000fe4000bf66270 */
[----:B------:R-:W-:Y:S01]  /*f5e0*/  FMNMX R4, R62, R3, !PT ;  /* 0x000000033e047209 */ /* 0x000fe20007800000 */
[----:B------:R-:W-:Y:S01]  /*f5f0*/  VIADD R3, R0, 0x68 ;  /* 0x0000006800037836 */ /* 0x000fe20000000000 */
[----:B------:R-:W-:Y:S02]  /*f600*/  FSEL R167, R65, -INF , !P6 ;  /* 0xff80000041a77808 */ /* 0x000fe40007000000 */
        /* <DEDUP_REMOVED lines=13> */
[----:B------:R-:W-:Y:S02]  /*f6e0*/  IADD3 R4, R0, 0x71, RZ ;  /* 0x0000007100047810 */ /* 0x000fe40007ffe0ff */
        /* <DEDUP_REMOVED lines=101> */
[----:B------:R-:W-:Y:S01]  /*fd40*/  FSEL R114, R114, -INF , !P4 ;  /* 0xff80000072727808 */ /* 0x000fe20006000000 */
[----:B------:R-:W3:Y:S01]  /*fd50*/  LDL.LU R112, [R1+0x17c] ;  /* 0x00017c0001707983 */ /* 0x000ee20000300800 */
[----:B------:R-:W-:Y:S02]  /*fd60*/  ISETP.GE.AND P4, PT, R4, UR60, PT ;  /* 0x0000003c04007c0c */ /* 0x000fe4000bf86270 */
[----:B------:R-:W-:Y:S02]  /*fd70*/  FMNMX R4, R110, R3, !PT ;  /* 0x000000036e047209 */ /* 0x000fe40007800000 */
[----:B------:R-:W-:-:S02]  /*fd80*/  IADD3 R3, R0, 0xc8, RZ ;  /* 0x000000c800037810 */ /* 0x000fc40007ffe0ff */
[----:B------:R-:W-:Y:S02]  /*fd90*/  FSEL R152, R113, -INF , !P3 ;  /* 0xff80000071987808 */ /* 0x000fe40005800000 */
[----:B------:R-:W-:Y:S01]  /*fda0*/  FSEL R115, R115, -INF , !P3 ;  /* 0xff80000073737808 */ /* 0x000fe20005800000 */
[----:B------:R-:W4:Y:S01]  /*fdb0*/  LDL.LU R113, [R1+0x178] ;  /* 0x0001780001717983 */ /* 0x000f220000300800 */
[----:B------:R-:W-:Y:S02]  /*fdc0*/  ISETP.GE.AND P3, PT, R3, UR60, PT ;  /* 0x0000003c03007c0c */ /* 0x000fe4000bf66270 */
[----:B------:R-:W-:Y:S01]  /*fdd0*/  FMNMX R3, R111, R4, !PT ;  /* 0x000000046f037209 */ /* 0x000fe20007800000 */
[----:B------:R-:W-:Y:S01]  /*fde0*/  VIADD R4, R0, 0xc9 ;  /* 0x000000c900047836 */ /* 0x000fe20000000000 */
[----:B------:R-:W-:Y:S02]  /*fdf0*/  FSEL R105, R116, -INF , !P6 ;  /* 0xff80000074697808 */ /* 0x000fe40007000000 */
[----:B------:R-:W-:Y:S01]  /*fe00*/  FSEL R118, R118, -INF , !P6 ;  /* 0xff80000076767808 */ /* 0x000fe20007000000 */
[----:B------:R-:W2:Y:S01]  /*fe10*/  LDL.LU R116, [R1+0x16c] ;  /* 0x00016c0001747983 */ /* 0x000ea20000300800 */
[----:B------:R-:W-:-:S02]  /*fe20*/  ISETP.GE.AND P6, PT, R4, UR60, PT ;  /* 0x0000003c04007c0c */ /* 0x000fc4000bfc6270 */
[----:B------:R-:W-:Y:S02]  /*fe30*/  FMNMX R4, R114, R3, !PT ;  /* 0x0000000372047209 */ /* 0x000fe40007800000 */
[----:B------:R-:W-:Y:S02]  /*fe40*/  IADD3 R3, R0, 0xd0, RZ ;  /* 0x000000d000037810 */ /* 0x000fe40007ffe0ff */
[----:B------:R-:W-:Y:S02]  /*fe50*/  FSEL R92, R117, -INF , !P5 ;  /* 0xff800000755c7808 */ /* 0x000fe40006800000 */
[----:B------:R-:W-:Y:S01]  /*fe60*/  FSEL R119, R119, -INF , !P5 ;  /* 0xff80000077777808 */ /* 0x000fe20006800000 */
[----:B------:R-:W3:Y:S01]  /*fe70*/  LDL.LU R117, [R1+0x168] ;  /* 0x0001680001757983 */ /* 0x000ee20000300800 */
        /* <DEDUP_REMOVED lines=9> */
[----:B------:R-:W-:Y:S01]  /*ff10*/  FSEL R123, R123, -INF , !P4 ;  /* 0xff8000007b7b7808 */ /* 0x000fe20006000000 */
[----:B------:R-:W4:Y:S01]  /*ff20*/  LDL.LU R121, [R1+0x15c] ;  /* 0x00015c0001797983 */ /* 0x000f220000300800 */
[----:B------:R-:W-:Y:S02]  /*ff30*/  ISETP.GE.AND P4, PT, R3, UR60, PT ;  /* 0x0000003c03007c0c */ /* 0x000fe4000bf86270 */
[----:B------:R-:W-:Y:S02]  /*ff40*/  FMNMX R3, R119, R4, !PT ;  /* 0x0000000477037209 */ /* 0x000fe40007800000 */
[----:B------:R-:W-:Y:S02]  /*ff50*/  IADD3 R4, R0, 0xd9, RZ ;  /* 0x000000d900047810 */ /* 0x000fe40007ffe0ff */
[----:B------:R-:W-:-:S02]  /*ff60*/  FSEL R101, R124, -INF , !P3 ;  /* 0xff8000007c657808 */ /* 0x000fc40005800000 */
[----:B------:R-:W-:Y:S01]  /*ff70*/  FSEL R126, R126, -INF , !P3 ;  /* 0xff8000007e7e7808 */ /* 0x000fe20005800000 */
[----:B------:R-:W2:Y:S01]  /*ff80*/  LDL.LU R124, [R1+0x158] ;  /* 0x00015800017c7983 */ /* 0x000ea20000300800 */
[----:B------:R-:W-:Y:S02]  /*ff90*/  ISETP.GE.AND P3, PT, R4, UR60, PT ;  /* 0x0000003c04007c0c */ /* 0x000fe4000bf66270 */
[----:B------:R-:W-:Y:S02]  /*ffa0*/  FMNMX R4, R122, R3, !PT ;  /* 0x000000037a047209 */ /* 0x000fe40007800000 */
[----:B------:R-:W-:Y:S02]  /*ffb0*/  @P0 LOP3.LUT R2, R2, 0x20, RZ, 0xfc, !PT ;  /* 0x0000002002020812 */ /* 0x000fe400078efcff */
[----:B------:R-:W-:Y:S02]  /*ffc0*/  FMNMX R3, R123, R4, !PT ;  /* 0x000000047b037209 */ /* 0x000fe40007800000 */
[----:B------:R-:W-:-:S02]  /*ffd0*/  FSEL R127, R127, -INF , !P6 ;  /* 0xff8000007f7f7808 */ /* 0x000fc40007000000 */
[----:B------:R-:W-:Y:S02]  /*ffe0*/  FMNMX R4, R126, R3, !PT ;  /* 0x000000037e047209 */ /* 0x000fe40007800000 */
[----:B------:R-:W-:Y:S02]  /*fff0*/  FSEL R130, R130, -INF , !P5 ;  /* 0xff80000082827808 */ /* 0x000fe40006800000 */
[----:B------:R-:W-:Y:S02]  /*10000*/  FMNMX R3, R127, R4, !PT ;  /* 0x000000047f037209 */ /* 0x000fe40007800000 */
[----:B------:R-:W-:Y:S02]  /*10010*/  LOP3.LUT R2, R2, 0xffffffef, RZ, 0xc0, !PT ;  /* 0xffffffef02027812 */ /* 0x000fe400078ec0ff */
[----:B------:R-:W-:Y:S02]  /*10020*/  ISETP.GE.AND P0, PT, R6, UR60, PT ;  /* 0x0000003c06007c0c */ /* 0x000fe4000bf06270 */
[----:B------:R-:W-:-:S02]  /*10030*/  IADD3 R6, R0, 0xe1, RZ ;  /* 0x000000e100067810 */ /* 0x000fc40007ffe0ff */
[----:B------:R-:W-:Y:S02]  /*10040*/  FSEL R131, R131, -INF , !P2 ;  /* 0xff80000083837808 */ /* 0x000fe40005000000 */
[----:B------:R-:W-:Y:S02]  /*10050*/  FMNMX R4, R130, R3, !PT ;  /* 0x0000000382047209 */ /* 0x000fe40007800000 */
[----:B------:R-:W-:Y:S02]  /*10060*/  @P1 LOP3.LUT R2, R2, 0x10, RZ, 0xfc, !PT ;  /* 0x0000001002021812 */ /* 0x000fe400078efcff */
[----:B------:R-:W-:Y:S02]  /*10070*/  ISETP.GE.AND P1, PT, R6, UR60, PT ;  /* 0x0000003c06007c0c */ /* 0x000fe4000bf26270 */
[----:B------:R-:W-:Y:S02]  /*10080*/  IADD3 R6, R0, 0xe8, RZ ;  /* 0x000000e800067810 */ /* 0x000fe40007ffe0ff */
[----:B------:R-:W-:-:S02]  /*10090*/  FSEL R134, R134, -INF , !P4 ;  /* 0xff80000086867808 */ /* 0x000fc40006000000 */
[----:B------:R-:W-:Y:S02]  /*100a0*/  FMNMX R3, R131, R4, !PT ;  /* 0x0000000483037209 */ /* 0x000fe40007800000 */
[----:B------:R-:W-:Y:S02]  /*100b0*/  FSEL R129, R129, -INF , !P2 ;  /* 0xff80000081817808 */ /* 0x000fe40005000000 */
[----:B------:R-:W-:Y:S02]  /*100c0*/  ISETP.GE.AND P2, PT, R6, UR60, PT ;  /* 0x0000003c06007c0c */ /* 0x000fe4000bf46270 */
[----:B------:R-:W-:Y:S02]  /*100d0*/  FSEL R135, R135, -INF , !P3 ;  /* 0xff80000087877808 */ /* 0x000fe40005800000 */
[----:B------:R-:W-:Y:S02]  /*100e0*/  FMNMX R6, R134, R3, !PT ;  /* 0x0000000386067209 */ /* 0x000fe40007800000 */
[----:B------:R-:W-:-:S02]  /*100f0*/  FSEL R138, R138, -INF , !P0 ;  /* 0xff8000008a8a7808 */ /* 0x000fc40004000000 */
[----:B------:R-:W-:Y:S02]  /*10100*/  FMNMX R3, R135, R6, !PT ;  /* 0x0000000687037209 */ /* 0x000fe40007800000 */
[----:B------:R-:W-:Y:S02]  /*10110*/  IADD3 R4, R0, 0xe9, RZ ;  /* 0x000000e900047810 */ /* 0x000fe40007ffe0ff */
[----:B------:R-:W-:Y:S02]  /*10120*/  FSEL R139, R139, -INF , !P1 ;  /* 0xff8000008b8b7808 */ /* 0x000fe40004800000 */
[----:B------:R-:W-:Y:S02]  /*10130*/  FMNMX R6, R138, R3, !PT ;  /* 0x000000038a067209 */ /* 0x000fe40007800000 */
[----:B------:R-:W-:Y:S02]  /*10140*/  IADD3 R7, R0, 0xf0, RZ ;  /* 0x000000f000077810 */ /* 0x000fe40007ffe0ff */
[----:B------:R-:W-:-:S02]  /*10150*/  FSEL R84, R125, -INF , !P6 ;  /* 0xff8000007d547808 */ /* 0x000fc40007000000 */
[----:B------:R-:W-:Y:S01]  /*10160*/  ISETP.GE.AND P6, PT, R4, UR60, PT ;  /* 0x0000003c04007c0c */ /* 0x000fe2000bfc6270 */
[----:B------:R-:W3:Y:S01]  /*10170*/  LDL.LU R125, [R1+0x14c] ;  /* 0x00014c00017d7983 */ /* 0x000ee20000300800 */
[----:B------:R-:W-:Y:S02]  /*10180*/  FSEL R142, R142, -INF , !P2 ;  /* 0xff8000008e8e7808 */ /* 0x000fe40005000000 */
[----:B------:R-:W-:Y:S02]  /*10190*/  FMNMX R3, R139, R6, !PT ;  /* 0x000000068b037209 */ /* 0x000fe40007800000 */
[----:B------:R-:W-:Y:S02]  /*101a0*/  FSEL R133, R133, -INF , !P3 ;  /* 0xff80000085857808 */ /* 0x000fe40005800000 */
[----:B------:R-:W-:Y:S01]  /*101b0*/  ISETP.GE.AND P3, PT, R7, UR60, PT ;  /* 0x0000003c07007c0c */ /* 0x000fe2000bf66270 */
[----:B------:R-:W-:Y:S01]  /*101c0*/  VIADD R7, R0, 0xf1 ;  /* 0x000000f100077836 */ /* 0x000fe20000000000 */
[----:B------:R-:W-:-:S02]  /*101d0*/  FSEL R143, R143, -INF , !P6 ;  /* 0xff8000008f8f7808 */ /* 0x000fc40007000000 */
[----:B------:R-:W-:Y:S02]  /*101e0*/  FMNMX R6, R142, R3, !PT ;  /* 0x000000038e067209 */ /* 0x000fe40007800000 */
[----:B------:R-:W-:Y:S02]  /*101f0*/  FSEL R132, R132, -INF , !P4 ;  /* 0xff80000084847808 */ /* 0x000fe40006000000 */
[----:B------:R-:W-:Y:S02]  /*10200*/  FSEL R146, R146, -INF , !P3 ;  /* 0xff80000092927808 */ /* 0x000fe40005800000 */
[----:B------:R-:W-:Y:S02]  /*10210*/  FMNMX R3, R143, R6, !PT ;  /* 0x000000068f037209 */ /* 0x000fe40007800000 */
[----:B------:R-:W-:Y:S02]  /*10220*/  ISETP.GE.AND P4, PT, R7, UR60, PT ;  /* 0x0000003c07007c0c */ /* 0x000fe4000bf86270 */
[----:B------:R-:W-:-:S02]  /*10230*/  IADD3 R8, R0, 0xf8, RZ ;  /* 0x000000f800087810 */ /* 0x000fc40007ffe0ff */
[----:B------:R-:W-:Y:S02]  /*10240*/  FSEL R100, R128, -INF , !P5 ;  /* 0xff80000080647808 */ /* 0x000fe40006800000 */
[----:B------:R-:W-:Y:S01]  /*10250*/  FSEL R147, R147, -INF , !P4 ;  /* 0xff80000093937808 */ /* 0x000fe20006000000 */
[----:B------:R-:W4:Y:S01]  /*10260*/  LDL.LU R128, [R1+0x148] ;  /* 0x0001480001807983 */ /* 0x000f220000300800 */
[----:B------:R-:W-:Y:S02]  /*10270*/  FMNMX R6, R146, R3, !PT ;  /* 0x0000000392067209 */ /* 0x000fe40007800000 */
[----:B------:R-:W-:Y:S02]  /*10280*/  IADD3 R7, R0, 0xf9, RZ ;  /* 0x000000f900077810 */ /* 0x000fe40007ffe0ff */
[----:B------:R-:W-:Y:S02]  /*10290*/  ISETP.GE.AND P5, PT, R8, UR60, PT ;  /* 0x0000003c08007c0c */ /* 0x000fe4000bfa6270 */
[----:B------:R-:W-:-:S02]  /*102a0*/  FMNMX R3, R147, R6, !PT ;  /* 0x0000000693037209 */ /* 0x000fc40007800000 */
[----:B------:R-:W-:Y:S02]  /*102b0*/  FSEL R150, R150, -INF , !P5 ;  /* 0xff80000096967808 */ /* 0x000fe40006800000 */
[----:B------:R-:W-:Y:S02]  /*102c0*/  ISETP.GE.AND P6, PT, R7, UR60, PT ;  /* 0x0000003c07007c0c */ /* 0x000fe4000bfc6270 */
[----:B------:R-:W-:Y:S02]  /*102d0*/  FMNMX R6, R150, R3, !PT ;  /* 0x0000000396067209 */ /* 0x000fe40007800000 */
[----:B------:R-:W-:-:S04]  /*102e0*/  FSEL R151, R151, -INF , !P6 ;  /* 0xff80000097977808 */ /* 0x000fc80007000000 */
[----:B------:R-:W-:-:S05]  /*102f0*/  FMNMX R6, R151, R6, !PT ;  /* 0x0000000697067209 */ /* 0x000fca0007800000 */
[----:B------:R-:W1:Y:S02]  /*10300*/  SHFL.BFLY PT, R3, R6, 0x1, 0x1f ;  /* 0x0c201f0006037f89 */ /* 0x000e6400000e0000 */
[----:B-1----:R-:W-:-:S05]  /*10310*/  FMNMX R8, R6, R3, !PT ;  /* 0x0000000306087209 */ /* 0x002fca0007800000 */
[----:B------:R-:W1:Y:S01]  /*10320*/  SHFL.BFLY PT, R3, R8, 0x2, 0x1f ;  /* 0x0c401f0008037f89 */ /* 0x000e6200000e0000 */
[----:B------:R-:W-:-:S04]  /*10330*/  LOP3.LUT R2, R2, 0xffffffbf, RZ, 0xc0, !PT ;  /* 0xffffffbf02027812 */ /* 0x000fc800078ec0ff */
[----:B------:R-:W-:Y:S02]  /*10340*/  @P0 LOP3.LUT R2, R2, 0x40, RZ, 0xfc, !PT ;  /* 0x0000004002020812 */ /* 0x000fe400078efcff */
[----:B------:R-:W-:Y:S02]  /*10350*/  FSEL R137, R137, -INF , !P1 ;  /* 0xff80000089897808 */ /* 0x000fe40004800000 */
[----:B------:R-:W-:Y:S02]  /*10360*/  LOP3.LUT P1, RZ, R2, 0x10, RZ, 0xc0, !PT ;  /* 0x0000001002ff7812 */ /* 0x000fe4000782c0ff */
[----:B-1----:R-:W-:-:S04]  /*10370*/  FMNMX R3, R8, R3, !PT ;  /* 0x0000000308037209 */ /* 0x002fc80007800000 */
[----:B------:R-:W-:-:S04]  /*10380*/  FSETP.NEU.AND P0, PT, R3, -INF , PT ;  /* 0xff8000000300780b */ /* 0x000fc80003f0d000 */
[----:B------:R-:W-:Y:S02]  /*10390*/  FSEL R7, R3, RZ, P0 ;  /* 0x000000ff03077208 */ /* 0x000fe40000000000 */
[----:B------:R-:W-:-:S04]  /*103a0*/  LOP3.LUT P0, RZ, R2, 0x40, RZ, 0xc0, !PT ;  /* 0x0000004002ff7812 */ /* 0x000fc8000780c0ff */
[----:B------:R-:W-:Y:S02]  /*103b0*/  FSEL R136, R136, -INF , !P0 ;  /* 0xff80000088887808 */ /* 0x000fe40004000000 */
[----:B------:R-:W-:Y:S01]  /*103c0*/  LOP3.LUT P0, RZ, R2, 0x20, RZ, 0xc0, !PT ;  /* 0x0000002002ff7812 */ /* 0x000fe2000780c0ff */
[----:B------:R-:W-:-:S04]  /*103d0*/  FMUL R2, R7, UR39 ;  /* 0x0000002707027c20 */ /* 0x000fc80008400000 */
[----:B------:R-:W-:Y:S01]  /*103e0*/  FFMA R26, R26, UR39, -R2 ;  /* 0x000000271a1a7c23 */ /* 0x000fe20008000802 */
[----:B------:R-:W-:-:S04]  /*103f0*/  FSEL R140, R140, -INF , !P2 ;  /* 0xff8000008c8c7808 */ /* 0x000fc80005000000 */
[----:B------:R-:W-:-:S13]  /*10400*/  FSETP.GEU.AND P2, PT, R26, -126, PT ;  /* 0xc2fc00001a00780b */ /* 0x000fda0003f4e000 */
[----:B------:R-:W-:-:S04]  /*10410*/  @!P2 FMUL R26, R26, 0.5 ;  /* 0x3f0000001a1aa820 */ /* 0x000fc80000400000 */
[----:B------:R-:W1:Y:S01]  /*10420*/  MUFU.EX2 R30, R26 ;  /* 0x0000001a001e7308 */ /* 0x000e620000000800 */
[----:B------:R-:W-:Y:S01]  /*10430*/  FFMA R27, R27, UR39, -R2 ;  /* 0x000000271b1b7c23 */ /* 0x000fe20008000802 */
[----:B-1----:R-:W-:-:S04]  /*10440*/  @!P2 FMUL R30, R30, R30 ;  /* 0x0000001e1e1ea220 */ /* 0x002fc80000400000 */
        /* <DEDUP_REMOVED lines=104> */
[----:B-1----:R-:W-:Y:S01]  /*10ad0*/  @!P2 FMUL R35, R35, R35 ;  /* 0x000000232323a220 */ /* 0x002fe20000400000 */
[----:B------:R-:W-:Y:S01]  /*10ae0*/  FSETP.GEU.AND P2, PT, R63, -126, PT ;  /* 0xc2fc00003f00780b */ /* 0x000fe20003f4e000 */
        /* <DEDUP_REMOVED lines=12> */
[----:B------:R-:W-:Y:S01]  /*10bb0*/  @!P2 FMUL R63, R63, 0.5 ;  /* 0x3f0000003f3fa820 */ /* 0x000fe20000400000 */
        /* <DEDUP_REMOVED lines=17> */
[----:B------:R-:W-:Y:S01]  /*10cd0*/  FFMA R151, R151, UR39, -R2 ;  /* 0x0000002797977c23 */ /* 0x000fe20008000802 */
[----:B------:R-:W-:Y:S01]  /*10ce0*/  FSEL R96, R145, -INF , !P4 ;  /* 0xff80000091607808 */ /* 0x000fe20006000000 */
[----:B------:R-:W2:Y:S01]  /*10cf0*/  LDL.LU R62, [R1+0x13c] ;  /* 0x00013c00013e7983 */ /* 0x000ea20000300800 */
[----:B-1----:R-:W-:Y:S01]  /*10d00*/  @!P2 FMUL R15, R15, R15 ;  /* 0x0000000f0f0fa220 */ /* 0x002fe20000400000 */
[----:B------:R-:W-:-:S13]  /*10d10*/  FSETP.GEU.AND P2, PT, R66, -126, PT ;  /* 0xc2fc00004200780b */ /* 0x000fda0003f4e000 */
[----:B------:R-:W-:-:S04]  /*10d20*/  @!P2 FMUL R66, R66, 0.5 ;  /* 0x3f0000004242a820 */ /* 0x000fc80000400000 */
[----:B------:R-:W1:Y:S02]  /*10d30*/  MUFU.EX2 R49, R66 ;  /* 0x0000004200317308 */ /* 0x000e640000000800 */
[----:B-1----:R-:W-:Y:S01]  /*10d40*/  @!P2 FMUL R49, R49, R49 ;  /* 0x000000313131a220 */ /* 0x002fe20000400000 */
[----:B------:R-:W-:-:S13]  /*10d50*/  FSETP.GEU.AND P2, PT, R67, -126, PT ;  /* 0xc2fc00004300780b */ /* 0x000fda0003f4e000 */
[----:B------:R-:W-:-:S04]  /*10d60*/  @!P2 FMUL R67, R67, 0.5 ;  /* 0x3f0000004343a820 */ /* 0x000fc80000400000 */
[----:B------:R-:W1:Y:S02]  /*10d70*/  MUFU.EX2 R16, R67 ;  /* 0x0000004300107308 */ /* 0x000e640000000800 */
[----:B-1----:R-:W-:Y:S01]  /*10d80*/  @!P2 FMUL R16, R16, R16 ;  /* 0x000000101010a220 */ /* 0x002fe20000400000 */
[----:B------:R-:W-:-:S13]  /*10d90*/  FSETP.GEU.AND P2, PT, R70, -126, PT ;  /* 0xc2fc00004600780b */ /* 0x000fda0003f4e000 */
[----:B------:R-:W-:-:S04]  /*10da0*/  @!P2 FMUL R70, R70, 0.5 ;  /* 0x3f0000004646a820 */ /* 0x000fc80000400000 */
[----:B------:R1:W3:Y:S01]  /*10db0*/  MUFU.EX2 R51, R70 ;  /* 0x0000004600337308 */ /* 0x0002e20000000800 */
[----:B------:R-:W-:Y:S01]  /*10dc0*/  FSEL R149, R149, -INF , !P6 ;  /* 0xff80000095957808 */ /* 0x000fe20007000000 */
[----:B-1----:R-:W4:Y:S01]  /*10dd0*/  LDL.LU R70, [R1+0x138] ;  /* 0x0001380001467983 */ /* 0x002f220000300800 */
[----:B---3--:R-:W-:Y:S01]  /*10de0*/  @!P2 FMUL R51, R51, R51 ;  /* 0x000000333333a220 */ /* 0x008fe20000400000 */
[----:B------:R-:W-:-:S13]  /*10df0*/  FSETP.GEU.AND P2, PT, R71, -126, PT ;  /* 0xc2fc00004700780b */ /* 0x000fda0003f4e000 */
[----:B------:R-:W-:-:S04]  /*10e00*/  @!P2 FMUL R71, R71, 0.5 ;  /* 0x3f0000004747a820 */ /* 0x000fc80000400000 */
[----:B------:R-:W1:Y:S02]  /*10e10*/  MUFU.EX2 R17, R71 ;  /* 0x0000004700117308 */ /* 0x000e640000000800 */
[----:B-1----:R-:W-:Y:S01]  /*10e20*/  @!P2 FMUL R17, R17, R17 ;  /* 0x000000111111a220 */ /* 0x002fe20000400000 */
[----:B------:R-:W-:-:S13]  /*10e30*/  FSETP.GEU.AND P2, PT, R74, -126, PT ;  /* 0xc2fc00004a00780b */ /* 0x000fda0003f4e000 */
[----:B------:R-:W-:-:S04]  /*10e40*/  @!P2 FMUL R74, R74, 0.5 ;  /* 0x3f0000004a4aa820 */ /* 0x000fc80000400000 */
[----:B------:R1:W3:Y:S02]  /*10e50*/  MUFU.EX2 R53, R74 ;  /* 0x0000004a00357308 */ /* 0x0002e40000000800 */
[----:B-1----:R-:W2:Y:S01]  /*10e60*/  LDL.LU R74, [R1+0x12c] ;  /* 0x00012c00014a7983 */ /* 0x002ea20000300800 */
[----:B---3--:R-:W-:Y:S01]  /*10e70*/  @!P2 FMUL R53, R53, R53 ;  /* 0x000000353535a220 */ /* 0x008fe20000400000 */
        /* <DEDUP_REMOVED lines=22> */
[----:B------:R1:W3:Y:S02]  /*10fe0*/  MUFU.EX2 R63, R86 ;  /* 0x00000056003f7308 */ /* 0x0002e40000000800 */
        /* <DEDUP_REMOVED lines=25> */
[----:B------:R-:W-:Y:S01]  /*11180*/  FADD R34, R30, R57 ;  /* 0x000000391e227221 */ /* 0x000fe20000000000 */
[----:B-1----:R-:W2:Y:S01]  /*11190*/  LDL.LU R98, [R1+0x11c] ;  /* 0x00011c0001627983 */ /* 0x002ea20000300800 */
[----:B---3--:R-:W-:Y:S01]  /*111a0*/  @!P2 FMUL R73, R73, R73 ;  /* 0x000000494949a220 */ /* 0x008fe20000400000 */
[----:B------:R-:W-:-:S13]  /*111b0*/  FSETP.GEU.AND P2, PT, R99, -126, PT ;  /* 0xc2fc00006300780b */ /* 0x000fda0003f4e000 */
[----:B------:R-:W-:-:S04]  /*111c0*/  @!P2 FMUL R99, R99, 0.5 ;  /* 0x3f0000006363a820 */ /* 0x000fc80000400000 */
[----:B------:R1:W3:Y:S02]  /*111d0*/  MUFU.EX2 R24, R99 ;  /* 0x0000006300187308 */ /* 0x0002e40000000800 */
[----:B-1----:R-:W4:Y:S01]  /*111e0*/  LDL.LU R99, [R1+0x118] ;  /* 0x0001180001637983 */ /* 0x002f220000300800 */
[----:B---3--:R-:W-:Y:S01]  /*111f0*/  @!P2 FMUL R24, R24, R24 ;  /* 0x000000181818a220 */ /* 0x008fe20000400000 */
        /* <DEDUP_REMOVED lines=13> */
[----:B------:R1:W3:Y:S02]  /*112d0*/  MUFU.EX2 R69, R106 ;  /* 0x0000006a00457308 */ /* 0x0002e40000000800 */
[----:B-1----:R-:W2:Y:S01]  /*112e0*/  LDL.LU R106, [R1+0xfc] ;  /* 0x0000fc00016a7983 */ /* 0x002ea20000300800 */
[----:B---3--:R-:W-:Y:S01]  /*112f0*/  @!P2 FMUL R69, R69, R69 ;  /* 0x000000454545a220 */ /* 0x008fe20000400000 */
[----:B------:R-:W-:-:S13]  /*11300*/  FSETP.GEU.AND P2, PT, R107, -126, PT ;  /* 0xc2fc00006b00780b */ /* 0x000fda0003f4e000 */
[----:B------:R-:W-:-:S04]  /*11310*/  @!P2 FMUL R107, R107, 0.5 ;  /* 0x3f0000006b6ba820 */ /* 0x000fc80000400000 */
[----:B------:R1:W3:Y:S01]  /*11320*/  MUFU.EX2 R26, R107 ;  /* 0x0000006b001a7308 */ /* 0x0002e20000000800 */
[----:B------:R-:W-:Y:S01]  /*11330*/  FADD R50, R41, R69 ;  /* 0x0000004529327221 */ /* 0x000fe20000000000 */
        /* <DEDUP_REMOVED lines=45> */
[----:B------:R1:W3:Y:S01]  /*11610*/  MUFU.EX2 R79, R126 ;  /* 0x0000007e004f7308 */ /* 0x0002e20000000800 */
[----:B------:R-:W-:Y:S01]  /*11620*/  FADD R34, R34, R47 ;  /* 0x0000002f22227221 */ /* 0x000fe20000000000 */
[----:B------:R-:W-:Y:S01]  /*11630*/  FADD R2, R14, R78 ;  /* 0x0000004e0e027221 */ /* 0x000fe20000000000 */
        /* <DEDUP_REMOVED lines=27> */
[----:B------:R-:W-:Y:S01]  /*117f0*/  FADD R7, -R7, R171 ;  /* 0x000000ab07077221 */ /* 0x000fe20000000100 */
        /* <DEDUP_REMOVED lines=32> */
[----:B------:R-:W-:-:S03]  /*11a00*/  FADD R34, R55, R95 ;  /* 0x0000005f37227221 */ /* 0x000fc60000000000 */
[----:B------:R-:W-:Y:S01]  /*11a10*/  FADD R2, R2, R38 ;  /* 0x0000002602027221 */ /* 0x000fe20000000000 */
[----:B------:R-:W-:Y:S01]  /*11a20*/  FADD R38, R43, R71 ;  /* 0x000000472b267221 */ /* 0x000fe20000000000 */
[----:B------:R-:W-:Y:S01]  /*11a30*/  FADD R44, R19, R88 ;  /* 0x00000058132c7221 */ /* 0x000fe20000000000 */
[----:B-1----:R-:W4:Y:S01]  /*11a40*/  LDL.LU R146, [R1+0x14] ;  /* 0x0000140001927983 */ /* 0x002f220000300800 */
[----:B---3--:R-:W-:Y:S01]  /*11a50*/  @!P2 FMUL R89, R89, R89 ;  /* 0x000000595959a220 */ /* 0x008fe20000400000 */
[----:B------:R-:W-:Y:S01]  /*11a60*/  FSETP.GEU.AND P2, PT, R147, -126, PT ;  /* 0xc2fc00009300780b */ /* 0x000fe20003f4e000 */
[----:B------:R-:W-:Y:S01]  /*11a70*/  FADD R38, R38, R34 ;  /* 0x0000002226267221 */ /* 0x000fe20000000000 */
[----:B------:R-:W-:Y:S01]  /*11a80*/  FADD R47, R47, R2 ;  /* 0x000000022f2f7221 */ /* 0x000fe20000000000 */
[----:B------:R-:W-:Y:S01]  /*11a90*/  FADD R34, R31, R23 ;  /* 0x000000171f227221 */ /* 0x000fe20000000000 */
[----:B------:R-:W-:-:S03]  /*11aa0*/  FADD R2, R28, R59 ;  /* 0x0000003b1c027221 */ /* 0x000fc60000000000 */
[----:B------:R-:W-:Y:S01]  /*11ab0*/  FADD R34, R34, R42 ;  /* 0x0000002a22227221 */ /* 0x000fe20000000000 */
[----:B------:R-:W-:Y:S01]  /*11ac0*/  FADD R2, R2, R91 ;  /* 0x0000005b02027221 */ /* 0x000fe20000000000 */
[----:B------:R-:W-:-:S04]  /*11ad0*/  FADD R42, R11, R27 ;  /* 0x0000001b0b2a7221 */ /* 0x000fc80000000000 */
[----:B------:R-:W-:Y:S01]  /*11ae0*/  @!P2 FMUL R147, R147, 0.5 ;  /* 0x3f0000009393a820 */ /* 0x000fe20000400000 */
[----:B------:R-:W-:Y:S01]  /*11af0*/  FADD R42, R42, R44 ;  /* 0x0000002c2a2a7221 */ /* 0x000fe20000000000 */
[----:B------:R-:W-:Y:S02]  /*11b00*/  FADD R2, R2, R38 ;  /* 0x0000002602027221 */ /* 0x000fe40000000000 */
[----:B------:R1:W3:Y:S01]  /*11b10*/  MUFU.EX2 R90, R147 ;  /* 0x00000093005a7308 */ /* 0x0002e20000000800 */
[----:B------:R-:W-:Y:S01]  /*11b20*/  FADD R44, R45, R73 ;  /* 0x000000492d2c7221 */ /* 0x000fe20000000000 */
[----:B------:R-:W-:Y:S01]  /*11b30*/  FADD R38, R49, R85 ;  /* 0x0000005531267221 */ /* 0x000fe20000000000 */
[----:B------:R-:W-:Y:S01]  /*11b40*/  FADD R34, R34, R42 ;  /* 0x0000002a22227221 */ /* 0x000fe20000000000 */
[----:B------:R-:W-:Y:S02]  /*11b50*/  FADD R42, R61, R89 ;  /* 0x000000593d2a7221 */ /* 0x000fe40000000000 */
[----:B------:R-:W-:Y:S01]  /*11b60*/  FADD R44, R44, R38 ;  /* 0x000000262c2c7221 */ /* 0x000fe20000000000 */
[----:B------:R-:W-:Y:S01]  /*11b70*/  FADD R38, R37, R65 ;  /* 0x0000004125267221 */ /* 0x000fe20000000000 */
[----:B------:R-:W-:Y:S01]  /*11b80*/  FSEL R91, R144, -INF , !P3 ;  /* 0xff800000905b7808 */ /* 0x000fe20005800000 */
[----:B-1----:R-:W4:Y:S02]  /*11b90*/  LDL.LU R147, [R1+0x10] ;  /* 0x0000100001937983 */ /* 0x002f240000300800 */
[----:B------:R-:W-:-:S04]  /*11ba0*/  FADD R38, R38, R42 ;  /* 0x0000002a26267221 */ /* 0x000fc80000000000 */
[----:B------:R-:W-:Y:S01]  /*11bb0*/  FADD R44, R44, R38 ;  /* 0x000000262c2c7221 */ /* 0x000fe20000000000 */
[----:B------:R-:W-:Y:S01]  /*11bc0*/  FADD R38, R16, R81 ;  /* 0x0000005110267221 */ /* 0x000fe20000000000 */
[----:B---3--:R-:W-:-:S03]  /*11bd0*/  @!P2 FMUL R90, R90, R90 ;  /* 0x0000005a5a5aa220 */ /* 0x008fc60000400000 */
[----:B------:R-:W-:Y:S01]  /*11be0*/  FADD R46, R46, R38 ;  /* 0x000000262e2e7221 */ /* 0x000fe20000000000 */
[----:B------:R-:W-:Y:S01]  /*11bf0*/  FADD R38, R12, R66 ;  /* 0x000000420c267221 */ /* 0x000fe20000000000 */
[----:B------:R-:W-:-:S04]  /*11c00*/  FADD R42, R20, R90 ;  /* 0x0000005a142a7221 */ /* 0x000fc80000000000 */
[----:B------:R-:W-:-:S04]  /*11c10*/  FADD R38, R38, R42 ;  /* 0x0000002a26267221 */ /* 0x000fc80000000000 */
[----:B------:R-:W-:-:S04]  /*11c20*/  FADD R46, R46, R38 ;  /* 0x000000262e2e7221 */ /* 0x000fc80000000000 */
[----:B------:R-:W-:Y:S01]  /*11c30*/  FADD R46, R47, R46 ;  /* 0x0000002e2f2e7221 */ /* 0x000fe20000000000 */
        /* <DEDUP_REMOVED lines=37> */
[----:B------:R-:W-:Y:S02]  /*11e90*/  FMNMX R47, R154, R47, !PT ;  /* 0x0000002f9a2f7209 */ /* 0x000fe40007800000 */
[----:B------:R-:W-:Y:S02]  /*11ea0*/  FSETP.GEU.AND P2, PT, R150, -126, PT ;  /* 0xc2fc00009600780b */ /* 0x000fe40003f4e000 */
[----:B------:R-:W-:-:S04]  /*11eb0*/  FMNMX R47, R155, R47, !PT ;  /* 0x0000002f9b2f7209 */ /* 0x000fc80007800000 */
[----:B------:R-:W-:-:S04]  /*11ec0*/  FMNMX R47, R153, R47, !PT ;  /* 0x0000002f992f7209 */ /* 0x000fc80007800000 */
[----:B------:R-:W-:-:S04]  /*11ed0*/  FMNMX R47, R72, R47, !PT ;  /* 0x0000002f482f7209 */ /* 0x000fc80007800000 */
[----:B------:R-:W-:Y:S01]  /*11ee0*/  FMNMX R47, R68, R47, !PT ;  /* 0x0000002f442f7209 */ /* 0x000fe20007800000 */
[----:B------:R-:W-:-:S03]  /*11ef0*/  @!P2 FMUL R150, R150, 0.5 ;  /* 0x3f0000009696a820 */ /* 0x000fc60000400000 */
[----:B------:R-:W-:Y:S01]  /*11f00*/  FMNMX R47, R108, R47, !PT ;  /* 0x0000002f6c2f7209 */ /* 0x000fe20007800000 */
[----:B------:R1:W3:Y:S03]  /*11f10*/  MUFU.EX2 R5, R150 ;  /* 0x0000009600057308 */ /* 0x0002e60000000800 */
[----:B------:R-:W-:-:S04]  /*11f20*/  FMNMX R47, R109, R47, !PT ;  /* 0x0000002f6d2f7209 */ /* 0x000fc80007800000 */
[----:B------:R-:W-:Y:S01]  /*11f30*/  FMNMX R47, R64, R47, !PT ;  /* 0x0000002f402f7209 */ /* 0x000fe20007800000 */
[----:B------:R-:W-:Y:S01]  /*11f40*/  FADD R38, R8, R75 ;  /* 0x0000004b08267221 */ /* 0x000fe20000000000 */
[----:B------:R-:W-:Y:S01]  /*11f50*/  FADD R42, R51, R87 ;  /* 0x00000057332a7221 */ /* 0x000fe20000000000 */
[----:B------:R-:W-:Y:S01]  /*11f60*/  FADD R44, R50, R44 ;  /* 0x0000002c322c7221 */ /* 0x000fe20000000000 */
[----:B------:R-:W-:Y:S01]  /*11f70*/  FMNMX R47, R152, R47, !PT ;  /* 0x0000002f982f7209 */ /* 0x000fe20007800000 */
[----:B-1----:R-:W4:Y:S03]  /*11f80*/  LDL.LU R150, [R1+0x4] ;  /* 0x0000040001967983 */ /* 0x002f260000300800 */
[----:B------:R-:W-:Y:S01]  /*11f90*/  FMNMX R47, R105, R47, !PT ;  /* 0x0000002f692f7209 */ /* 0x000fe20007800000 */
[----:B---3--:R-:W-:Y:S01]  /*11fa0*/  @!P2 FMUL R5, R5, R5 ;  /* 0x000000050505a220 */ /* 0x008fe20000400000 */
[----:B------:R-:W-:-:S02]  /*11fb0*/  FSETP.GEU.AND P2, PT, R151, -126, PT ;  /* 0xc2fc00009700780b */ /* 0x000fc40003f4e000 */
[----:B------:R-:W-:-:S04]  /*11fc0*/  FMNMX R47, R92, R47, !PT ;  /* 0x0000002f5c2f7209 */ /* 0x000fc80007800000 */
[----:B------:R-:W-:-:S04]  /*11fd0*/  FMNMX R47, R120, R47, !PT ;  /* 0x0000002f782f7209 */ /* 0x000fc80007800000 */
[----:B------:R-:W-:-:S03]  /*11fe0*/  FMNMX R47, R104, R47, !PT ;  /* 0x0000002f682f7209 */ /* 0x000fc60007800000 */
[----:B------:R-:W-:Y:S01]  /*11ff0*/  @!P2 FMUL R151, R151, 0.5 ;  /* 0x3f0000009797a820 */ /* 0x000fe20000400000 */
[----:B------:R-:W-:-:S03]  /*12000*/  FMNMX R47, R101, R47, !PT ;  /* 0x0000002f652f7209 */ /* 0x000fc60007800000 */
[----:B------:R1:W3:Y:S01]  /*12010*/  MUFU.EX2 R6, R151 ;  /* 0x0000009700067308 */ /* 0x0002e20000000800 */
[----:B------:R-:W-:-:S04]  /*12020*/  FMNMX R47, R84, R47, !PT ;  /* 0x0000002f542f7209 */ /* 0x000fc80007800000 */
[----:B------:R-:W-:-:S04]  /*12030*/  FMNMX R47, R100, R47, !PT ;  /* 0x0000002f642f7209 */ /* 0x000fc80007800000 */
[----:B------:R-:W-:Y:S01]  /*12040*/  FMNMX R47, R129, R47, !PT ;  /* 0x0000002f812f7209 */ /* 0x000fe20007800000 */
[----:B------:R-:W-:Y:S01]  /*12050*/  FADD R38, R38, R42 ;  /* 0x0000002a26267221 */ /* 0x000fe20000000000 */
[----:B------:R-:W-:Y:S01]  /*12060*/  FADD R54, R63, R5 ;  /* 0x000000053f367221 */ /* 0x000fe20000000000 */
[----:B-1----:R-:W4:Y:S01]  /*12070*/  LDL.LU R151, [R1+0x68] ;  /* 0x0000680001977983 */ /* 0x002f220000300800 */
[----:B------:R-:W-:Y:S01]  /*12080*/  FMNMX R47, R132, R47, !PT ;  /* 0x0000002f842f7209 */ /* 0x000fe20007800000 */
[----:B---3--:R-:W-:-:S03]  /*12090*/  @!P2 FMUL R6, R6, R6 ;  /* 0x000000060606a220 */ /* 0x008fc60000400000 */
[----:B------:R-:W-:Y:S01]  /*120a0*/  FMNMX R47, R133, R47, !PT ;  /* 0x0000002f852f7209 */ /* 0x000fe20007800000 */
[----:B------:R-:W-:Y:S01]  /*120b0*/  FADD R42, R39, R67 ;  /* 0x00000043272a7221 */ /* 0x000fe20000000000 */
[----:B------:R-:W-:Y:S01]  /*120c0*/  ISETP.GE.AND P2, PT, R4, UR60, PT ;  /* 0x0000003c04007c0c */ /* 0x000fe2000bf46270 */
[----:B------:R-:W3:Y:S01]  /*120d0*/  LDL.LU R171, [R1+0x5c] ;  /* 0x00005c0001ab7983 */ /* 0x000ee20000300800 */
[----:B------:R-:W-:-:S04]  /*120e0*/  FMNMX R4, R136, R47, !PT ;  /* 0x0000002f88047209 */ /* 0x000fc80007800000 */
[----:B------:R-:W-:Y:S02]  /*120f0*/  FMNMX R4, R137, R4, !PT ;  /* 0x0000000489047209 */ /* 0x000fe40007800000 */
[----:B------:R-:W-:Y:S02]  /*12100*/  FSEL R94, R141, -INF , !P2 ;  /* 0xff8000008d5e7808 */ /* 0x000fe40005000000 */
[----:B------:R-:W-:-:S04]  /*12110*/  FMNMX R4, R140, R4, !PT ;  /* 0x000000048c047209 */ /* 0x000fc80007800000 */
[----:B------:R-:W-:-:S04]  /*12120*/  FMNMX R4, R94, R4, !PT ;  /* 0x000000045e047209 */ /* 0x000fc80007800000 */
[----:B------:R-:W-:Y:S02]  /*12130*/  FMNMX R47, R91, R4, !PT ;  /* 0x000000045b2f7209 */ /* 0x000fe40007800000 */
[----:B------:R-:W-:Y:S02]  /*12140*/  FSEL R4, R148, -INF , !P5 ;  /* 0xff80000094047808 */ /* 0x000fe40006800000 */
[----:B------:R-:W-:-:S04]  /*12150*/  FMNMX R47, R96, R47, !PT ;  /* 0x0000002f602f7209 */ /* 0x000fc80007800000 */
[----:B------:R-:W-:Y:S01]  /*12160*/  FMNMX R47, R4, R47, !PT ;  /* 0x0000002f042f7209 */ /* 0x000fe20007800000 */
[----:B------:R-:W-:-:S03]  /*12170*/  FADD R42, R42, R54 ;  /* 0x000000362a2a7221 */ /* 0x000fc60000000000 */
[----:B------:R-:W-:Y:S01]  /*12180*/  FMNMX R47, R149, R47, !PT ;  /* 0x0000002f952f7209 */ /* 0x000fe20007800000 */
[----:B------:R-:W-:Y:S01]  /*12190*/  FADD R38, R38, R42 ;  /* 0x0000002a26267221 */ /* 0x000fe20000000000 */
[----:B------:R-:W-:Y:S01]  /*121a0*/  FADD R42, R9, R25 ;  /* 0x00000019092a7221 */ /* 0x000fe20000000000 */
[----:B------:R-:W-:Y:S02]  /*121b0*/  FADD R54, R17, R82 ;  /* 0x0000005211367221 */ /* 0x000fe40000000000 */
[----:B------:R-:W1:Y:S01]  /*121c0*/  SHFL.BFLY PT, R50, R47, 0x1, 0x1f ;  /* 0x0c201f002f327f89 */ /* 0x000e6200000e0000 */
[----:B------:R-:W-:Y:S01]  /*121d0*/  FADD R58, R21, R6 ;  /* 0x00000006153a7221 */ /* 0x000fe20000000000 */
[----:B------:R-:W-:Y:S01]  /*121e0*/  FADD R42, R42, R54 ;  /* 0x000000362a2a7221 */ /* 0x000fe20000000000 */
[----:B------:R-:W-:-:S04]  /*121f0*/  FADD R54, R13, R76 ;  /* 0x0000004c0d367221 */ /* 0x000fc80000000000 */
[----:B------:R-:W-:Y:S01]  /*12200*/  FADD R54, R54, R58 ;  /* 0x0000003a36367221 */ /* 0x000fe20000000000 */
[----:B------:R-:W-:Y:S01]  /*12210*/  FADD R2, R2, R38 ;  /* 0x0000002602027221 */ /* 0x000fe20000000000 */
[----:B------:R-:W3:Y:S02]  /*12220*/  LDL.LU R58, [R1+0x58] ;  /* 0x00005800013a7983 */ /* 0x000ee40000300800 */
[----:B------:R-:W-:Y:S02]  /*12230*/  FADD R42, R42, R54 ;  /* 0x000000362a2a7221 */ /* 0x000fe40000000000 */
[----:B------:R-:W3:Y:S02]  /*12240*/  LDL.LU R54, [R1+0x4c] ;  /* 0x00004c0001367983 */ /* 0x000ee40000300800 */
[----:B------:R-:W-:Y:S02]  /*12250*/  FADD R34, R34, R42 ;  /* 0x0000002a22227221 */ /* 0x000fe40000000000 */
[----:B------:R-:W3:Y:S01]  /*12260*/  LDL.LU R141, [R1+0x48] ;  /* 0x00004800018d7983 */ /* 0x000ee20000300800 */
[----:B------:R-:W-:Y:S01]  /*12270*/  FADD R2, R44, R2 ;  /* 0x000000022c027221 */ /* 0x000fe20000000000 */
[----:B------:R-:W-:-:S02]  /*12280*/  FADD R97, R46, R34 ;  /* 0x000000222e617221 */ /* 0x000fc40000000000 */
[----:B------:R-:W3:Y:S01]  /*12290*/  LDL.LU R144, [R1+0x3c] ;  /* 0x00003c0001907983 */ /* 0x000ee20000300800 */
[----:B-1----:R-:W-:-:S03]  /*122a0*/  FMNMX R50, R47, R50, !PT ;  /* 0x000000322f327209 */ /* 0x002fc60007800000 */
[----:B------:R-:W3:Y:S04]  /*122b0*/  LDL.LU R145, [R1+0x38] ;  /* 0x0000380001917983 */ /* 0x000ee80000300800 */
[----:B------:R-:W3:Y:S01]  /*122c0*/  LDL.LU R148, [R1+0x2c] ;  /* 0x00002c0001947983 */ /* 0x000ee20000300800 */
[----:B------:R-:W-:-:S03]  /*122d0*/  FADD R34, R2, R97 ;  /* 0x0000006102227221 */ /* 0x000fc60000000000 */
[----:B------:R-:W3:Y:S04]  /*122e0*/  LDL.LU R47, [R1+0x28] ;  /* 0x00002800012f7983 */ /* 0x000ee80000300800 */
[----:B------:R-:W3:Y:S04]  /*122f0*/  LDL.LU R42, [R1+0x1c] ;  /* 0x00001c00012a7983 */ /* 0x000ee80000300800 */
[----:B------:R-:W3:Y:S04]  /*12300*/  LDL.LU R44, [R1+0x18] ;  /* 0x00001800012c7983 */ /* 0x000ee80000300800 */
[----:B------:R-:W3:Y:S04]  /*12310*/  LDL.LU R46, [R1+0xc] ;  /* 0x00000c00012e7983 */ /* 0x000ee80000300800 */
[----:B------:R-:W3:Y:S01]  /*12320*/  LDL.LU R97, [R1+0x8] ;  /* 0x0000080001617983 */ /* 0x000ee20000300800 */
[----:B------:R-:W-:-:S05]  /*12330*/  FMUL R7, R7, UR39 ;  /* 0x0000002707077c20 */ /* 0x000fca0008400000 */
[----:B------:R-:W-:-:S13]  /*12340*/  FSETP.GEU.AND P2, PT, R7, -126, PT ;  /* 0xc2fc00000700780b */ /* 0x000fda0003f4e000 */
[----:B------:R-:W-:-:S06]  /*12350*/  @!P2 FMUL R7, R7, 0.5 ;  /* 0x3f0000000707a820 */ /* 0x000fcc0000400000 */
[----:B------:R-:W1:Y:S01]  /*12360*/  MUFU.EX2 R7, R7 ;  /* 0x0000000700077308 */ /* 0x000e620000000800 */
[----:B------:R-:W4:Y:S01]  /*12370*/  SHFL.BFLY PT, R38, R50, 0x2, 0x1f ;  /* 0x0c401f0032267f89 */ /* 0x000f2200000e0000 */
[----:B-1----:R-:W-:-:S04]  /*12380*/  @!P2 FMUL R7, R7, R7 ;  /* 0x000000070707a220 */ /* 0x002fc80000400000 */
[-C--:B--2---:R-:W-:Y:S01]  /*12390*/  FMUL R142, R142, R7.reuse ;  /* 0x000000078e8e7220 */ /* 0x084fe20000400000 */
[-C--:B----4-:R-:W-:Y:S01]  /*123a0*/  FMUL R139, R139, R7.reuse ;  /* 0x000000078b8b7220 */ /* 0x090fe20000400000 */
[-C--:B------:R-:W-:Y:S01]  /*123b0*/  FMUL R138, R138, R7.reuse ;  /* 0x000000078a8a7220 */ /* 0x080fe20000400000 */
        /* <DEDUP_REMOVED lines=10> */
[----:B------:R-:W-:Y:S01]  /*12460*/  FMNMX R2, R50, R38, !PT ;  /* 0x0000002632027209 */ /* 0x000fe20007800000 */
[-C--:B------:R-:W-:Y:S01]  /*12470*/  FMUL R115, R115, R7.reuse ;  /* 0x0000000773737220 */ /* 0x080fe20000400000 */
[-C--:B------:R-:W-:Y:S01]  /*12480*/  FMUL R114, R114, R7.reuse ;  /* 0x0000000772727220 */ /* 0x080fe20000400000 */
[-C--:B------:R-:W-:Y:S01]  /*12490*/  FMUL R111, R111, R7.reuse ;  /* 0x000000076f6f7220 */ /* 0x080fe20000400000 */
[-C--:B------:R-:W-:Y:S01]  /*124a0*/  FMUL R110, R110, R7.reuse ;  /* 0x000000076e6e7220 */ /* 0x080fe20000400000 */
[-C--:B------:R-:W-:Y:S01]  /*124b0*/  FMUL R107, R107, R7.reuse ;  /* 0x000000076b6b7220 */ /* 0x080fe20000400000 */
[----:B------:R-:W-:Y:S01]  /*124c0*/  FSETP.NEU.AND P2, PT, R2, -INF , PT ;  /* 0xff8000000200780b */ /* 0x000fe20003f4d000 */
        /* <DEDUP_REMOVED lines=13> */
[-C--:B---3--:R-:W-:Y:S01]  /*125a0*/  FMUL R171, R171, R7.reuse ;  /* 0x00000007abab7220 */ /* 0x088fe20000400000 */
        /* <DEDUP_REMOVED lines=10> */
[----:B------:R-:W-:-:S05]  /*12650*/  FMUL R97, R97, R7 ;  /* 0x0000000761617220 */ /* 0x000fca0000400000 */
[----:B------:R-:W-:Y:S04]  /*12660*/  STL [R1+0x8], R97 ;  /* 0x0000086101007387 */ /* 0x000fe80000100800 */
[----:B------:R-:W-:Y:S04]  /*12670*/  STL [R1+0xc], R46 ;  /* 0x00000c2e01007387 */ /* 0x000fe80000100800 */
[----:B------:R-:W-:Y:S04]  /*12680*/  STL [R1+0x18], R44 ;  /* 0x0000182c01007387 */ /* 0x000fe80000100800 */
[----:B------:R-:W-:Y:S04]  /*12690*/  STL [R1+0x1c], R42 ;  /* 0x00001c2a01007387 */ /* 0x000fe80000100800 */
[----:B------:R-:W-:Y:S04]  /*126a0*/  STL [R1+0x28], R47 ;  /* 0x0000282f01007387 */ /* 0x000fe80000100800 */
[----:B------:R-:W-:Y:S04]  /*126b0*/  STL [R1+0x2c], R148 ;  /* 0x00002c9401007387 */ /* 0x000fe80000100800 */
[----:B------:R-:W-:Y:S04]  /*126c0*/  STL [R1+0x38], R145 ;  /* 0x0000389101007387 */ /* 0x000fe80000100800 */
[----:B------:R-:W-:Y:S04]  /*126d0*/  STL [R1+0x3c], R144 ;  /* 0x00003c9001007387 */ /* 0x000fe80000100800 */
[----:B------:R1:W-:Y:S04]  /*126e0*/  STL [R1+0x48], R141 ;  /* 0x0000488d01007387 */ /* 0x0003e80000100800 */
        /* <DEDUP_REMOVED lines=16> */
[----:B------:R-:W-:Y:S01]  /*127f0*/  STL [R1+0xcc], R118 ;  /* 0x0000cc7601007387 */ /* 0x000fe20000100800 */
[----:B-1----:R-:W-:-:S03]  /*12800*/  FSEL R141, R2, RZ, P2 ;  /* 0x000000ff028d7208 */ /* 0x002fc60001000000 */
[----:B------:R-:W-:Y:S04]  /*12810*/  STL [R1+0xd8], R115 ;  /* 0x0000d87301007387 */ /* 0x000fe80000100800 */
[----:B------:R-:W-:Y:S04]  /*12820*/  STL [R1+0xdc], R114 ;  /* 0x0000dc7201007387 */ /* 0x000fe80000100800 */
[----:B------:R-:W-:Y:S04]  /*12830*/  STL [R1+0xe8], R111 ;  /* 0x0000e86f01007387 */ /* 0x000fe80000100800 */
[----:B------:R-:W-:Y:S04]  /*12840*/  STL [R1+0xec], R110 ;  /* 0x0000ec6e01007387 */ /* 0x000fe80000100800 */
[----:B------:R-:W-:Y:S01]  /*12850*/  STL [R1+0xf8], R107 ;  /* 0x0000f86b01007387 */ /* 0x000fe20000100800 */
[----:B------:R-:W-:-:S03]  /*12860*/  FMUL R97, R141, UR39 ;  /* 0x000000278d617c20 */ /* 0x000fc60008400000 */
[----:B------:R-:W-:Y:S04]  /*12870*/  STL [R1+0xfc], R106 ;  /* 0x0000fc6a01007387 */ /* 0x000fe80000100800 */
[----:B------:R-:W-:Y:S04]  /*12880*/  STL [R1+0x108], R103 ;  /* 0x0001086701007387 */ /* 0x000fe80000100800 */
[----:B------:R-:W-:Y:S04]  /*12890*/  STL [R1+0x10c], R102 ;  /* 0x00010c6601007387 */ /* 0x000fe80000100800 */
[----:B------:R-:W-:Y:S01]  /*128a0*/  STL [R1+0x118], R99 ;  /* 0x0001186301007387 */ /* 0x000fe20000100800 */
[----:B--2---:R-:W-:-:S03]  /*128b0*/  FFMA R131, R186, UR39, -R97 ;  /* 0x00000027ba837c23 */ /* 0x004fc60008000861 */
[----:B------:R-:W-:Y:S04]  /*128c0*/  STL [R1+0x11c], R98 ;  /* 0x00011c6201007387 */ /* 0x000fe80000100800 */
[----:B------:R-:W-:Y:S04]  /*128d0*/  STL [R1+0x128], R86 ;  /* 0x0001285601007387 */ /* 0x000fe80000100800 */
[----:B------:R-:W-:Y:S04]  /*128e0*/  STL [R1+0x12c], R74 ;  /* 0x00012c4a01007387 */ /* 0x000fe80000100800 */
[----:B------:R-:W-:Y:S04]  /*128f0*/  STL [R1+0x138], R70 ;  /* 0x0001384601007387 */ /* 0x000fe80000100800 */
[----:B------:R-:W-:Y:S01]  /*12900*/  STL [R1+0x13c], R62 ;  /* 0x00013c3e01007387 */ /* 0x000fe20000100800 */
[----:B------:R-:W-:-:S03]  /*12910*/  FSETP.GEU.AND P3, PT, R131, -126, PT ;  /* 0xc2fc00008300780b */ /* 0x000fc60003f6e000 */
[----:B------:R1:W-:Y:S01]  /*12920*/  STL [R1+0x148], R128 ;  /* 0x0001488001007387 */ /* 0x0003e20000100800 */
[--C-:B------:R-:W-:Y:S01]  /*12930*/  FFMA R134, R187, UR39, -R97.reuse ;  /* 0x00000027bb867c23 */ /* 0x100fe20008000861 */
[----:B-1----:R-:W-:-:S05]  /*12940*/  FFMA R128, R185, UR39, -R97 ;  /* 0x00000027b9807c23 */ /* 0x002fca0008000861 */
[----:B------:R-:W-:Y:S01]  /*12950*/  FSETP.GEU.AND P4, PT, R128, -126, PT ;  /* 0xc2fc00008000780b */ /* 0x000fe20003f8e000 */
[--C-:B------:R-:W-:Y:S01]  /*12960*/  FFMA R130, R184, UR39, -R97.reuse ;  /* 0x00000027b8827c23 */ /* 0x100fe20008000861 */
[----:B------:R-:W-:Y:S01]  /*12970*/  FSETP.GEU.AND P2, PT, R134, -126, PT ;  /* 0xc2fc00008600780b */ /* 0x000fe20003f4e000 */
[----:B------:R-:W-:Y:S01]  /*12980*/  FFMA R44, R183, UR39, -R97 ;  /* 0x00000027b72c7c23 */ /* 0x000fe20008000861 */
[----:B------:R-:W-:Y:S02]  /*12990*/  @!P3 FMUL R131, R131, 0.5 ;  /* 0x3f0000008383b820 */ /* 0x000fe40000400000 */
[----:B------:R-:W-:Y:S02]  /*129a0*/  FSETP.GEU.AND P5, PT, R130, -126, PT ;  /* 0xc2fc00008200780b */ /* 0x000fe40003fae000 */
[----:B------:R-:W-:Y:S02]  /*129b0*/  FSETP.GEU.AND P6, PT, R44, -126, PT ;  /* 0xc2fc00002c00780b */ /* 0x000fe40003fce000 */
[----:B------:R-:W1:Y:S03]  /*129c0*/  MUFU.EX2 R131, R131 ;  /* 0x0000008300837308 */ /* 0x000e660000000800 */
[----:B------:R-:W-:-:S02]  /*129d0*/  @!P4 FMUL R128, R128, 0.5 ;  /* 0x3f0000008080c820 */ /* 0x000fc40000400000 */
[----:B------:R-:W-:-:S04]  /*129e0*/  @!P2 FMUL R134, R134, 0.5 ;  /* 0x3f0000008686a820 */ /* 0x000fc80000400000 */
[----:B------:R-:W2:Y:S01]  /*129f0*/  MUFU.EX2 R128, R128 ;  /* 0x0000008000807308 */ /* 0x000ea20000000800 */
[----:B------:R-:W-:Y:S01]  /*12a00*/  @!P5 FMUL R130, R130, 0.5 ;  /* 0x3f0000008282d820 */ /* 0x000fe20000400000 */
[----:B------:R-:W-:Y:S01]  /*12a10*/  @!P6 FMUL R44, R44, 0.5 ;  /* 0x3f0000002c2ce820 */ /* 0x000fe20000400000 */
[----:B------:R-:W-:-:S05]  /*12a20*/  FFMA R46, R181, UR39, -R97 ;  /* 0x00000027b52e7c23 */ /* 0x000fca0008000861 */
[----:B------:R-:W3:Y:S01]  /*12a30*/  MUFU.EX2 R134, R134 ;  /* 0x0000008600867308 */ /* 0x000ee20000000800 */
[----:B------:R-:W-:Y:S01]  /*12a40*/  FFMA R47, R180, UR39, -R97 ;  /* 0x00000027b42f7c23 */ /* 0x000fe20008000861 */
[----:B-1----:R-:W-:Y:S01]  /*12a50*/  @!P3 FMUL R131, R131, R131 ;  /* 0x000000838383b220 */ /* 0x002fe20000400000 */
[----:B------:R-:W-:-:S05]  /*12a60*/  FSETP.GEU.AND P3, PT, R46, -126, PT ;  /* 0xc2fc00002e00780b */ /* 0x000fca0003f6e000 */
[----:B------:R-:W1:Y:S01]  /*12a70*/  MUFU.EX2 R130, R130 ;  /* 0x0000008200827308 */ /* 0x000e620000000800 */
[----:B--2---:R-:W-:Y:S01]  /*12a80*/  @!P4 FMUL R128, R128, R128 ;  /* 0x000000808080c220 */ /* 0x004fe20000400000 */
[----:B------:R-:W-:-:S06]  /*12a90*/  FSETP.GEU.AND P4, PT, R47, -126, PT ;  /* 0xc2fc00002f00780b */ /* 0x000fcc0003f8e000 */
[----:B------:R-:W2:Y:S01]  /*12aa0*/  MUFU.EX2 R44, R44 ;  /* 0x0000002c002c7308 */ /* 0x000ea20000000800 */
[--C-:B------:R-:W-:Y:S01]  /*12ab0*/  FFMA R127, R182, UR39, -R97.reuse ;  /* 0x00000027b67f7c23 */ /* 0x100fe20008000861 */
[----:B---3--:R-:W-:Y:S01]  /*12ac0*/  @!P2 FMUL R134, R134, R134 ;  /* 0x000000868686a220 */ /* 0x008fe20000400000 */
[--C-:B------:R-:W-:Y:S01]  /*12ad0*/  FFMA R179, R179, UR39, -R97.reuse ;  /* 0x00000027b3b37c23 */ /* 0x100fe20008000861 */
[----:B------:R-:W-:Y:S02]  /*12ae0*/  FFMA R126, R178, UR39, -R97 ;  /* 0x00000027b27e7c23 */ /* 0x000fe40008000861 */
[----:B------:R-:W-:Y:S01]  /*12af0*/  FSETP.GEU.AND P2, PT, R127, -126, PT ;  /* 0xc2fc00007f00780b */ /* 0x000fe20003f4e000 */
[----:B------:R-:W-:Y:S01]  /*12b00*/  @!P3 FMUL R46, R46, 0.5 ;  /* 0x3f0000002e2eb820 */ /* 0x000fe20000400000 */
[----:B------:R-:W-:Y:S01]  /*12b10*/  @!P4 FMUL R47, R47, 0.5 ;  /* 0x3f0000002f2fc820 */ /* 0x000fe20000400000 */
[----:B-1----:R-:W-:Y:S01]  /*12b20*/  @!P5 FMUL R130, R130, R130 ;  /* 0x000000828282d220 */ /* 0x002fe20000400000 */
[----:B------:R-:W-:-:S03]  /*12b30*/  FSETP.GEU.AND P5, PT, R179, -126, PT ;  /* 0xc2fc0000b300780b */ /* 0x000fc60003fae000 */
[----:B------:R-:W1:Y:S01]  /*12b40*/  MUFU.EX2 R46, R46 ;  /* 0x0000002e002e7308 */ /* 0x000e620000000800 */
[----:B--2---:R-:W-:Y:S01]  /*12b50*/  @!P6 FMUL R44, R44, R44 ;  /* 0x0000002c2c2ce220 */ /* 0x004fe20000400000 */
[----:B------:R-:W-:-:S04]  /*12b60*/  FSETP.GEU.AND P6, PT, R126, -126, PT ;  /* 0xc2fc00007e00780b */ /* 0x000fc80003fce000 */
[----:B------:R-:W-:Y:S02]  /*12b70*/  @!P2 FMUL R127, R127, 0.5 ;  /* 0x3f0000007f7fa820 */ /* 0x000fe40000400000 */
[----:B------:R-:W2:Y:S01]  /*12b80*/  MUFU.EX2 R47, R47 ;  /* 0x0000002f002f7308 */ /* 0x000ea20000000800 */
[----:B------:R3:W-:Y:S01]  /*12b90*/  STL [R1+0x14c], R125 ;  /* 0x00014c7d01007387 */ /* 0x0007e20000100800 */
[----:B------:R-:W-:Y:S01]  /*12ba0*/  @!P5 FMUL R179, R179, 0.5 ;  /* 0x3f000000b3b3d820 */ /* 0x000fe20000400000 */
[----:B------:R-:W-:-:S05]  /*12bb0*/  FFMA R42, R40, UR39, -R97 ;  /* 0x00000027282a7c23 */ /* 0x000fca0008000861 */
[----:B------:R-:W4:Y:S01]  /*12bc0*/  MUFU.EX2 R127, R127 ;  /* 0x0000007f007f7308 */ /* 0x000f220000000800 */
[----:B------:R-:W-:Y:S01]  /*12bd0*/  @!P6 FMUL R126, R126, 0.5 ;  /* 0x3f0000007e7ee820 */ /* 0x000fe20000400000 */
[----:B---3--:R-:W-:Y:S01]  /*12be0*/  FFMA R125, R177, UR39, -R97 ;  /* 0x00000027b17d7c23 */ /* 0x008fe20008000861 */
[----:B------:R3:W-:Y:S01]  /*12bf0*/  STL [R1+0x158], R124 ;  /* 0x0001587c01007387 */ /* 0x0007e20000100800 */
[----:B-1----:R-:W-:-:S04]  /*12c00*/  @!P3 FMUL R46, R46, R46 ;  /* 0x0000002e2e2eb220 */ /* 0x002fc80000400000 */
[----:B------:R-:W1:Y:S01]  /*12c10*/  MUFU.EX2 R40, R179 ;  /* 0x000000b300287308 */ /* 0x000e620000000800 */
[----:B------:R-:W-:Y:S01]  /*12c20*/  FSETP.GEU.AND P3, PT, R125, -126, PT ;  /* 0xc2fc00007d00780b */ /* 0x000fe20003f6e000 */
[----:B--2---:R-:W-:Y:S01]  /*12c30*/  @!P4 FMUL R47, R47, R47 ;  /* 0x0000002f2f2fc220 */ /* 0x004fe20000400000 */
[----:B---3--:R-:W-:-:S05]  /*12c40*/  FFMA R124, R176, UR39, -R97 ;  /* 0x00000027b07c7c23 */ /* 0x008fca0008000861 */
[----:B------:R-:W2:Y:S01]  /*12c50*/  MUFU.EX2 R126, R126 ;  /* 0x0000007e007e7308 */ /* 0x000ea20000000800 */
[----:B------:R-:W-:Y:S01]  /*12c60*/  FSETP.GEU.AND P4, PT, R124, -126, PT ;  /* 0xc2fc00007c00780b */ /* 0x000fe20003f8e000 */
[----:B----4-:R-:W-:Y:S01]  /*12c70*/  @!P2 FMUL R127, R127, R127 ;  /* 0x0000007f7f7fa220 */ /* 0x010fe20000400000 */
[--C-:B------:R-:W-:Y:S01]  /*12c80*/  FFMA R175, R175, UR39, -R97.reuse ;  /* 0x00000027afaf7c23 */ /* 0x100fe20008000861 */
[----:B------:R-:W-:Y:S01]  /*12c90*/  FSETP.GEU.AND P2, PT, R42, -126, PT ;  /* 0xc2fc00002a00780b */ /* 0x000fe20003f4e000 */
[----:B------:R-:W-:Y:S01]  /*12ca0*/  FFMA R38, R173, UR39, -R97 ;  /* 0x00000027ad267c23 */ /* 0x000fe20008000861 */
[----:B------:R-:W-:Y:S01]  /*12cb0*/  @!P3 FMUL R125, R125, 0.5 ;  /* 0x3f0000007d7db820 */ /* 0x000fe20000400000 */
[----:B-1----:R-:W-:Y:S01]  /*12cc0*/  @!P5 FMUL R40, R40, R40 ;  /* 0x000000282828d220 */ /* 0x002fe20000400000 */
[----:B------:R-:W-:-:S06]  /*12cd0*/  FSETP.GEU.AND P5, PT, R175, -126, PT ;  /* 0xc2fc0000af00780b */ /* 0x000fcc0003fae000 */
[----:B------:R-:W-:Y:S01]  /*12ce0*/  @!P4 FMUL R124, R124, 0.5 ;  /* 0x3f0000007c7cc820 */ /* 0x000fe20000400000 */
[----:B--2---:R-:W-:Y:S01]  /*12cf0*/  @!P6 FMUL R126, R126, R126 ;  /* 0x0000007e7e7ee220 */ /* 0x004fe20000400000 */
[----:B------:R-:W-:Y:S01]  /*12d00*/  FSETP.GEU.AND P6, PT, R38, -126, PT ;  /* 0xc2fc00002600780b */ /* 0x000fe20003fce000 */
[----:B------:R-:W1:Y:S01]  /*12d10*/  MUFU.EX2 R125, R125 ;  /* 0x0000007d007d7308 */ /* 0x000e620000000800 */
[----:B------:R-:W-:-:S07]  /*12d20*/  @!P2 FMUL R42, R42, 0.5 ;  /* 0x3f0000002a2aa820 */ /* 0x000fce0000400000 */
[----:B------:R-:W2:Y:S01]  /*12d30*/  MUFU.EX2 R124, R124 ;  /* 0x0000007c007c7308 */ /* 0x000ea20000000800 */
[----:B------:R-:W-:Y:S01]  /*12d40*/  @!P5 FMUL R175, R175, 0.5 ;  /* 0x3f000000afafd820 */ /* 0x000fe20000400000 */
[--C-:B------:R-:W-:Y:S02]  /*12d50*/  FFMA R122, R36, UR39, -R97.reuse ;  /* 0x00000027247a7c23 */ /* 0x100fe40008000861 */
[----:B------:R-:W-:Y:S01]  /*12d60*/  @!P6 FMUL R38, R38, 0.5 ;  /* 0x3f0000002626e820 */ /* 0x000fe20000400000 */
[----:B------:R-:W-:-:S03]  /*12d70*/  FFMA R123, R172, UR39, -R97 ;  /* 0x00000027ac7b7c23 */ /* 0x000fc60008000861 */
[----:B------:R-:W3:Y:S01]  /*12d80*/  MUFU.EX2 R42, R42 ;  /* 0x0000002a002a7308 */ /* 0x000ee20000000800 */
[----:B-----5:R-:W-:Y:S01]  /*12d90*/  FFMA R191, R7, R191, R34 ;  /* 0x000000bf07bf7223 */ /* 0x020fe20000000022 */
[----:B------:R-:W-:Y:S01]  /*12da0*/  FFMA R34, R170, UR39, -R97 ;  /* 0x00000027aa227c23 */ /* 0x000fe20008000861 */
[----:B-1----:R-:W-:-:S05]  /*12db0*/  @!P3 FMUL R125, R125, R125 ;  /* 0x0000007d7d7db220 */ /* 0x002fca0000400000 */
[----:B------:R-:W1:Y:S01]  /*12dc0*/  MUFU.EX2 R36, R175 ;  /* 0x000000af00247308 */ /* 0x000e620000000800 */
[----:B------:R-:W-:Y:S01]  /*12dd0*/  FSETP.GEU.AND P3, PT, R123, -126, PT ;  /* 0xc2fc00007b00780b */ /* 0x000fe20003f6e000 */
[----:B------:R-:W-:Y:S01]  /*12de0*/  FMUL R121, R121, R7 ;  /* 0x0000000779797220 */ /* 0x000fe20000400000 */
[----:B--2---:R-:W-:Y:S01]  /*12df0*/  @!P4 FMUL R124, R124, R124 ;  /* 0x0000007c7c7cc220 */ /* 0x004fe20000400000 */
[----:B------:R-:W-:-:S04]  /*12e00*/  FSETP.GEU.AND P4, PT, R34, -126, PT ;  /* 0xc2fc00002200780b */ /* 0x000fc80003f8e000 */
[----:B------:R-:W2:Y:S01]  /*12e10*/  MUFU.EX2 R38, R38 ;  /* 0x0000002600267308 */ /* 0x000ea20000000800 */
[----:B------:R4:W-:Y:S01]  /*12e20*/  STL [R1+0x15c], R121 ;  /* 0x00015c7901007387 */ /* 0x0009e20000100800 */
[----:B---3--:R-:W-:Y:S01]  /*12e30*/  @!P2 FMUL R42, R42, R42 ;  /* 0x0000002a2a2aa220 */ /* 0x008fe20000400000 */
[----:B------:R-:W-:Y:S01]  /*12e40*/  FSETP.GEU.AND P2, PT, R122, -126, PT ;  /* 0xc2fc00007a00780b */ /* 0x000fe20003f4e000 */
[--C-:B------:R-:W-:Y:S02]  /*12e50*/  FFMA R168, R168, UR39, -R97.reuse ;  /* 0x00000027a8a87c23 */ /* 0x100fe40008000861 */
[----:B------:R-:W-:Y:S01]  /*12e60*/  @!P3 FMUL R123, R123, 0.5 ;  /* 0x3f0000007b7bb820 */ /* 0x000fe20000400000 */
[----:B----4-:R-:W-:Y:S01]  /*12e70*/  FFMA R121, R169, UR39, -R97 ;  /* 0x00000027a9797c23 */ /* 0x010fe20008000861 */
[----:B-1----:R-:W-:Y:S01]  /*12e80*/  @!P5 FMUL R36, R36, R36 ;  /* 0x000000242424d220 */ /* 0x002fe20000400000 */
[----:B------:R-:W-:-:S03]  /*12e90*/  @!P4 FMUL R34, R34, 0.5 ;  /* 0x3f0000002222c820 */ /* 0x000fc60000400000 */
[----:B------:R-:W-:Y:S01]  /*12ea0*/  FSETP.GEU.AND P5, PT, R121, -126, PT ;  /* 0xc2fc00007900780b */ /* 0x000fe20003fae000 */
[----:B--2---:R-:W-:Y:S01]  /*12eb0*/  @!P6 FMUL R38, R38, R38 ;  /* 0x000000262626e220 */ /* 0x004fe20000400000 */
[----:B------:R-:W-:Y:S01]  /*12ec0*/  FSETP.GEU.AND P6, PT, R168, -126, PT ;  /* 0xc2fc0000a800780b */ /* 0x000fe20003fce000 */
[----:B------:R-:W1:Y:S01]  /*12ed0*/  MUFU.EX2 R123, R123 ;  /* 0x0000007b007b7308 */ /* 0x000e620000000800 */
[----:B------:R-:W-:-:S07]  /*12ee0*/  @!P2 FMUL R122, R122, 0.5 ;  /* 0x3f0000007a7aa820 */ /* 0x000fce0000400000 */
[----:B------:R-:W2:Y:S02]  /*12ef0*/  MUFU.EX2 R34, R34 ;  /* 0x0000002200227308 */ /* 0x000ea40000000800 */
[----:B------:R-:W-:Y:S02]  /*12f00*/  @!P5 FMUL R121, R121, 0.5 ;  /* 0x3f0000007979d820 */ /* 0x000fe40000400000 */
[----:B------:R-:W-:Y:S01]  /*12f10*/  @!P6 FMUL R168, R168, 0.5 ;  /* 0x3f000000a8a8e820 */ /* 0x000fe20000400000 */
[----:B------:R-:W-:-:S03]  /*12f20*/  FFMA R50, R48, UR39, -R97 ;  /* 0x0000002730327c23 */ /* 0x000fc60008000861 */
[----:B------:R-:W3:Y:S01]  /*12f30*/  MUFU.EX2 R122, R122 ;  /* 0x0000007a007a7308 */ /* 0x000ee20000000800 */
[----:B------:R-:W-:Y:S01]  /*12f40*/  FFMA R118, R166, UR39, -R97 ;  /* 0x00000027a6767c23 */ /* 0x000fe20008000861 */
[----:B-1----:R-:W-:Y:S01]  /*12f50*/  @!P3 FMUL R123, R123, R123 ;  /* 0x0000007b7b7bb220 */ /* 0x002fe20000400000 */
[----:B------:R-:W-:-:S05]  /*12f60*/  FSETP.GEU.AND P3, PT, R50, -126, PT ;  /* 0xc2fc00003200780b */ /* 0x000fca0003f6e000 */
[----:B------:R-:W1:Y:S01]  /*12f70*/  MUFU.EX2 R121, R121 ;  /* 0x0000007900797308 */ /* 0x000e620000000800 */
[----:B------:R-:W-:Y:S01]  /*12f80*/  FMUL R117, R117, R7 ;  /* 0x0000000775757220 */ /* 0x000fe20000400000 */
[----:B--2---:R-:W-:-:S06]  /*12f90*/  @!P4 FMUL R34, R34, R34 ;  /* 0x000000222222c220 */ /* 0x004fcc0000400000 */
[----:B------:R-:W2:Y:S01]  /*12fa0*/  MUFU.EX2 R48, R168 ;  /* 0x000000a800307308 */ /* 0x000ea20000000800 */
[----:B------:R-:W-:Y:S01]  /*12fb0*/  FSETP.GEU.AND P4, PT, R118, -126, PT ;  /* 0xc2fc00007600780b */ /* 0x000fe20003f8e000 */
[----:B------:R-:W-:Y:S01]  /*12fc0*/  FMUL R116, R116, R7 ;  /* 0x0000000774747220 */ /* 0x000fe20000400000 */
[--C-:B------:R-:W-:Y:S01]  /*12fd0*/  FFMA R119, R167, UR39, -R97.reuse ;  /* 0x00000027a7777c23 */ /* 0x100fe20008000861 */
[----:B------:R-:W-:Y:S01]  /*12fe0*/  STL [R1+0x168], R117 ;  /* 0x0001687501007387 */ /* 0x000fe20000100800 */
[----:B------:R-:W-:Y:S01]  /*12ff0*/  FFMA R165, R165, UR39, -R97 ;  /* 0x00000027a5a57c23 */ /* 0x000fe20008000861 */
[----:B---3--:R-:W-:Y:S02]  /*13000*/  @!P2 FMUL R122, R122, R122 ;  /* 0x0000007a7a7aa220 */ /* 0x008fe40000400000 */
[----:B------:R-:W3:Y:S01]  /*13010*/  LDL.LU R144, [R1] ;  /* 0x0000000001907983 */ /* 0x000ee20000300800 */
[----:B------:R-:W-:-:S03]  /*13020*/  FSETP.GEU.AND P2, PT, R119, -126, PT ;  /* 0xc2fc00007700780b */ /* 0x000fc60003f4e000 */
[----:B------:R4:W-:Y:S01]  /*13030*/  STL [R1+0x16c], R116 ;  /* 0x00016c7401007387 */ /* 0x0009e20000100800 */
[----:B-1----:R-:W-:Y:S01]  /*13040*/  @!P5 FMUL R121, R121, R121 ;  /* 0x000000797979d220 */ /* 0x002fe20000400000 */
[----:B------:R-:W-:Y:S01]  /*13050*/  @!P3 FMUL R50, R50, 0.5 ;  /* 0x3f0000003232b820 */ /* 0x000fe20000400000 */
[----:B------:R-:W-:Y:S01]  /*13060*/  FSETP.GEU.AND P5, PT, R165, -126, PT ;  /* 0xc2fc0000a500780b */ /* 0x000fe20003fae000 */
[----:B--2---:R-:W-:Y:S01]  /*13070*/  @!P6 FMUL R48, R48, R48 ;  /* 0x000000303030e220 */ /* 0x004fe20000400000 */
[----:B----4-:R-:W-:Y:S01]  /*13080*/  FFMA R116, R163, UR39, -R97 ;  /* 0x00000027a3747c23 */ /* 0x010fe20008000861 */
[----:B------:R-:W-:-:S04]  /*13090*/  @!P4 FMUL R118, R118, 0.5 ;  /* 0x3f0000007676c820 */ /* 0x000fc80000400000 */
[----:B------:R-:W-:Y:S01]  /*130a0*/  FSETP.GEU.AND P6, PT, R116, -126, PT ;  /* 0xc2fc00007400780b */ /* 0x000fe20003fce000 */
[----:B------:R-:W1:Y:S01]  /*130b0*/  MUFU.EX2 R50, R50 ;  /* 0x0000003200327308 */ /* 0x000e620000000800 */
[----:B------:R-:W-:-:S04]  /*130c0*/  @!P2 FMUL R119, R119, 0.5 ;  /* 0x3f0000007777a820 */ /* 0x000fc80000400000 */
[----:B------:R-:W-:-:S03]  /*130d0*/  @!P5 FMUL R165, R165, 0.5 ;  /* 0x3f000000a5a5d820 */ /* 0x000fc60000400000 */
[----:B------:R-:W2:Y:S01]  /*130e0*/  MUFU.EX2 R118, R118 ;  /* 0x0000007600767308 */ /* 0x000ea20000000800 */
[----:B------:R-:W-:-:S03]  /*130f0*/  FFMA R54, R52, UR39, -R97 ;  /* 0x0000002734367c23 */ /* 0x000fc60008000861 */
[----:B------:R-:W-:Y:S01]  /*13100*/  @!P6 FMUL R116, R116, 0.5 ;  /* 0x3f0000007474e820 */ /* 0x000fe20000400000 */
[----:B------:R-:W-:-:S03]  /*13110*/  FFMA R115, R162, UR39, -R97 ;  /* 0x00000027a2737c23 */ /* 0x000fc60008000861 */
[----:B------:R-:W4:Y:S01]  /*13120*/  MUFU.EX2 R119, R119 ;  /* 0x0000007700777308 */ /* 0x000f220000000800 */
[----:B------:R-:W-:Y:S01]  /*13130*/  FFMA R114, R161, UR39, -R97 ;  /* 0x00000027a1727c23 */ /* 0x000fe20008000861 */
[----:B-1----:R-:W-:-:S06]  /*13140*/  @!P3 FMUL R50, R50, R50 ;  /* 0x000000323232b220 */ /* 0x002fcc0000400000 */
[----:B------:R-:W1:Y:S01]  /*13150*/  MUFU.EX2 R52, R165 ;  /* 0x000000a500347308 */ /* 0x000e620000000800 */
[----:B------:R-:W-:Y:S01]  /*13160*/  FSETP.GEU.AND P3, PT, R115, -126, PT ;  /* 0xc2fc00007300780b */ /* 0x000fe20003f6e000 */
[----:B--2---:R-:W-:-:S06]  /*13170*/  @!P4 FMUL R118, R118, R118 ;  /* 0x000000767676c220 */ /* 0x004fcc0000400000 */
[----:B------:R-:W2:Y:S01]  /*13180*/  MUFU.EX2 R116, R116 ;  /* 0x0000007400747308 */ /* 0x000ea20000000800 */
[----:B------:R-:W-:Y:S01]  /*13190*/  FSETP.GEU.AND P4, PT, R114, -126, PT ;  /* 0xc2fc00007200780b */ /* 0x000fe20003f8e000 */
[--C-:B------:R-:W-:Y:S01]  /*131a0*/  FFMA R160, R160, UR39, -R97.reuse ;  /* 0x00000027a0a07c23 */ /* 0x100fe20008000861 */
[----:B----4-:R-:W-:Y:S01]  /*131b0*/  @!P2 FMUL R119, R119, R119 ;  /* 0x000000777777a220 */ /* 0x010fe20000400000 */
[----:B------:R-:W-:Y:S01]  /*131c0*/  FFMA R62, R159, UR39, -R97 ;  /* 0x000000279f3e7c23 */ /* 0x000fe20008000861 */
[----:B------:R-:W-:Y:S01]  /*131d0*/  FSETP.GEU.AND P2, PT, R54, -126, PT ;  /* 0xc2fc00003600780b */ /* 0x000fe20003f4e000 */
[----:B------:R-:W-:Y:S01]  /*131e0*/  @!P3 FMUL R115, R115, 0.5 ;  /* 0x3f0000007373b820 */ /* 0x000fe20000400000 */
[----:B-1----:R-:W-:Y:S01]  /*131f0*/  @!P5 FMUL R52, R52, R52 ;  /* 0x000000343434d220 */ /* 0x002fe20000400000 */
[----:B------:R-:W-:-:S06]  /*13200*/  FSETP.GEU.AND P5, PT, R160, -126, PT ;  /* 0xc2fc0000a000780b */ /* 0x000fcc0003fae000 */
[----:B------:R-:W-:Y:S01]  /*13210*/  @!P4 FMUL R114, R114, 0.5 ;  /* 0x3f0000007272c820 */ /* 0x000fe20000400000 */
[----:B--2---:R-:W-:Y:S01]  /*13220*/  @!P6 FMUL R116, R116, R116 ;  /* 0x000000747474e220 */ /* 0x004fe20000400000 */
[----:B------:R-:W-:Y:S01]  /*13230*/  FSETP.GEU.AND P6, PT, R62, -126, PT ;  /* 0xc2fc00003e00780b */ /* 0x000fe20003fce000 */
[----:B------:R-:W1:Y:S01]  /*13240*/  MUFU.EX2 R115, R115 ;  /* 0x0000007300737308 */ /* 0x000e620000000800 */
[----:B------:R-:W-:Y:S01]  /*13250*/  @!P2 FMUL R54, R54, 0.5 ;  /* 0x3f0000003636a820 */ /* 0x000fe20000400000 */
[----:B------:R-:W-:Y:S02]  /*13260*/  FMUL R113, R113, R7 ;  /* 0x0000000771717220 */ /* 0x000fe40000400000 */
[----:B------:R-:W-:-:S04]  /*13270*/  @!P5 FMUL R160, R160, 0.5 ;  /* 0x3f000000a0a0d820 */ /* 0x000fc80000400000 */
[----:B------:R-:W2:Y:S01]  /*13280*/  MUFU.EX2 R114, R114 ;  /* 0x0000007200727308 */ /* 0x000ea20000000800 */
[----:B------:R-:W-:Y:S01]  /*13290*/  FMUL R112, R112, R7 ;  /* 0x0000000770707220 */ /* 0x000fe20000400000 */
[--C-:B------:R-:W-:Y:S02]  /*132a0*/  FFMA R7, R60, UR39, -R97.reuse ;  /* 0x000000273c077c23 */ /* 0x100fe40008000861 */
[----:B------:R-:W-:Y:S01]  /*132b0*/  @!P6 FMUL R62, R62, 0.5 ;  /* 0x3f0000003e3ee820 */ /* 0x000fe20000400000 */
[----:B------:R-:W-:Y:S03]  /*132c0*/  STL [R1+0x178], R113 ;  /* 0x0001787101007387 */ /* 0x000fe60000100800 */
[----:B------:R-:W4:Y:S01]  /*132d0*/  MUFU.EX2 R60, R160 ;  /* 0x000000a0003c7308 */ /* 0x000f220000000800 */
[----:B------:R1:W-:Y:S01]  /*132e0*/  STL [R1+0x17c], R112 ;  /* 0x00017c7001007387 */ /* 0x0003e20000100800 */
[----:B------:R-:W-:-:S06]  /*132f0*/  FFMA R58, R56, UR39, -R97 ;  /* 0x00000027383a7c23 */ /* 0x000fcc0008000861 */
[----:B------:R-:W4:Y:S01]  /*13300*/  MUFU.EX2 R54, R54 ;  /* 0x0000003600367308 */ /* 0x000f220000000800 */
[----:B-1----:R-:W-:Y:S01]  /*13310*/  FFMA R112, R158, UR39, -R97 ;  /* 0x000000279e707c23 */ /* 0x002fe20008000861 */
[----:B------:R-:W-:-:S06]  /*13320*/  @!P3 FMUL R115, R115, R115 ;  /* 0x000000737373b220 */ /* 0x000fcc0000400000 */
[----:B------:R-:W1:Y:S01]  /*13330*/  MUFU.EX2 R62, R62 ;  /* 0x0000003e003e7308 */ /* 0x000e620000000800 */
[----:B------:R-:W-:Y:S01]  /*13340*/  FSETP.GEU.AND P3, PT, R112, -126, PT ;  /* 0xc2fc00007000780b */ /* 0x000fe20003f6e000 */
[----:B--2---:R-:W-:Y:S01]  /*13350*/  @!P4 FMUL R114, R114, R114 ;  /* 0x000000727272c220 */ /* 0x004fe20000400000 */
[----:B------:R-:W-:Y:S01]  /*13360*/  FSETP.GEU.AND P4, PT, R58, -126, PT ;  /* 0xc2fc00003a00780b */ /* 0x000fe20003f8e000 */
[--C-:B------:R-:W-:Y:S01]  /*13370*/  FFMA R110, R157, UR39, -R97.reuse ;  /* 0x000000279d6e7c23 */ /* 0x100fe20008000861 */
[----:B----4-:R-:W-:Y:S01]  /*13380*/  @!P5 FMUL R60, R60, R60 ;  /* 0x0000003c3c3cd220 */ /* 0x010fe20000400000 */
[----:B------:R-:W-:-:S03]  /*13390*/  FFMA R156, R156, UR39, -R97 ;  /* 0x000000279c9c7c23 */ /* 0x000fc60008000861 */
[----:B------:R-:W-:Y:S01]  /*133a0*/  FSETP.GEU.AND P5, PT, R110, -126, PT ;  /* 0xc2fc00006e00780b */ /* 0x000fe20003fae000 */
[----:B------:R-:W-:Y:S01]  /*133b0*/  @!P2 FMUL R54, R54, R54 ;  /* 0x000000363636a220 */ /* 0x000fe20000400000 */
[----:B------:R-:W-:-:S03]  /*133c0*/  FSETP.GEU.AND P2, PT, R7, -126, PT ;  /* 0xc2fc00000700780b */ /* 0x000fc60003f4e000 */
[----:B------:R-:W-:Y:S01]  /*133d0*/  @!P3 FMUL R112, R112, 0.5 ;  /* 0x3f0000007070b820 */ /* 0x000fe20000400000 */
[----:B-1----:R-:W-:Y:S01]  /*133e0*/  @!P6 FMUL R62, R62, R62 ;  /* 0x0000003e3e3ee220 */ /* 0x002fe20000400000 */
[----:B------:R-:W-:Y:S01]  /*133f0*/  FSETP.GEU.AND P6, PT, R156, -126, PT ;  /* 0xc2fc00009c00780b */ /* 0x000fe20003fce000 */
[----:B------:R-:W-:-:S03]  /*13400*/  @!P4 FMUL R58, R58, 0.5 ;  /* 0x3f0000003a3ac820 */ /* 0x000fc60000400000 */
[----:B------:R-:W1:Y:S02]  /*13410*/  MUFU.EX2 R112, R112 ;  /* 0x0000007000707308 */ /* 0x000e640000000800 */
[----:B------:R-:W-:Y:S02]  /*13420*/  @!P5 FMUL R110, R110, 0.5 ;  /* 0x3f0000006e6ed820 */ /* 0x000fe40000400000 */
[----:B------:R-:W-:-:S04]  /*13430*/  @!P2 FMUL R7, R7, 0.5 ;  /* 0x3f0000000707a820 */ /* 0x000fc80000400000 */
[----:B------:R-:W2:Y:S01]  /*13440*/  MUFU.EX2 R58, R58 ;  /* 0x0000003a003a7308 */ /* 0x000ea20000000800 */
[----:B------:R-:W-:Y:S01]  /*13450*/  @!P6 FMUL R156, R156, 0.5 ;  /* 0x3f0000009c9ce820 */ /* 0x000fe20000400000 */
[----:B------:R-:W-:-:S06]  /*13460*/  FFMA R70, R72, UR39, -R97 ;  /* 0x0000002748467c23 */ /* 0x000fcc0008000861 */
[----:B------:R-:W4:Y:S01]  /*13470*/  MUFU.EX2 R56, R7 ;  /* 0x0000000700387308 */ /* 0x000f220000000800 */
[----:B------:R-:W-:-:S07]  /*13480*/  FFMA R74, R155, UR39, -R97 ;  /* 0x000000279b4a7c23 */ /* 0x000fce0008000861 */
[----:B------:R-:W4:Y:S01]  /*13490*/  MUFU.EX2 R110, R110 ;  /* 0x0000006e006e7308 */ /* 0x000f220000000800 */
[----:B------:R-:W-:Y:S01]  /*134a0*/  FFMA R120, R120, UR39, -R97 ;  /* 0x0000002778787c23 */ /* 0x000fe20008000861 */
[----:B-1----:R-:W-:Y:S01]  /*134b0*/  @!P3 FMUL R112, R112, R112 ;  /* 0x000000707070b220 */ /* 0x002fe20000400000 */
[----:B------:R-:W-:-:S05]  /*134c0*/  FSETP.GEU.AND P3, PT, R74, -126, PT ;  /* 0xc2fc00004a00780b */ /* 0x000fca0003f6e000 */
[----:B------:R-:W1:Y:S01]  /*134d0*/  MUFU.EX2 R72, R156 ;  /* 0x0000009c00487308 */ /* 0x000e620000000800 */
[----:B--2---:R-:W-:Y:S01]  /*134e0*/  @!P4 FMUL R58, R58, R58 ;  /* 0x0000003a3a3ac220 */ /* 0x004fe20000400000 */
[----:B------:R-:W-:Y:S01]  /*134f0*/  FSETP.GEU.AND P4, PT, R120, -126, PT ;  /* 0xc2fc00007800780b */ /* 0x000fe20003f8e000 */
[--C-:B------:R-:W-:Y:S01]  /*13500*/  FFMA R154, R154, UR39, -R97.reuse ;  /* 0x000000279a9a7c23 */ /* 0x100fe20008000861 */
[--C-:B------:R-:W-:Y:S01]  /*13510*/  FFMA R106, R92, UR39, -R97.reuse ;  /* 0x000000275c6a7c23 */ /* 0x100fe20008000861 */
[----:B----4-:R-:W-:Y:S01]  /*13520*/  @!P2 FMUL R56, R56, R56 ;  /* 0x000000383838a220 */ /* 0x010fe20000400000 */
[----:B------:R-:W-:Y:S02]  /*13530*/  FFMA R92, R136, UR39, -R97 ;  /* 0x00000027885c7c23 */ /* 0x000fe40008000861 */
[----:B------:R-:W-:Y:S01]  /*13540*/  FSETP.GEU.AND P2, PT, R154, -126, PT ;  /* 0xc2fc00009a00780b */ /* 0x000fe20003f4e000 */
[----:B------:R-:W-:Y:S01]  /*13550*/  @!P5 FMUL R110, R110, R110 ;  /* 0x0000006e6e6ed220 */ /* 0x000fe20000400000 */
[----:B------:R-:W-:Y:S01]  /*13560*/  FSETP.GEU.AND P5, PT, R70, -126, PT ;  /* 0xc2fc00004600780b */ /* 0x000fe20003fae000 */
[----:B------:R-:W-:Y:S01]  /*13570*/  @!P3 FMUL R74, R74, 0.5 ;  /* 0x3f0000004a4ab820 */ /* 0x000fe20000400000 */
[----:B-1----:R-:W-:Y:S01]  /*13580*/  @!P6 FMUL R72, R72, R72 ;  /* 0x000000484848e220 */ /* 0x002fe20000400000 */
[----:B------:R-:W-:-:S02]  /*13590*/  FSETP.GEU.AND P6, PT, R92, -126, PT ;  /* 0xc2fc00005c00780b */ /* 0x000fc40003fce000 */
[----:B------:R-:W-:Y:S02]  /*135a0*/  @!P4 FMUL R120, R120, 0.5 ;  /* 0x3f0000007878c820 */ /* 0x000fe40000400000 */
[----:B------:R-:W1:Y:S01]  /*135b0*/  MUFU.EX2 R74, R74 ;  /* 0x0000004a004a7308 */ /* 0x000e620000000800 */
[----:B------:R-:W-:-:S03]  /*135c0*/  FFMA R103, R84, UR39, -R97 ;  /* 0x0000002754677c23 */ /* 0x000fc60008000861 */
[----:B------:R-:W-:Y:S02]  /*135d0*/  @!P2 FMUL R154, R154, 0.5 ;  /* 0x3f0000009a9aa820 */ /* 0x000fe40000400000 */
[----:B------:R-:W-:Y:S02]  /*135e0*/  @!P5 FMUL R70, R70, 0.5 ;  /* 0x3f0000004646d820 */ /* 0x000fe40000400000 */
[----:B------:R-:W2:Y:S01]  /*135f0*/  MUFU.EX2 R84, R120 ;  /* 0x0000007800547308 */ /* 0x000ea20000000800 */
[----:B------:R-:W-:Y:S01]  /*13600*/  FFMA R111, R68, UR39, -R97 ;  /* 0x00000027446f7c23 */ /* 0x000fe20008000861 */
[----:B------:R-:W-:-:S06]  /*13610*/  @!P6 FMUL R92, R92, 0.5 ;  /* 0x3f0000005c5ce820 */ /* 0x000fcc0000400000 */
[----:B------:R-:W4:Y:S01]  /*13620*/  MUFU.EX2 R68, R154 ;  /* 0x0000009a00447308 */ /* 0x000f220000000800 */
[----:B------:R-:W-:-:S07]  /*13630*/  FFMA R104, R104, UR39, -R97 ;  /* 0x0000002768687c23 */ /* 0x000fce0008000861 */
[----:B------:R-:W4:Y:S01]  /*13640*/  MUFU.EX2 R70, R70 ;  /* 0x0000004600467308 */ /* 0x000f220000000800 */
[----:B-1----:R-:W-:Y:S01]  /*13650*/  @!P3 FMUL R74, R74, R74 ;  /* 0x0000004a4a4ab220 */ /* 0x002fe20000400000 */
[----:B------:R-:W-:Y:S01]  /*13660*/  FSETP.GEU.AND P3, PT, R111, -126, PT ;  /* 0xc2fc00006f00780b */ /* 0x000fe20003f6e000 */
[----:B--2---:R-:W-:-:S05]  /*13670*/  @!P4 FMUL R84, R84, R84 ;  /* 0x000000545454c220 */ /* 0x004fca0000400000 */
[----:B------:R-:W1:Y:S01]  /*13680*/  MUFU.EX2 R92, R92 ;  /* 0x0000005c005c7308 */ /* 0x000e620000000800 */
        /* <DEDUP_REMOVED lines=8> */
[----:B------:R-:W-:-:S04]  /*13710*/  @!P3 FMUL R111, R111, 0.5 ;  /* 0x3f0000006f6fb820 */ /* 0x000fc80000400000 */
[----:B------:R-:W-:Y:S01]  /*13720*/  @!P4 FMUL R104, R104, 0.5 ;  /* 0x3f0000006868c820 */ /* 0x000fe20000400000 */
[----:B-1----:R-:W-:Y:S01]  /*13730*/  @!P6 FMUL R92, R92, R92 ;  /* 0x0000005c5c5ce220 */ /* 0x002fe20000400000 */
[----:B------:R-:W-:Y:S01]  /*13740*/  FSETP.GEU.AND P6, PT, R102, -126, PT ;  /* 0xc2fc00006600780b */ /* 0x000fe20003fce000 */
[----:B------:R-:W1:Y:S03]  /*13750*/  MUFU.EX2 R111, R111 ;  /* 0x0000006f006f7308 */ /* 0x000e660000000800 */
[----:B------:R-:W-:Y:S02]  /*13760*/  @!P2 FMUL R113, R113, 0.5 ;  /* 0x3f0000007171a820 */ /* 0x000fe40000400000 */
[----:B------:R-:W-:-:S03]  /*13770*/  @!P5 FMUL R98, R98, 0.5 ;  /* 0x3f0000006262d820 */ /* 0x000fc60000400000 */
[----:B------:R-:W2:Y:S04]  /*13780*/  MUFU.EX2 R104, R104 ;  /* 0x0000006800687308 */ /* 0x000ea80000000800 */
[----:B------:R-:W-:-:S04]  /*13790*/  @!P6 FMUL R102, R102, 0.5 ;  /* 0x3f0000006666e820 */ /* 0x000fc80000400000 */
[----:B------:R-:W4:Y:S01]  /*137a0*/  MUFU.EX2 R113, R113 ;  /* 0x0000007100717308 */ /* 0x000f220000000800 */
[--C-:B------:R-:W-:Y:S01]  /*137b0*/  FFMA R108, R108, UR39, -R97.reuse ;  /* 0x000000276c6c7c23 */ /* 0x100fe20008000861 */
[--C-:B------:R-:W-:Y:S01]  /*137c0*/  FFMA R101, R129, UR39, -R97.reuse ;  /* 0x0000002781657c23 */ /* 0x100fe20008000861 */
[----:B------:R-:W-:-:S05]  /*137d0*/  FFMA R140, R140, UR39, -R97 ;  /* 0x000000278c8c7c23 */ /* 0x000fca0008000861 */
[----:B------:R-:W4:Y:S01]  /*137e0*/  MUFU.EX2 R98, R98 ;  /* 0x0000006200627308 */ /* 0x000f220000000800 */
[--C-:B------:R-:W-:Y:S01]  /*137f0*/  FFMA R7, R188, UR39, -R97.reuse ;  /* 0x00000027bc077c23 */ /* 0x100fe20008000861 */
[--C-:B------:R-:W-:Y:S01]  /*13800*/  FFMA R117, R164, UR39, -R97.reuse ;  /* 0x00000027a4757c23 */ /* 0x100fe20008000861 */
[--C-:B------:R-:W-:Y:S01]  /*13810*/  FFMA R109, R109, UR39, -R97.reuse ;  /* 0x000000276d6d7c23 */ /* 0x100fe20008000861 */
[--C-:B------:R-:W-:Y:S01]  /*13820*/  FFMA R64, R64, UR39, -R97.reuse ;  /* 0x0000002740407c23 */ /* 0x100fe20008000861 */
[--C-:B------:R-:W-:Y:S01]  /*13830*/  FFMA R107, R152, UR39, -R97.reuse ;  /* 0x00000027986b7c23 */ /* 0x100fe20008000861 */
[--C-:B------:R-:W-:Y:S02]  /*13840*/  FFMA R105, R105, UR39, -R97.reuse ;  /* 0x0000002769697c23 */ /* 0x100fe40008000861 */
[----:B------:R-:W4:Y:S01]  /*13850*/  MUFU.EX2 R102, R102 ;  /* 0x0000006600667308 */ /* 0x000f220000000800 */
        /* <DEDUP_REMOVED lines=8> */
[----:B------:R-:W-:Y:S01]  /*138e0*/  FADD R142, R134, R56 ;  /* 0x00000038868e7221 */ /* 0x000fe20000000000 */
[----:B------:R-:W-:Y:S01]  /*138f0*/  FADD R97, R122, R84 ;  /* 0x000000547a617221 */ /* 0x000fe20000000000 */
[----:B-1----:R-:W-:Y:S01]  /*13900*/  @!P3 FMUL R111, R111, R111 ;  /* 0x0000006f6f6fb220 */ /* 0x002fe20000400000 */
[----:B------:R-:W-:Y:S01]  /*13910*/  FSETP.GEU.AND P3, PT, R108, -126, PT ;  /* 0xc2fc00006c00780b */ /* 0x000fe20003f6e000 */
[----:B--2---:R-:W-:Y:S01]  /*13920*/  @!P4 FMUL R104, R104, R104 ;  /* 0x000000686868c220 */ /* 0x004fe20000400000 */
[----:B------:R-:W-:Y:S01]  /*13930*/  FSETP.GEU.AND P4, PT, R140, -126, PT ;  /* 0xc2fc00008c00780b */ /* 0x000fe20003f8e000 */
[----:B------:R-:W-:Y:S01]  /*13940*/  FADD R142, R142, R97 ;  /* 0x000000618e8e7221 */ /* 0x000fe20000000000 */
[----:B------:R-:W-:Y:S01]  /*13950*/  FADD R97, R40, R70 ;  /* 0x0000004628617221 */ /* 0x000fe20000000000 */
[----:B------:R-:W-:Y:S01]  /*13960*/  FADD R120, R52, R92 ;  /* 0x0000005c34787221 */ /* 0x000fe20000000000 */
[----:B----4-:R-:W-:Y:S01]  /*13970*/  @!P2 FMUL R113, R113, R113 ;  /* 0x000000717171a220 */ /* 0x010fe20000400000 */
[----:B------:R-:W-:Y:S01]  /*13980*/  FSETP.GEU.AND P2, PT, R103, -126, PT ;  /* 0xc2fc00006700780b */ /* 0x000fe20003f4e000 */
[----:B------:R-:W-:Y:S01]  /*13990*/  FADD R135, R131, R112 ;  /* 0x0000007083877221 */ /* 0x000fe20000000000 */
[----:B------:R-:W-:Y:S01]  /*139a0*/  FADD R97, R97, R120 ;  /* 0x0000007861617221 */ /* 0x000fe20000000000 */
[----:B------:R-:W-:Y:S01]  /*139b0*/  FADD R120, R123, R104 ;  /* 0x000000687b787221 */ /* 0x000fe20000000000 */
[----:B------:R-:W-:Y:S01]  /*139c0*/  @!P5 FMUL R98, R98, R98 ;  /* 0x000000626262d220 */ /* 0x000fe20000400000 */
[----:B------:R-:W-:Y:S01]  /*139d0*/  @!P6 FMUL R102, R102, R102 ;  /* 0x000000666666e220 */ /* 0x000fe20000400000 */
[----:B------:R-:W-:Y:S01]  /*139e0*/  FADD R142, R142, R97 ;  /* 0x000000618e8e7221 */ /* 0x000fe20000000000 */
[----:B------:R-:W-:Y:S01]  /*139f0*/  FADD R135, R135, R120 ;  /* 0x0000007887877221 */ /* 0x000fe20000000000 */
[----:B------:R-:W-:Y:S01]  /*13a00*/  FADD R97, R116, R98 ;  /* 0x0000006274617221 */ /* 0x000fe20000000000 */
[----:B------:R-:W-:Y:S01]  /*13a10*/  @!P3 FMUL R108, R108, 0.5 ;  /* 0x3f0000006c6cb820 */ /* 0x000fe20000400000 */
[----:B------:R-:W-:Y:S01]  /*13a20*/  FADD R120, R126, R111 ;  /* 0x0000006f7e787221 */ /* 0x000fe20000000000 */
[----:B------:R-:W-:Y:S01]  /*13a30*/  FSETP.GEU.AND P6, PT, R64, -126, PT ;  /* 0xc2fc00004000780b */ /* 0x000fe20003fce000 */
[----:B------:R-:W-:-:S02]  /*13a40*/  @!P4 FMUL R140, R140, 0.5 ;  /* 0x3f0000008c8cc820 */ /* 0x000fc40000400000 */
[----:B------:R-:W-:Y:S01]  /*13a50*/  FADD R120, R120, R97 ;  /* 0x0000006178787221 */ /* 0x000fe20000000000 */
[----:B------:R-:W1:Y:S01]  /*13a60*/  MUFU.EX2 R108, R108 ;  /* 0x0000006c006c7308 */ /* 0x000e620000000800 */
[----:B------:R-:W-:-:S07]  /*13a70*/  @!P2 FMUL R103, R103, 0.5 ;  /* 0x3f0000006767a820 */ /* 0x000fce0000400000 */
[----:B------:R-:W2:Y:S01]  /*13a80*/  MUFU.EX2 R97, R140 ;  /* 0x0000008c00617308 */ /* 0x000ea20000000800 */
[----:B------:R-:W-:Y:S01]  /*13a90*/  @!P6 FMUL R64, R64, 0.5 ;  /* 0x3f0000004040e820 */ /* 0x000fe20000400000 */
[----:B------:R-:W-:-:S06]  /*13aa0*/  FSETP.GEU.AND P5, PT, R109, -126, PT ;  /* 0xc2fc00006d00780b */ /* 0x000fcc0003fae000 */
[----:B------:R-:W4:Y:S01]  /*13ab0*/  MUFU.EX2 R103, R103 ;  /* 0x0000006700677308 */ /* 0x000f220000000800 */
[----:B-1----:R-:W-:Y:S01]  /*13ac0*/  @!P3 FMUL R108, R108, R108 ;  /* 0x0000006c6c6cb220 */ /* 0x002fe20000400000 */
[----:B------:R-:W-:-:S06]  /*13ad0*/  FSETP.GEU.AND P3, PT, R94, -126, PT ;  /* 0xc2fc00005e00780b */ /* 0x000fcc0003f6e000 */
[----:B------:R-:W1:Y:S01]  /*13ae0*/  MUFU.EX2 R64, R64 ;  /* 0x0000004000407308 */ /* 0x000e620000000800 */
[----:B--2---:R-:W-:Y:S01]  /*13af0*/  @!P4 FMUL R97, R97, R97 ;  /* 0x000000616161c220 */ /* 0x004fe20000400000 */
[----:B------:R-:W-:Y:S01]  /*13b00*/  FSETP.GEU.AND P4, PT, R107, -126, PT ;  /* 0xc2fc00006b00780b */ /* 0x000fe20003f8e000 */
[----:B------:R-:W-:Y:S01]  /*13b10*/  @!P5 FMUL R109, R109, 0.5 ;  /* 0x3f0000006d6dd820 */ /* 0x000fe20000400000 */
[----:B----4-:R-:W-:Y:S01]  /*13b20*/  @!P2 FMUL R103, R103, R103 ;  /* 0x000000676767a220 */ /* 0x010fe20000400000 */
[----:B------:R-:W-:-:S04]  /*13b30*/  FSETP.GEU.AND P2, PT, R100, -126, PT ;  /* 0xc2fc00006400780b */ /* 0x000fc80003f4e000 */
[----:B------:R-:W2:Y:S01]  /*13b40*/  MUFU.EX2 R109, R109 ;  /* 0x0000006d006d7308 */ /* 0x000ea20000000800 */
[----:B------:R-:W-:-:S05]  /*13b50*/  @!P3 FMUL R94, R94, 0.5 ;  /* 0x3f0000005e5eb820 */ /* 0x000fca0000400000 */
[----:B------:R-:W-:Y:S01]  /*13b60*/  @!P4 FMUL R107, R107, 0.5 ;  /* 0x3f0000006b6bc820 */ /* 0x000fe20000400000 */
[----:B-1----:R-:W-:Y:S01]  /*13b70*/  @!P6 FMUL R64, R64, R64 ;  /* 0x000000404040e220 */ /* 0x002fe20000400000 */
[----:B------:R-:W-:Y:S01]  /*13b80*/  FSETP.GEU.AND P6, PT, R91, -126, PT ;  /* 0xc2fc00005b00780b */ /* 0x000fe20003fce000 */
[----:B------:R-:W1:Y:S01]  /*13b90*/  MUFU.EX2 R94, R94 ;  /* 0x0000005e005e7308 */ /* 0x000e620000000800 */
[----:B------:R-:W-:-:S07]  /*13ba0*/  @!P2 FMUL R100, R100, 0.5 ;  /* 0x3f0000006464a820 */ /* 0x000fce0000400000 */
[----:B------:R-:W4:Y:S01]  /*13bb0*/  MUFU.EX2 R107, R107 ;  /* 0x0000006b006b7308 */ /* 0x000f220000000800 */
[----:B--2---:R-:W-:-:S03]  /*13bc0*/  @!P5 FMUL R109, R109, R109 ;  /* 0x0000006d6d6dd220 */ /* 0x004fc60000400000 */
[----:B------:R-:W-:Y:S01]  /*13bd0*/  @!P6 FMUL R91, R91, 0.5 ;  /* 0x3f0000005b5be820 */ /* 0x000fe20000400000 */
[----:B------:R-:W-:-:S03]  /*13be0*/  FSETP.GEU.AND P5, PT, R105, -126, PT ;  /* 0xc2fc00006900780b */ /* 0x000fc60003fae000 */
[----:B------:R-:W2:Y:S01]  /*13bf0*/  MUFU.EX2 R100, R100 ;  /* 0x0000006400647308 */ /* 0x000ea20000000800 */
[----:B-1----:R-:W-:Y:S01]  /*13c00*/  @!P3 FMUL R94, R94, R94 ;  /* 0x0000005e5e5eb220 */ /* 0x002fe20000400000 */
[----:B------:R-:W-:-:S06]  /*13c10*/  FSETP.GEU.AND P3, PT, R101, -126, PT ;  /* 0xc2fc00006500780b */ /* 0x000fcc0003f6e000 */
[----:B------:R-:W1:Y:S01]  /*13c20*/  MUFU.EX2 R91, R91 ;  /* 0x0000005b005b7308 */ /* 0x000e620000000800 */
[----:B----4-:R-:W-:Y:S01]  /*13c30*/  @!P4 FMUL R107, R107, R107 ;  /* 0x0000006b6b6bc220 */ /* 0x010fe20000400000 */
[----:B------:R-:W-:Y:S01]  /*13c40*/  FSETP.GEU.AND P4, PT, R86, -126, PT ;  /* 0xc2fc00005600780b */ /* 0x000fe20003f8e000 */
[----:B------:R-:W-:Y:S01]  /*13c50*/  @!P5 FMUL R105, R105, 0.5 ;  /* 0x3f0000006969d820 */ /* 0x000fe20000400000 */
[----:B------:R-:W-:Y:S01]  /*13c60*/  FADD R133, R128, R58 ;  /* 0x0000003a80857221 */ /* 0x000fe20000000000 */
[----:B------:R-:W-:Y:S01]  /*13c70*/  FADD R132, R34, R102 ;  /* 0x0000006622847221 */ /* 0x000fe20000000000 */
[----:B--2---:R-:W-:Y:S01]  /*13c80*/  @!P2 FMUL R100, R100, R100 ;  /* 0x000000646464a220 */ /* 0x004fe20000400000 */
[----:B------:R-:W-:Y:S02]  /*13c90*/  FSETP.GEU.AND P2, PT, R96, -126, PT ;  /* 0xc2fc00006000780b */ /* 0x000fe40003f4e000 */
[----:B------:R-:W-:Y:S01]  /*13ca0*/  FADD R133, R133, R132 ;  /* 0x0000008485857221 */ /* 0x000fe20000000000 */
[----:B------:R-:W-:Y:S01]  /*13cb0*/  FADD R132, R42, R108 ;  /* 0x0000006c2a847221 */ /* 0x000fe20000000000 */
[----:B------:R-:W-:Y:S01]  /*13cc0*/  FADD R136, R54, R97 ;  /* 0x0000006136887221 */ /* 0x000fe20000000000 */
[----:B------:R-:W2:Y:S03]  /*13cd0*/  MUFU.EX2 R105, R105 ;  /* 0x0000006900697308 */ /* 0x000ea60000000800 */
[----:B------:R-:W-:Y:S01]  /*13ce0*/  @!P4 FMUL R86, R86, 0.5 ;  /* 0x3f0000005656c820 */ /* 0x000fe20000400000 */
[----:B------:R-:W-:Y:S01]  /*13cf0*/  @!P3 FMUL R101, R101, 0.5 ;  /* 0x3f0000006565b820 */ /* 0x000fe20000400000 */
[----:B-1----:R-:W-:Y:S01]  /*13d00*/  @!P6 FMUL R91, R91, R91 ;  /* 0x0000005b5b5be220 */ /* 0x002fe20000400000 */
[----:B------:R-:W-:Y:S01]  /*13d10*/  FSETP.GEU.AND P6, PT, R4, -126, PT ;  /* 0xc2fc00000400780b */ /* 0x000fe20003fce000 */
[----:B------:R-:W-:Y:S01]  /*13d20*/  FADD R132, R132, R136 ;  /* 0x0000008884847221 */ /* 0x000fe20000000000 */
[----:B------:R-:W-:Y:S01]  /*13d30*/  FADD R135, R135, R120 ;  /* 0x0000007887877221 */ /* 0x000fe20000000000 */
[----:B------:R-:W1:Y:S02]  /*13d40*/  MUFU.EX2 R86, R86 ;  /* 0x0000005600567308 */ /* 0x000e640000000800 */
[----:B------:R-:W-:Y:S01]  /*13d50*/  FADD R133, R133, R132 ;  /* 0x0000008485857221 */ /* 0x000fe20000000000 */
[----:B------:R-:W-:Y:S01]  /*13d60*/  FADD R132, R130, R110 ;  /* 0x0000006e82847221 */ /* 0x000fe20000000000 */
[----:B------:R-:W-:Y:S01]  /*13d70*/  FADD R137, R121, R103 ;  /* 0x0000006779897221 */ /* 0x000fe20000000000 */
[----:B------:R-:W-:Y:S01]  /*13d80*/  @!P2 FMUL R96, R96, 0.5 ;  /* 0x3f0000006060a820 */ /* 0x000fe20000400000 */
[----:B------:R-:W-:Y:S01]  /*13d90*/  FADD R120, R125, R109 ;  /* 0x0000006d7d787221 */ /* 0x000fe20000000000 */
[----:B------:R-:W-:Y:S01]  /*13da0*/  FADD R136, R115, R94 ;  /* 0x0000005e73887221 */ /* 0x000fe20000000000 */
[----:B------:R-:W4:Y:S01]  /*13db0*/  MUFU.EX2 R101, R101 ;  /* 0x0000006500657308 */ /* 0x000f220000000800 */
[----:B------:R-:W-:-:S02]  /*13dc0*/  FADD R132, R132, R137 ;  /* 0x0000008984847221 */ /* 0x000fc40000000000 */
[----:B------:R-:W-:Y:S01]  /*13dd0*/  FADD R137, R120, R136 ;  /* 0x0000008878897221 */ /* 0x000fe20000000000 */
[----:B------:R-:W-:Y:S01]  /*13de0*/  FADD R136, R44, R72 ;  /* 0x000000482c887221 */ /* 0x000fe20000000000 */
[----:B------:R-:W-:Y:S01]  /*13df0*/  FADD R120, R48, R100 ;  /* 0x0000006430787221 */ /* 0x000fe20000000000 */
[----:B------:R-:W-:Y:S01]  /*13e00*/  @!P6 FMUL R4, R4, 0.5 ;  /* 0x3f0000000404e820 */ /* 0x000fe20000400000 */
[----:B--2---:R-:W-:Y:S01]  /*13e10*/  @!P5 FMUL R105, R105, R105 ;  /* 0x000000696969d220 */ /* 0x004fe20000400000 */
[----:B------:R-:W2:Y:S01]  /*13e20*/  MUFU.EX2 R96, R96 ;  /* 0x0000006000607308 */ /* 0x000ea20000000800 */
[----:B------:R-:W-:Y:S01]  /*13e30*/  FSETP.GEU.AND P5, PT, R7, -126, PT ;  /* 0xc2fc00000700780b */ /* 0x000fe20003fae000 */
[----:B------:R-:W-:Y:S01]  /*13e40*/  FADD R132, R132, R137 ;  /* 0x0000008984847221 */ /* 0x000fe20000000000 */
[----:B------:R-:W-:Y:S01]  /*13e50*/  FADD R136, R136, R120 ;  /* 0x0000007888887221 */ /* 0x000fe20000000000 */
[----:B------:R-:W-:Y:S01]  /*13e60*/  FADD R120, R124, R64 ;  /* 0x000000407c787221 */ /* 0x000fe20000000000 */
[----:B------:R-:W-:-:S03]  /*13e70*/  FADD R137, R114, R91 ;  /* 0x0000005b72897221 */ /* 0x000fc60000000000 */
[----:B------:R-:W3:Y:S01]  /*13e80*/  MUFU.EX2 R4, R4 ;  /* 0x0000000400047308 */ /* 0x000ee20000000800 */
[----:B------:R-:W-:Y:S01]  /*13e90*/  FADD R120, R120, R137 ;  /* 0x0000008978787221 */ /* 0x000fe20000000000 */
[----:B-1----:R-:W-:Y:S01]  /*13ea0*/  @!P4 FMUL R86, R86, R86 ;  /* 0x000000565656c220 */ /* 0x002fe20000400000 */
[----:B----4-:R-:W-:Y:S01]  /*13eb0*/  @!P3 FMUL R101, R101, R101 ;  /* 0x000000656565b220 */ /* 0x010fe20000400000 */
[----:B------:R-:W-:Y:S01]  /*13ec0*/  FSETP.GEU.AND P4, PT, R99, -126, PT ;  /* 0xc2fc00006300780b */ /* 0x000fe20003f8e000 */
[----:B------:R-:W-:Y:S01]  /*13ed0*/  FADD R136, R136, R120 ;  /* 0x0000007888887221 */ /* 0x000fe20000000000 */
[----:B------:R-:W-:Y:S01]  /*13ee0*/  FADD R137, R127, R68 ;  /* 0x000000447f897221 */ /* 0x000fe20000000000 */
[----:B------:R-:W-:Y:S01]  /*13ef0*/  FADD R120, R119, R101 ;  /* 0x0000006577787221 */ /* 0x000fe20000000000 */
[----:B------:R-:W-:Y:S01]  /*13f00*/  @!P5 FMUL R7, R7, 0.5 ;  /* 0x3f0000000707d820 */ /* 0x000fe20000400000 */
[----:B--2---:R-:W-:Y:S02]  /*13f10*/  @!P2 FMUL R96, R96, R96 ;  /* 0x000000606060a220 */ /* 0x004fe40000400000 */
[----:B------:R-:W-:-:S02]  /*13f20*/  FADD R137, R137, R120 ;  /* 0x0000007889897221 */ /* 0x000fc40000000000 */
[----:B------:R1:W-:Y:S01]  /*13f30*/  MUFU.EX2 R120, R7 ;  /* 0x0000000700787308 */ /* 0x0003e20000000800 */
[----:B------:R-:W-:Y:S01]  /*13f40*/  FADD R138, R60, R96 ;  /* 0x000000603c8a7221 */ /* 0x000fe20000000000 */
[----:B---3--:R-:W-:Y:S02]  /*13f50*/  @!P6 FMUL R4, R4, R4 ;  /* 0x000000040404e220 */ /* 0x008fe40000400000 */
[----:B------:R-:W-:Y:S01]  /*13f60*/  @!P4 FMUL R99, R99, 0.5 ;  /* 0x3f0000006363c820 */ /* 0x000fe20000400000 */
[----:B------:R-:W-:Y:S01]  /*13f70*/  FSETP.GEU.AND P6, PT, R129, -126, PT ;  /* 0xc2fc00008100780b */ /* 0x000fe20003fce000 */
[----:B-1----:R-:W-:-:S04]  /*13f80*/  FADD R7, R36, R107 ;  /* 0x0000006b24077221 */ /* 0x002fc80000000000 */
[----:B------:R-:W-:Y:S01]  /*13f90*/  FADD R7, R7, R138 ;  /* 0x0000008a07077221 */ /* 0x000fe20000000000 */
[----:B------:R-:W1:Y:S01]  /*13fa0*/  MUFU.EX2 R99, R99 ;  /* 0x0000006300637308 */ /* 0x000e620000000800 */
[----:B------:R-:W-:Y:S02]  /*13fb0*/  FADD R138, R46, R74 ;  /* 0x0000004a2e8a7221 */ /* 0x000fe40000000000 */
[----:B------:R-:W-:Y:S01]  /*13fc0*/  FADD R137, R137, R7 ;  /* 0x0000000789897221 */ /* 0x000fe20000000000 */
[----:B------:R-:W-:Y:S01]  /*13fd0*/  FADD R7, R50, R86 ;  /* 0x0000005632077221 */ /* 0x000fe20000000000 */
[----:B------:R-:W-:-:S03]  /*13fe0*/  FADD R139, R38, R105 ;  /* 0x00000069268b7221 */ /* 0x000fc60000000000 */
[----:B------:R-:W-:Y:S01]  /*13ff0*/  FADD R138, R138, R7 ;  /* 0x000000078a8a7221 */ /* 0x000fe20000000000 */
[----:B------:R-:W-:Y:S01]  /*14000*/  FADD R7, R62, R4 ;  /* 0x000000043e077221 */ /* 0x000fe20000000000 */
[----:B------:R-:W-:Y:S01]  /*14010*/  @!P6 FMUL R129, R129, 0.5 ;  /* 0x3f0000008181e820 */ /* 0x000fe20000400000 */
[----:B------:R-:W-:Y:S02]  /*14020*/  FADD R141, -R141, R174 ;  /* 0x000000ae8d8d7221 */ /* 0x000fe40000000100 */
[----:B------:R-:W-:Y:S02]  /*14030*/  FADD R139, R139, R7 ;  /* 0x000000078b8b7221 */ /* 0x000fe40000000000 */
[----:B------:R2:W-:Y:S01]  /*14040*/  MUFU.EX2 R7, R129 ;  /* 0x0000008100077308 */ /* 0x0005e20000000800 */
[----:B-1----:R-:W-:Y:S01]  /*14050*/  @!P4 FMUL R99, R99, R99 ;  /* 0x000000636363c220 */ /* 0x002fe20000400000 */
[----:B--2---:R-:W-:-:S05]  /*14060*/  FMUL R129, R141, UR39 ;  /* 0x000000278d817c20 */ /* 0x004fca0008400000 */
[----:B------:R-:W-:-:S13]  /*14070*/  FSETP.GEU.AND P4, PT, R129, -126, PT ;  /* 0xc2fc00008100780b */ /* 0x000fda0003f8e000 */
[----:B------:R-:W-:-:S06]  /*14080*/  @!P4 FMUL R129, R129, 0.5 ;  /* 0x3f0000008181c820 */ /* 0x000fcc0000400000 */
[----:B------:R-:W1:Y:S01]  /*14090*/  MUFU.EX2 R129, R129 ;  /* 0x0000008100817308 */ /* 0x000e620000000800 */
[----:B------:R-:W-:Y:S02]  /*140a0*/  FSETP.GEU.AND P3, PT, R117, -126, PT ;  /* 0xc2fc00007500780b */ /* 0x000fe40003f6e000 */
[----:B------:R-:W-:Y:S01]  /*140b0*/  FSETP.GEU.AND P2, PT, R106, -126, PT ;  /* 0xc2fc00006a00780b */ /* 0x000fe20003f4e000 */
[----:B-1----:R-:W-:-:S04]  /*140c0*/  @!P4 FMUL R129, R129, R129 ;  /* 0x000000818181c220 */ /* 0x002fc80000400000 */
[-C--:B------:R-:W-:Y:S01]  /*140d0*/  FMUL R144, R144, R129.reuse ;  /* 0x0000008190907220 */ /* 0x080fe20000400000 */
[-C--:B------:R-:W-:Y:S01]  /*140e0*/  FMUL R150, R150, R129.reuse ;  /* 0x0000008196967220 */ /* 0x080fe20000400000 */
[-C--:B------:R-:W-:Y:S01]  /*140f0*/  FMUL R147, R147, R129.reuse ;  /* 0x0000008193937220 */ /* 0x080fe20000400000 */
[-C--:B------:R-:W-:Y:S01]  /*14100*/  FMUL R146, R146, R129.reuse ;  /* 0x0000008192927220 */ /* 0x080fe20000400000 */
[-C--:B------:R-:W-:Y:S01]  /*14110*/  FMUL R143, R143, R129.reuse ;  /* 0x000000818f8f7220 */ /* 0x080fe20000400000 */
[----:B------:R1:W-:Y:S01]  /*14120*/  STL [R1], R144 ;  /* 0x0000009001007387 */ /* 0x0003e20000100800 */
[-C--:B------:R-:W-:Y:S01]  /*14130*/  FMUL R235, R235, R129.reuse ;  /* 0x00000081ebeb7220 */ /* 0x080fe20000400000 */
[-C--:B------:R-:W-:Y:S01]  /*14140*/  FMUL R234, R234, R129.reuse ;  /* 0x00000081eaea7220 */ /* 0x080fe20000400000 */
[-C--:B------:R-:W-:Y:S01]  /*14150*/  FMUL R233, R233, R129.reuse ;  /* 0x00000081e9e97220 */ /* 0x080fe20000400000 */
[----:B------:R1:W-:Y:S01]  /*14160*/  STL [R1+0x4], R150 ;  /* 0x0000049601007387 */ /* 0x0003e20000100800 */
[-C--:B------:R-:W-:Y:S01]  /*14170*/  FMUL R232, R232, R129.reuse ;  /* 0x00000081e8e87220 */ /* 0x080fe20000400000 */
[----:B------:R-:W-:-:S02]  /*14180*/  FMUL R231, R231, R129 ;  /* 0x00000081e7e77220 */ /* 0x000fc40000400000 */
        /* <DEDUP_REMOVED lines=23> */
[----:B------:R-:W-:Y:S01]  /*14300*/  @!P3 FMUL R117, R117, 0.5 ;  /* 0x3f0000007575b820 */ /* 0x000fe20000400000 */
[----:B------:R-:W-:Y:S02]  /*14310*/  @!P2 FMUL R106, R106, 0.5 ;  /* 0x3f0000006a6aa820 */ /* 0x000fe40000400000 */
[----:B------:R1:W-:Y:S01]  /*14320*/  STL [R1+0x70], R226 ;  /* 0x000070e201007387 */ /* 0x0003e20000100800 */
[-C--:B------:R-:W-:Y:S01]  /*14330*/  FMUL R219, R219, R129.reuse ;  /* 0x00000081dbdb7220 */ /* 0x080fe20000400000 */
        /* <DEDUP_REMOVED lines=10> */
[----:B------:R-:W2:Y:S01]  /*143e0*/  MUFU.EX2 R117, R117 ;  /* 0x0000007500757308 */ /* 0x000ea20000000800 */
        /* <DEDUP_REMOVED lines=38> */
[----:B------:R-:W-:-:S02]  /*14650*/  @!P5 FMUL R120, R120, R120 ;  /* 0x000000787878d220 */ /* 0x000fc40000400000 */
[----:B------:R1:W-:Y:S01]  /*14660*/  STL [R1+0x124], R203 ;  /* 0x000124cb01007387 */ /* 0x0003e20000100800 */
[----:B--2---:R-:W-:Y:S01]  /*14670*/  @!P3 FMUL R117, R117, R117 ;  /* 0x000000757575b220 */ /* 0x004fe20000400000 */
[----:B---3--:R-:W-:Y:S01]  /*14680*/  @!P2 FMUL R106, R106, R106 ;  /* 0x0000006a6a6aa220 */ /* 0x008fe20000400000 */
[----:B------:R-:W-:Y:S01]  /*14690*/  @!P6 FMUL R7, R7, R7 ;  /* 0x000000070707e220 */ /* 0x000fe20000400000 */
[----:B------:R1:W-:Y:S01]  /*146a0*/  STL [R1+0x130], R202 ;  /* 0x000130ca01007387 */ /* 0x0003e20000100800 */
[-C--:B------:R-:W-:Y:S01]  /*146b0*/  FMUL R196, R196, R129.reuse ;  /* 0x00000081c4c47220 */ /* 0x080fe20000400000 */
[-C--:B------:R-:W-:Y:S02]  /*146c0*/  FMUL R195, R195, R129.reuse ;  /* 0x00000081c3c37220 */ /* 0x080fe40000400000 */
[----:B------:R1:W-:Y:S01]  /*146d0*/  STL [R1+0x134], R201 ;  /* 0x000134c901007387 */ /* 0x0003e20000100800 */
[----:B------:R-:W-:Y:S01]  /*146e0*/  FMUL R194, R194, R129 ;  /* 0x00000081c2c27220 */ /* 0x000fe20000400000 */
[----:B------:R-:W-:-:S02]  /*146f0*/  FADD R139, R139, R140 ;  /* 0x0000008c8b8b7221 */ /* 0x000fc40000000000 */
[----:B------:R1:W-:Y:S01]  /*14700*/  STL [R1+0x140], R200 ;  /* 0x000140c801007387 */ /* 0x0003e20000100800 */
[----:B------:R-:W-:Y:S01]  /*14710*/  FMUL R193, R193, R129 ;  /* 0x00000081c1c17220 */ /* 0x000fe20000400000 */
[----:B------:R-:W-:Y:S02]  /*14720*/  FADD R140, R120, R106 ;  /* 0x0000006a788c7221 */ /* 0x000fe40000000000 */
[----:B------:R1:W-:Y:S01]  /*14730*/  STL [R1+0x144], R199 ;  /* 0x000144c701007387 */ /* 0x0003e20000100800 */
[----:B------:R-:W-:-:S03]  /*14740*/  FADD R141, R117, R7 ;  /* 0x00000007758d7221 */ /* 0x000fc60000000000 */
[----:B------:R1:W-:Y:S04]  /*14750*/  STL [R1+0x150], R198 ;  /* 0x000150c601007387 */ /* 0x0003e80000100800 */
[----:B------:R1:W-:Y:S01]  /*14760*/  STL [R1+0x154], R197 ;  /* 0x000154c501007387 */ /* 0x0003e20000100800 */
[----:B------:R-:W-:-:S03]  /*14770*/  FADD R140, R140, R141 ;  /* 0x0000008d8c8c7221 */ /* 0x000fc60000000000 */
[----:B------:R1:W-:Y:S04]  /*14780*/  STL [R1+0x160], R196 ;  /* 0x000160c401007387 */ /* 0x0003e80000100800 */
[----:B------:R1:W-:Y:S04]  /*14790*/  STL [R1+0x164], R195 ;  /* 0x000164c301007387 */ /* 0x0003e80000100800 */
[----:B------:R1:W-:Y:S04]  /*147a0*/  STL [R1+0x170], R194 ;  /* 0x000170c201007387 */ /* 0x0003e80000100800 */
[----:B------:R1:W-:Y:S01]  /*147b0*/  STL [R1+0x174], R193 ;  /* 0x000174c101007387 */ /* 0x0003e20000100800 */
[----:B------:R-:W-:Y:S01]  /*147c0*/  FADD R139, R139, R140 ;  /* 0x0000008c8b8b7221 */ /* 0x000fe20000000000 */
[----:B------:R-:W-:Y:S01]  /*147d0*/  FADD R136, R142, R136 ;  /* 0x000000888e887221 */ /* 0x000fe20000000000 */
[----:B------:R-:W-:Y:S01]  /*147e0*/  FADD R135, R135, R137 ;  /* 0x0000008987877221 */ /* 0x000fe20000000000 */
[----:B------:R-:W-:Y:S01]  /*147f0*/  FADD R133, R133, R138 ;  /* 0x0000008a85857221 */ /* 0x000fe20000000000 */
[----:B------:R-:W-:Y:S01]  /*14800*/  FADD R132, R132, R139 ;  /* 0x0000008b84847221 */ /* 0x000fe20000000000 */
[----:B------:R-:W-:Y:S01]  /*14810*/  ULEA UR10, UR4, UR36, 0x3 ;  /* 0x00000024040a7291 */ /* 0x000fe2000f8e183f */
[----:B------:R-:W-:Y:S01]  /*14820*/  F2FP.BF16.F32.PACK_AB R46, R47, R46 ;  /* 0x0000002e2f2e723e */ /* 0x000fe200000010ff */
[----:B------:R-:W-:Y:S01]  /*14830*/  FADD R133, R136, R133 ;  /* 0x0000008588857221 */ /* 0x000fe20000000000 */
[----:B------:R-:W-:Y:S01]  /*14840*/  FADD R132, R135, R132 ;  /* 0x0000008487847221 */ /* 0x000fe20000000000 */
[----:B------:R-:W-:-:S02]  /*14850*/  F2FP.BF16.F32.PACK_AB R47, R9, R8 ;  /* 0x00000008092f723e */ /* 0x000fc400000010ff */
[----:B------:R-:W-:Y:S01]  /*14860*/  SHF.L.U32 R8, R190, 0x1f, RZ ;  /* 0x0000001fbe087819 */ /* 0x000fe200000006ff */
[----:B------:R-:W-:Y:S01]  /*14870*/  FADD R132, R133, R132 ;  /* 0x0000008485847221 */ /* 0x000fe20000000000 */
[----:B------:R-:W-:Y:S02]  /*14880*/  F2FP.BF16.F32.PACK_AB R72, R68, R72 ;  /* 0x000000484448723e */ /* 0x000fe400000010ff */
[----:B------:R1:W2:Y:S01]  /*14890*/  SYNCS.PHASECHK.TRANS64.TRYWAIT P2, [UR10+0x84000], R8 ;  /* 0x08400008ff0075a7 */ /* 0x0002a2000804014a */
[----:B------:R-:W-:Y:S01]  /*148a0*/  F2FP.BF16.F32.PACK_AB R67, R76, R67 ;  /* 0x000000434c43723e */ /* 0x000fe200000010ff */
[----:B------:R-:W-:Y:S01]  /*148b0*/  FFMA R192, R129, R192, R132 ;  /* 0x000000c081c07223 */ /* 0x000fe20000000084 */
        /* <DEDUP_REMOVED lines=58> */
[----:B------:R-:W-:Y:S01]  /*14c60*/  F2FP.BF16.F32.PACK_AB R90, R7, R4 ;  /* 0x00000004075a723e */ /* 0x000fe200000010ff */
[----:B-12---:R-:W-:Y:S06]  /*14c70*/  @!P0 BRA `(.L_x_39) ;  /* 0x0000000000048947 */ /* 0x006fec0003800000 */
[----:B------:R-:W-:Y:S01]  /*14c80*/  BPT.TRAP 0x1 ;  /* 0x000000040000795c */ /* 0x000fe20000300000 */
.L_x_39:
[----:B------:R-:W-:Y:S05]  /*14c90*/  @P2 BRA `(.L_x_40) ;  /* 0x0000000000082947 */ /* 0x000fea0003800000 */
[----:B------:R-:W1:Y:S02]  /*14ca0*/  SYNCS.PHASECHK.TRANS64.TRYWAIT P2, [UR10+0x84000], R8 ;  /* 0x08400008ff0075a7 */ /* 0x000e64000804014a */
[----:B-1----:R-:W-:Y:S05]  /*14cb0*/  @!P2 BRA `(.L_x_41) ;  /* 0x0000005800c0a947 */ /* 0x002fea0003800000 */
.L_x_40:
[----:B------:R-:W-:Y:S04]  /*14cc0*/  STL [R1+0x190], R192 ;  /* 0x000190c001007387 */ /* 0x000fe80000100800 */
[----:B------:R-:W-:Y:S04]  /*14cd0*/  STL.64 [R1+0x188], R190 ;  /* 0x000188be01007387 */ /* 0x000fe80000100a00 */
        /* <DEDUP_REMOVED lines=46> */
[----:B------:R-:W3:Y:S04]  /*14fc0*/  LDL.LU.64 R198, [R1+0x168] ;  /* 0x0001680001c67983 */ /* 0x000ee80000300a00 */
[----:B------:R-:W3:Y:S04]  /*14fd0*/  LDL.LU.64 R200, [R1+0x170] ;  /* 0x0001700001c87983 */ /* 0x000ee80000300a00 */
[----:B------:R-:W3:Y:S01]  /*14fe0*/  LDL.LU.64 R202, [R1+0x178] ;  /* 0x0001780001ca7983 */ /* 0x000ee20000300a00 */
[----:B------:R-:W-:Y:S01]  /*14ff0*/  UIMAD UR10, UR4, 0x1800, UR7 ;  /* 0x00001800040a78a4 */ /* 0x000fe2000f8e0207 */
[----:B------:R-:W-:Y:S01]  /*15000*/  UMOV UR11, 0x40000040 ;  /* 0x40000040000b7882 */ /* 0x000fe20000000000 */
[----:B------:R-:W-:-:S02]  /*15010*/  UMOV UR15, 0x40000040 ;  /* 0x40000040000f7882 */ /* 0x000fc40000000000 */
[----:B------:R-:W-:Y:S01]  /*15020*/  UIADD3 UR14, UR10, 0x80, URZ ;  /* 0x000000800a0e7890 */ /* 0x000fe2000fffe03f */
[----:B---3--:R-:W-:-:S06]  /*15030*/  WARPGROUP.ARRIVE ;  /* 0x00000000000079c5 */ /* 0x008fcc0000000000 */
[----:B------:R-:W-:Y:S03]  /*15040*/  HGMMA.64x192x16.F32.BF16 R108, R28, gdesc[UR8].tnspB, R108, gsb0 ;  /* 0x42e000081c6c7df0 */ /* 0x000fe6000800186c */
        /* <DEDUP_REMOVED lines=66> */
[----:B------:R-:W-:Y:S01]  /*15470*/  UMOV UR11, 0x40000040 ;  /* 0x40000040000b7882 */ /* 0x000fe20000000000 */
[----:B------:R-:W-:Y:S02]  /*15480*/  WARPGROUP.DEPBAR.LE gsb0, 0x0 ;  /* 0x00008000000079c5 */ /* 0x000fe40000010000 */
[----:B------:R-:W-:-:S13]  /*15490*/  WARPGROUP.ARRIVE ;  /* 0x00000000000079c5 */ /* 0x000fda0000000000 */
[----:B------:R-:W-:Y:S03]  /*154a0*/  HGMMA.64x192x16.F32.BF16 R108, R92, gdesc[UR12].tnspB, R108, gsb0 ;  /* 0x42e0000c5c6c7df0 */ /* 0x000fe6000800186c */
        /* <DEDUP_REMOVED lines=124> */
[----:B------:R1:W5:Y:S01]  /*15c70*/  LDL.LU.64 R190, [R1+0x188] ;  /* 0x0001880001be7983 */ /* 0x0003620000300a00 */
[----:B------:R-:W-:Y:S02]  /*15c80*/  MOV R117, R76 ;  /* 0x0000004c00757202 */ /* 0x000fe40000000f00 */
[----:B------:R-:W-:Y:S01]  /*15c90*/  MOV R118, R75 ;  /* 0x0000004b00767202 */ /* 0x000fe20000000f00 */
[----:B------:R1:W5:Y:S01]  /*15ca0*/  LDL.LU R189, [R1+0x180] ;  /* 0x0001800001bd7983 */ /* 0x0003620000300800 */
        /* <DEDUP_REMOVED lines=55> */
[----:B------:R-:W-:-:S04]  /*16020*/  F2FP.BF16.F32.PACK_AB R91, R6, R5 ;  /* 0x00000005065b723e */ /* 0x000fc800000010ff */
        /* <DEDUP_REMOVED lines=53> */
.L_x_42:
[----:B------:R-:W-:-:S04]  /*16380*/  ULEA UR10, UR38, UR36, 0x3 ;  /* 0x00000024260a7291 */ /* 0x000fc8000f8e183f */
[----:B------:R-:W-:-:S04]  /*16390*/  UIADD3 UR10, UR10, 0x84028, URZ ;  /* 0x000840280a0a7890 */ /* 0x000fc8000fffe03f */
[----:B------:R-:W-:-:S09]  /*163a0*/  UPRMT UR10, URZ, 0x654, UR10 ;  /* 0x000006543f0a7896 */ /* 0x000fd2000800000a */
[----:B------:R-:W-:Y:S01]  /*163b0*/  SYNCS.ARRIVE.TRANS64.RED.A1T0 RZ, [UR10], RZ ;  /* 0x000000ffffff79a7 */ /* 0x000fe2000810040a */
[----:B------:R-:W-:Y:S05]  /*163c0*/  @P1 BRA `(.L_x_43) ;  /* 0x0000000000041947 */ /* 0x000fea0003800000 */
[----:B------:R-:W-:Y:S01]  /*163d0*/  BPT.TRAP 0x1 ;  /* 0x000000040000795c */ /* 0x000fe20000300000 */
.L_x_43:
[----:B------:R-:W-:-:S04]  /*163e0*/  UIADD3 UR38, UR38, 0x1, URZ ;  /* 0x0000000126267890 */ /* 0x000fc8000fffe03f */
[----:B------:R-:W-:-:S04]  /*163f0*/  UISETP.NE.AND UP0, UPT, UR38, 0x5, UPT ;  /* 0x000000052600788c */ /* 0x000fc8000bf05270 */
[----:B------:R-:W-:Y:S01]  /*16400*/  USEL UR38, UR38, URZ, UP0 ;  /* 0x0000003f26267287 */ /* 0x000fe20008000000 */
[----:B------:R-:W-:Y:S11]  /*16410*/  @!P0 BRA `(.L_x_44) ;  /* 0x0000000000048947 */ /* 0x000ff60003800000 */
[----:B------:R-:W-:Y:S01]  /*16420*/  BPT.TRAP 0x1 ;  /* 0x000000040000795c */ /* 0x000fe20000300000 */
.L_x_44:
[----:B------:R-:W-:-:S04]  /*16430*/  ULEA UR10, UR38, UR36, 0x3 ;  /* 0x00000024260a7291 */ /* 0x000fc8000f8e183f */
[----:B------:R-:W-:-:S04]  /*16440*/  UIADD3 UR10, UR10, 0x84028, URZ ;  /* 0x000840280a0a7890 */ /* 0x000fc8000fffe03f */
[----:B------:R-:W-:-:S09]  /*16450*/  UPRMT UR10, URZ, 0x654, UR10 ;  /* 0x000006543f0a7896 */ /* 0x000fd2000800000a */
[----:B------:R-:W-:Y:S01]  /*16460*/  SYNCS.ARRIVE.TRANS64.RED.A1T0 RZ, [UR10], RZ ;  /* 0x000000ffffff79a7 */ /* 0x000fe2000810040a */
[----:B------:R-:W-:Y:S05]  /*16470*/  @P1 BRA `(.L_x_45) ;  /* 0x0000000000041947 */ /* 0x000fea0003800000 */
[----:B------:R-:W-:Y:S01]  /*16480*/  BPT.TRAP 0x1 ;  /* 0x000000040000795c */ /* 0x000fe20000300000 */
.L_x_45:
[----:B------:R-:W-:Y:S01]  /*16490*/  UIADD3 UR4, UR4, 0x1, URZ ;  /* 0x0000000104047890 */ /* 0x000fe2000fffe03f */
[C---:B-----5:R-:W-:Y:S01]  /*164a0*/  ISETP.GT.AND P2, PT, R189.reuse, 0x1, PT ;  /* 0x00000001bd00780c */ /* 0x060fe20003f44270 */
[----:B------:R-:W-:Y:S01]  /*164b0*/  UIADD3 UR38, UR38, 0x1, URZ ;  /* 0x0000000126267890 */ /* 0x000fe2000fffe03f */
[----:B------:R-:W-:Y:S01]  /*164c0*/  IADD3 R189, R189, -0x1, RZ ;  /* 0xffffffffbdbd7810 */ /* 0x000fe20007ffe0ff */
[----:B------:R-:W-:Y:S01]  /*164d0*/  UISETP.NE.AND UP1, UPT, UR4, 0x5, UPT ;  /* 0x000000050400788c */ /* 0x000fe2000bf25270 */
[----:B------:R-:W-:Y:S01]  /*164e0*/  IADD3 R0, R0, 0x100, RZ ;  /* 0x0000010000007810 */ /* 0x000fe20007ffe0ff */
[----:B------:R-:W-:Y:S01]  /*164f0*/  UISETP.NE.AND UP0, UPT, UR38, 0x5, UPT ;  /* 0x000000052600788c */ /* 0x000fe2000bf05270 */
[----:B-1----:R-:W-:Y:S01]  /*16500*/  MOV R174, R2 ;  /* 0x0000000200ae7202 */ /* 0x002fe20000000f00 */
[----:B------:R-:W-:Y:S01]  /*16510*/  USEL UR10, URZ, 0x1, UP1 ;  /* 0x000000013f0a7887 */ /* 0x000fe20008800000 */
[----:B------:R-:W-:Y:S01]  /*16520*/  IMAD.MOV.U32 R171, RZ, RZ, R3 ;  /* 0x000000ffffab7224 */ /* 0x000fe200078e0003 */
[----:B------:R-:W-:-:S02]  /*16530*/  USEL UR38, UR38, URZ, UP0 ;  /* 0x0000003f26267287 */ /* 0x000fc40008000000 */
[----:B------:R-:W-:Y:S02]  /*16540*/  USEL UR4, UR4, URZ, UP1 ;  /* 0x0000003f04047287 */ /* 0x000fe40008800000 */
[----:B------:R-:W-:Y:S01]  /*16550*/  LOP3.LUT R4, R190, UR10, RZ, 0x3c, !PT ;  /* 0x0000000abe047c12 */ /* 0x000fe2000f8e3cff */
[----:B------:R-:W-:Y:S09]  /*16560*/  @P2 BRA `(.L_x_46) ;  /* 0xffffff8000602947 */ /* 0x000ff2000383ffff */
.L_x_35:
[----:B-----5:R-:W3:Y:S01]  /*16570*/  SHFL.BFLY PT, R5, R192, 0x1, 0x1f ;  /* 0x0c201f00c0057f89 */ /* 0x020ee200000e0000 */
[----:B------:R-:W-:Y:S01]  /*16580*/  BSSY B0, `(.L_x_47) ;  /* 0x0000023000007945 */ /* 0x000fe20003800000 */
[----:B------:R-:W-:Y:S02]  /*16590*/  MOV R9, 0x7f800000 ;  /* 0x7f80000000097802 */ /* 0x000fe40000000f00 */
[----:B------:R-:W4:Y:S01]  /*165a0*/  SHFL.BFLY PT, R0, R191, 0x1, 0x1f ;  /* 0x0c201f00bf007f89 */ /* 0x000f2200000e0000 */
[----:B------:R-:W-:Y:S02]  /*165b0*/  MOV R8, 0x3f800000 ;  /* 0x3f80000000087802 */ /* 0x000fe40000000f00 */
[----:B------:R-:W-:Y:S01]  /*165c0*/  MOV R11, 0x7f800000 ;  /* 0x7f800000000b7802 */ /* 0x000fe20000000f00 */
[----:B---3--:R-:W-:Y:S01]  /*165d0*/  FADD R5, R5, R192 ;  /* 0x000000c005057221 */ /* 0x008fe20000000000 */
[----:B----4-:R-:W-:-:S04]  /*165e0*/  FADD R16, R0, R191 ;  /* 0x000000bf00107221 */ /* 0x010fc80000000000 */
[----:B------:R-:W3:Y:S01]  /*165f0*/  SHFL.BFLY PT, R4, R5, 0x2, 0x1f ;  /* 0x0c401f0005047f89 */ /* 0x000ee200000e0000 */
[----:B------:R-:W-:-:S03]  /*16600*/  MOV R0, 0x3f800000 ;  /* 0x3f80000000007802 */ /* 0x000fc60000000f00 */
[----:B------:R-:W4:Y:S01]  /*16610*/  SHFL.BFLY PT, R17, R16, 0x2, 0x1f ;  /* 0x0c401f0010117f89 */ /* 0x000f2200000e0000 */
[C---:B---3--:R-:W-:Y:S01]  /*16620*/  FSETP.NE.AND P0, PT, R5.reuse, -R4, PT ;  /* 0x800000040500720b */ /* 0x048fe20003f05000 */
[----:B------:R-:W-:Y:S01]  /*16630*/  FADD R6, R5, R4 ;  /* 0x0000000405067221 */ /* 0x000fe20000000000 */
[----:B----4-:R-:W-:-:S11]  /*16640*/  FADD R7, R16, R17 ;  /* 0x0000001110077221 */ /* 0x010fd60000000000 */
[----:B------:R-:W-:Y:S05]  /*16650*/  @!P0 BRA `(.L_x_48) ;  /* 0x0000000000548947 */ /* 0x000fea0003800000 */
[----:B------:R-:W-:Y:S01]  /*16660*/  VIADD R0, R6, 0x1800000 ;  /* 0x0180000006007836 */ /* 0x000fe20000000000 */
[----:B------:R-:W-:Y:S04]  /*16670*/  BSSY B1, `(.L_x_49) ;  /* 0x000000c000017945 */ /* 0x000fe80003800000 */
[----:B------:R-:W-:-:S04]  /*16680*/  LOP3.LUT R0, R0, 0x7f800000, RZ, 0xc0, !PT ;  /* 0x7f80000000007812 */ /* 0x000fc800078ec0ff */
[----:B------:R-:W-:-:S13]  /*16690*/  ISETP.GT.U32.AND P0, PT, R0, 0x1ffffff, PT ;  /* 0x01ffffff0000780c */ /* 0x000fda0003f04070 */
[----:B------:R-:W-:Y:S05]  /*166a0*/  @P0 BRA `(.L_x_50) ;  /* 0x0000000000100947 */ /* 0x000fea0003800000 */
[----:B------:R-:W-:Y:S02]  /*166b0*/  MOV R4, R6 ;  /* 0x0000000600047202 */ /* 0x000fe40000000f00 */
[----:B------:R-:W-:-:S07]  /*166c0*/  MOV R15, 0x166e0 ;  /* 0x000166e0000f7802 */ /* 0x000fce0000000f00 */
[----:B-12---:R-:W-:Y:S05]  /*166d0*/  CALL.REL.NOINC `($__internal_0_$__cuda_sm20_rcp_rn_f32_slowpath) ;  /* 0x0000004000e07944 */ /* 0x006fea0003c00000 */
[----:B------:R-:W-:Y:S05]  /*166e0*/  BRA `(.L_x_51) ;  /* 0x0000000000107947 */ /* 0x000fea0003800000 */
.L_x_50:
[----:B------:R-:W3:Y:S02]  /*166f0*/  MUFU.RCP R5, R6 ;  /* 0x0000000600057308 */ /* 0x000ee40000001000 */
[----:B---3--:R-:W-:-:S04]  /*16700*/  FFMA R0, R6, R5, -1 ;  /* 0xbf80000006007423 */ /* 0x008fc80000000005 */
[----:B------:R-:W-:-:S04]  /*16710*/  FADD.FTZ R0, -R0, -RZ ;  /* 0x800000ff00007221 */ /* 0x000fc80000010100 */
[----:B------:R-:W-:-:S07]  /*16720*/  FFMA R0, R5, R0, R5 ;  /* 0x0000000005007223 */ /* 0x000fce0000000005 */
.L_x_51:
[----:B------:R-:W-:Y:S05]  /*16730*/  BSYNC B1 ;  /* 0x0000000000017941 */ /* 0x000fea0003800000 */
.L_x_49:
[----:B------:R-:W-:Y:S01]  /*16740*/  FSETP.GEU.AND P0, PT, |R6|, 1.175494350822287508e-38, PT ;  /* 0x008000000600780b */ /* 0x000fe20003f0e200 */
[----:B------:R-:W-:-:S12]  /*16750*/  ULDC UR4, c[0x0][0x600] ;  /* 0x0001800000047ab9 */ /* 0x000fd80000000800 */
[----:B------:R-:W-:-:S04]  /*16760*/  @!P0 FMUL R6, R6, 16777216 ;  /* 0x4b80000006068820 */ /* 0x000fc80000400000 */
[----:B------:R-:W3:Y:S02]  /*16770*/  MUFU.LG2 R4, R6 ;  /* 0x0000000600047308 */ /* 0x000ee40000000c00 */
[----:B---3--:R-:W-:-:S04]  /*16780*/  @!P0 FADD R4, R4, -24 ;  /* 0xc1c0000004048421 */ /* 0x008fc80000000000 */
[----:B------:R-:W-:-:S04]  /*16790*/  FMUL R11, R4, 0.69314718246459960938 ;  /* 0x3f317218040b7820 */ /* 0x000fc80000400000 */
[----:B------:R-:W-:-:S07]  /*167a0*/  FFMA R11, R2, UR4, R11 ;  /* 0x00000004020b7c23 */ /* 0x000fce000800000b */
.L_x_48:
[----:B------:R-:W-:Y:S05]  /*167b0*/  BSYNC B0 ;  /* 0x0000000000007941 */ /* 0x000fea0003800000 */
.L_x_47:
[----:B------:R-:W3:Y:S01]  /*167c0*/  LDL.LU R56, [R1] ;  /* 0x0000000001387983 */ /* 0x000ee20000300800 */
[----:B------:R-:W-:-:S03]  /*167d0*/  ULDC UR4, c[0x0][0x608] ;  /* 0x0001820000047ab9 */ /* 0x000fc60000000800 */
[----:B------:R-:W4:Y:S04]  /*167e0*/  LDL.LU R55, [R1+0x4] ;  /* 0x0000040001377983 */ /* 0x000f280000300800 */
[----:B------:R-:W5:Y:S04]  /*167f0*/  LDL.LU R54, [R1+0x10] ;  /* 0x0000100001367983 */ /* 0x000f680000300800 */
[----:B------:R-:W2:Y:S04]  /*16800*/  LDL.LU R53, [R1+0x14] ;  /* 0x0000140001357983 */ /* 0x000ea80000300800 */
        /* <DEDUP_REMOVED lines=43> */
[----:B------:R-:W2:Y:S01]  /*16ac0*/  LDL.LU R2, [R1+0x174] ;  /* 0x0001740001027983 */ /* 0x000ea20000300800 */
[----:B------:R-:W-:Y:S01]  /*16ad0*/  FSETP.NE.AND P0, PT, R16, -R17, PT ;  /* 0x800000111000720b */ /* 0x000fe20003f05000 */
[----:B------:R-:W-:Y:S01]  /*16ae0*/  FMUL R0, R0, UR4 ;  /* 0x0000000400007c20 */ /* 0x000fe20008400000 */
[----:B------:R-:W-:Y:S03]  /*16af0*/  BSSY B0, `(.L_x_52) ;  /* 0x0000048000007945 */ /* 0x000fe60003800000 */
[-C--:B---3--:R-:W-:Y:S01]  /*16b00*/  FMUL R64, R56, R0.reuse ;  /* 0x0000000038407220 */ /* 0x088fe20000400000 */
[-C--:B----4-:R-:W-:Y:S01]  /*16b10*/  FMUL R65, R55, R0.reuse ;  /* 0x0000000037417220 */ /* 0x090fe20000400000 */
[-C--:B-----5:R-:W-:Y:S01]  /*16b20*/  FMUL R62, R54, R0.reuse ;  /* 0x00000000363e7220 */ /* 0x0a0fe20000400000 */
[-C--:B--2---:R-:W-:Y:S01]  /*16b30*/  FMUL R63, R53, R0.reuse ;  /* 0x00000000353f7220 */ /* 0x084fe20000400000 */
        /* <DEDUP_REMOVED lines=43> */
[----:B------:R-:W-:Y:S01]  /*16df0*/  FMUL R38, R2, R0 ;  /* 0x0000000002267220 */ /* 0x000fe20000400000 */
[----:B------:R-:W-:Y:S06]  /*16e00*/  @!P0 BRA `(.L_x_53) ;  /* 0x0000000000588947 */ /* 0x000fec0003800000 */
[----:B------:R-:W-:Y:S01]  /*16e10*/  IADD3 R0, R7, 0x1800000, RZ ;  /* 0x0180000007007810 */ /* 0x000fe20007ffe0ff */
[----:B------:R-:W-:Y:S03]  /*16e20*/  BSSY B1, `(.L_x_54) ;  /* 0x000000d000017945 */ /* 0x000fe60003800000 */
[----:B------:R-:W-:-:S04]  /*16e30*/  LOP3.LUT R0, R0, 0x7f800000, RZ, 0xc0, !PT ;  /* 0x7f80000000007812 */ /* 0x000fc800078ec0ff */
[----:B------:R-:W-:-:S13]  /*16e40*/  ISETP.GT.U32.AND P0, PT, R0, 0x1ffffff, PT ;  /* 0x01ffffff0000780c */ /* 0x000fda0003f04070 */
[----:B------:R-:W-:Y:S05]  /*16e50*/  @P0 BRA `(.L_x_55) ;  /* 0x0000000000140947 */ /* 0x000fea0003800000 */
[----:B------:R-:W-:Y:S02]  /*16e60*/  MOV R4, R7 ;  /* 0x0000000700047202 */ /* 0x000fe40000000f00 */
[----:B------:R-:W-:-:S07]  /*16e70*/  MOV R15, 0x16e90 ;  /* 0x00016e90000f7802 */ /* 0x000fce0000000f00 */
[----:B-1----:R-:W-:Y:S05]  /*16e80*/  CALL.REL.NOINC `($__internal_0_$__cuda_sm20_rcp_rn_f32_slowpath) ;  /* 0x0000003800f47944 */ /* 0x002fea0003c00000 */
[----:B------:R-:W-:Y:S01]  /*16e90*/  MOV R8, R0 ;  /* 0x0000000000087202 */ /* 0x000fe20000000f00 */
[----:B------:R-:W-:Y:S06]  /*16ea0*/  BRA `(.L_x_56) ;  /* 0x0000000000107947 */ /* 0x000fec0003800000 */
.L_x_55:
[----:B------:R-:W2:Y:S02]  /*16eb0*/  MUFU.RCP R8, R7 ;  /* 0x0000000700087308 */ /* 0x000ea40000001000 */
[----:B--2---:R-:W-:-:S04]  /*16ec0*/  FFMA R0, R7, R8, -1 ;  /* 0xbf80000007007423 */ /* 0x004fc80000000008 */
[----:B------:R-:W-:-:S04]  /*16ed0*/  FADD.FTZ R5, -R0, -RZ ;  /* 0x800000ff00057221 */ /* 0x000fc80000010100 */
[----:B------:R-:W-:-:S07]  /*16ee0*/  FFMA R8, R8, R5, R8 ;  /* 0x0000000508087223 */ /* 0x000fce0000000008 */
.L_x_56:
[----:B------:R-:W-:Y:S05]  /*16ef0*/  BSYNC B1 ;  /* 0x0000000000017941 */ /* 0x000fea0003800000 */
.L_x_54:
[----:B------:R-:W-:Y:S01]  /*16f00*/  FSETP.GEU.AND P0, PT, |R7|, 1.175494350822287508e-38, PT ;  /* 0x008000000700780b */ /* 0x000fe20003f0e200 */
[----:B------:R-:W-:-:S12]  /*16f10*/  ULDC UR4, c[0x0][0x600] ;  /* 0x0001800000047ab9 */ /* 0x000fd80000000800 */
[----:B------:R-:W-:-:S04]  /*16f20*/  @!P0 FMUL R7, R7, 16777216 ;  /* 0x4b80000007078820 */ /* 0x000fc80000400000 */
[----:B------:R-:W2:Y:S02]  /*16f30*/  MUFU.LG2 R0, R7 ;  /* 0x0000000700007308 */ /* 0x000ea40000000c00 */
[----:B--2---:R-:W-:-:S04]  /*16f40*/  @!P0 FADD R0, R0, -24 ;  /* 0xc1c0000000008421 */ /* 0x004fc80000000000 */
[----:B------:R-:W-:-:S04]  /*16f50*/  FMUL R0, R0, 0.69314718246459960938 ;  /* 0x3f31721800007820 */ /* 0x000fc80000400000 */
[----:B------:R-:W-:-:S07]  /*16f60*/  FFMA R9, R3, UR4, R0 ;  /* 0x0000000403097c23 */ /* 0x000fce0008000000 */
.L_x_53:
[----:B------:R-:W-:Y:S05]  /*16f70*/  BSYNC B0 ;  /* 0x0000000000007941 */ /* 0x000fea0003800000 */
.L_x_52:
[----:B------:R-:W-:Y:S01]  /*16f80*/  UISETP.NE.AND UP0, UPT, UR37, 0x1, UPT ;  /* 0x000000012500788c */ /* 0x000fe2000bf05270 */
[----:B------:R-:W2:Y:S01]  /*16f90*/  S2R R2, SR_TID.X ;  /* 0x0000000000027919 */ /* 0x000ea20000002100 */
[----:B------:R-:W-:Y:S02]  /*16fa0*/  UIADD3 UR4, UR36, 0x84090, URZ ;  /* 0x0008409024047890 */ /* 0x000fe4000fffe03f */
[----:B------:R-:W-:Y:S02]  /*16fb0*/  USEL UR6, URZ, 0x1, UP0 ;  /* 0x000000013f067887 */ /* 0x000fe40008000000 */
[----:B------:R-:W-:Y:S01]  /*16fc0*/  ULEA UR4, UR37, UR4, 0x3 ;  /* 0x0000000425047291 */ /* 0x000fe2000f8e183f */
[----:B------:R-:W-:-:S03]  /*16fd0*/  ULDC.64 UR8, c[0x0][0x208] ;  /* 0x0000820000087ab9 */ /* 0x000fc60000000a00 */
[----:B------:R-:W-:Y:S01]  /*16fe0*/  IMAD.U32 R0, RZ, RZ, UR6 ;  /* 0x00000006ff007e24 */ /* 0x000fe2000f8e00ff */
[----:B------:R-:W-:Y:S02]  /*16ff0*/  ULDC UR6, c[0x0][0x608] ;  /* 0x0001820000067ab9 */ /* 0x000fe40000000800 */
[----:B------:R-:W-:Y:S02]  /*17000*/  FMUL R8, R8, UR6 ;  /* 0x0000000608087c20 */ /* 0x000fe40008400000 */
[----:B------:R-:W-:-:S04]  /*17010*/  SHF.L.U32 R0, R0, 0x1f, RZ ;  /* 0x0000001f00007819 */ /* 0x000fc800000006ff */
[----:B------:R-:W3:Y:S01]  /*17020*/  SYNCS.PHASECHK.TRANS64.TRYWAIT P0, [UR4+0x8], R0 ;  /* 0x00000800ff0075a7 */ /* 0x000ee20008000144 */
[C---:B--2---:R-:W-:Y:S02]  /*17030*/  LOP3.LUT P1, RZ, R2.reuse, 0x3, RZ, 0xc0, !PT ;  /* 0x0000000302ff7812 */ /* 0x044fe4000782c0ff */
[----:B------:R-:W-:Y:S01]  /*17040*/  LOP3.LUT R69, R2, 0x7f, RZ, 0xc0, !PT ;  /* 0x0000007f02457812 */ /* 0x000fe200078ec0ff */
[----:B---3--:R-:W-:Y:S10]  /*17050*/  @!P0 BRA `(.L_x_57) ;  /* 0x0000003400f08947 */ /* 0x008ff40003800000 */
.L_x_115:
[----:B------:R-:W-:Y:S01]  /*17060*/  USHF.L.U32 UR42, UR5, 0x6, URZ ;  /* 0x00000006052a7899 */ /* 0x000fe2000800063f */
[----:B------:R-:W-:Y:S01]  /*17070*/  BSSY B0, `(.L_x_58) ;  /* 0x0000018000007945 */ /* 0x000fe20003800000 */
[----:B------:R-:W-:-:S03]  /*17080*/  SHF.R.U32.HI R70, RZ, 0x5, R69 ;  /* 0x00000005ff467819 */ /* 0x000fc60000011645 */
[----:B------:R-:W-:Y:S07]  /*17090*/  @P1 BRA `(.L_x_59) ;  /* 0x0000000000541947 */ /* 0x000fee0003800000 */
[----:B------:R-:W3:Y:S01]  /*170a0*/  S2UR UR4, SR_CTAID.Y ;  /* 0x00000000000479c3 */ /* 0x000ee20000002600 */
[----:B--2---:R-:W-:Y:S01]  /*170b0*/  SHF.R.U32.HI R0, RZ, 0x2, R2 ;  /* 0x00000002ff007819 */ /* 0x004fe20000011602 */
[----:B------:R-:W-:Y:S01]  /*170c0*/  ULDC.64 UR6, c[0x0][0x688] ;  /* 0x0001a20000067ab9 */ /* 0x000fe20000000a00 */
[----:B------:R-:W-:Y:S02]  /*170d0*/  SHF.L.U32 R3, R70, 0x4, RZ ;  /* 0x0000000446037819 */ /* 0x000fe400000006ff */
[----:B------:R-:W-:-:S03]  /*170e0*/  LOP3.LUT R0, R0, 0x7, RZ, 0xc0, !PT ;  /* 0x0000000700007812 */ /* 0x000fc600078ec0ff */
[----:B------:R-:W2:Y:S01]  /*170f0*/  S2UR UR5, SR_CTAID.Z ;  /* 0x00000000000579c3 */ /* 0x000ea20000002700 */
[----:B------:R-:W-:-:S04]  /*17100*/  LOP3.LUT R0, R3, 0xfffffff0, R0, 0xe2, !PT ;  /* 0xfffffff003007812 */ /* 0x000fc800078ee200 */
[----:B------:R-:W-:-:S04]  /*17110*/  IADD3 R3, R0, UR42, RZ ;  /* 0x0000002a00037c10 */ /* 0x000fc8000fffe0ff */
[----:B------:R-:W-:Y:S01]  /*17120*/  IADD3 R2, R3, 0x8, RZ ;  /* 0x0000000803027810 */ /* 0x000fe20007ffe0ff */
[----:B---3--:R-:W-:-:S04]  /*17130*/  UIMAD UR4, UR4, UR6, UR42 ;  /* 0x00000006040472a4 */ /* 0x008fc8000f8e022a */
[----:B--2---:R-:W-:-:S03]  /*17140*/  UIMAD UR4, UR5, UR7, UR4 ;  /* 0x00000007050472a4 */ /* 0x004fc6000f8e0204 */
[----:B------:R-:W-:Y:S02]  /*17150*/  ULDC UR5, c[0x0][0x288] ;  /* 0x0000a20000057ab9 */ /* 0x000fe40000000800 */
[----:B------:R-:W-:Y:S02]  /*17160*/  ISETP.GE.U32.AND P0, PT, R3, UR5, PT ;  /* 0x0000000503007c0c */ /* 0x000fe4000bf06070 */
[----:B------:R-:W-:Y:S02]  /*17170*/  IADD3 R0, P2, R0, UR4, RZ ;  /* 0x0000000400007c10 */ /* 0x000fe4000ff5e0ff */
[----:B------:R-:W-:Y:S01]  /*17180*/  ISETP.GE.U32.AND P1, PT, R2, UR5, PT ;  /* 0x0000000502007c0c */ /* 0x000fe2000bf26070 */
[----:B------:R-:W-:Y:S01]  /*17190*/  ULDC.64 UR4, c[0x0][0x680] ;  /* 0x0001a00000047ab9 */ /* 0x000fe20000000a00 */
[----:B------:R-:W-:Y:S02]  /*171a0*/  IADD3.X R3, RZ, RZ, RZ, P2, !PT ;  /* 0x000000ffff037210 */ /* 0x000fe400017fe4ff */
[----:B------:R-:W-:-:S04]  /*171b0*/  LEA R2, P2, R0, UR4, 0x2 ;  /* 0x0000000400027c11 */ /* 0x000fc8000f8410ff */
[----:B------:R-:W-:-:S05]  /*171c0*/  LEA.HI.X R3, R0, UR5, R3, 0x2, P2 ;  /* 0x0000000500037c11 */ /* 0x000fca00090f1403 */
[----:B------:R3:W-:Y:S04]  /*171d0*/  @!P0 STG.E desc[UR8][R2.64], R11 ;  /* 0x0000000b02008986 */ /* 0x0007e8000c101908 */
[----:B------:R3:W-:Y:S02]  /*171e0*/  @!P1 STG.E desc[UR8][R2.64+0x20], R9 ;  /* 0x0000200902009986 */ /* 0x0007e4000c101908 */
.L_x_59:
[----:B------:R-:W-:Y:S05]  /*171f0*/  BSYNC B0 ;  /* 0x0000000000007941 */ /* 0x000fea0003800000 */
.L_x_58:
[----:B------:R-:W4:Y:S01]  /*17200*/  LDL.LU R73, [R1+0x8] ;  /* 0x0000080001497983 */ /* 0x000f220000300800 */
[----:B------:R-:W-:-:S03]  /*17210*/  ULDC.64 UR4, c[0x0][0x730] ;  /* 0x0001cc0000047ab9 */ /* 0x000fc60000000a00 */
[----:B------:R-:W5:Y:S04]  /*17220*/  LDL.LU R75, [R1+0xc] ;  /* 0x00000c00014b7983 */ /* 0x000f680000300800 */
        /* <DEDUP_REMOVED lines=8> */
[----:B-1----:R-:W5:Y:S04]  /*172b0*/  LDL.LU R93, [R1+0x58] ;  /* 0x00005800015d7983 */ /* 0x002f680000300800 */
        /* <DEDUP_REMOVED lines=27> */
[----:B---3--:R-:W3:Y:S04]  /*17470*/  LDL.LU R11, [R1+0x138] ;  /* 0x00013800010b7983 */ /* 0x008ee80000300800 */
[----:B------:R-:W3:Y:S04]  /*17480*/  LDL.LU R10, [R1+0x13c] ;  /* 0x00013c00010a7983 */ /* 0x000ee80000300800 */
[----:B------:R-:W3:Y:S04]  /*17490*/  LDL.LU R9, [R1+0x148] ;  /* 0x0001480001097983 */ /* 0x000ee80000300800 */
[----:B------:R-:W3:Y:S04]  /*174a0*/  LDL.LU R7, [R1+0x14c] ;  /* 0x00014c0001077983 */ /* 0x000ee80000300800 */
[----:B------:R-:W3:Y:S04]  /*174b0*/  LDL.LU R6, [R1+0x158] ;  /* 0x0001580001067983 */ /* 0x000ee80000300800 */
[----:B------:R-:W3:Y:S04]  /*174c0*/  LDL.LU R5, [R1+0x15c] ;  /* 0x00015c0001057983 */ /* 0x000ee80000300800 */
[----:B------:R-:W3:Y:S04]  /*174d0*/  LDL.LU R4, [R1+0x168] ;  /* 0x0001680001047983 */ /* 0x000ee80000300800 */
[----:B--2---:R-:W2:Y:S04]  /*174e0*/  LDL.LU R3, [R1+0x16c] ;  /* 0x00016c0001037983 */ /* 0x004ea80000300800 */
[----:B------:R-:W2:Y:S04]  /*174f0*/  LDL.LU R2, [R1+0x178] ;  /* 0x0001780001027983 */ /* 0x000ea80000300800 */
[----:B------:R-:W2:Y:S01]  /*17500*/  LDL.LU R0, [R1+0x17c] ;  /* 0x00017c0001007983 */ /* 0x000ea20000300800 */
[----:B------:R-:W-:-:S04]  /*17510*/  ISETP.NE.U32.AND P0, PT, RZ, UR4, PT ;  /* 0x00000004ff007c0c */ /* 0x000fc8000bf05070 */
[----:B------:R-:W-:Y:S01]  /*17520*/  ISETP.NE.AND.EX P0, PT, RZ, UR5, PT, P0 ;  /* 0x00000005ff007c0c */ /* 0x000fe2000bf05300 */
[-C--:B----4-:R-:W-:Y:S01]  /*17530*/  FMUL R73, R73, R8.reuse ;  /* 0x0000000849497220 */ /* 0x090fe20000400000 */
[-C--:B-----5:R-:W-:Y:S01]  /*17540*/  FMUL R75, R75, R8.reuse ;  /* 0x000000084b4b7220 */ /* 0x0a0fe20000400000 */
        /* <DEDUP_REMOVED lines=43> */
[-C--:B--2---:R-:W-:Y:S01]  /*17800*/  FMUL R161, R3, R8.reuse ;  /* 0x0000000803a17220 */ /* 0x084fe20000400000 */
[-C--:B------:R-:W-:Y:S01]  /*17810*/  FMUL R67, R2, R8.reuse ;  /* 0x0000000802437220 */ /* 0x080fe20000400000 */
[----:B------:R-:W-:Y:S01]  /*17820*/  FMUL R163, R0, R8 ;  /* 0x0000000800a37220 */ /* 0x000fe20000400000 */
[----:B------:R-:W-:Y:S06]  /*17830*/  @P0 BRA `(.L_x_60) ;  /* 0x0000000000200947 */ /* 0x000fec0003800000 */
[----:B------:R-:W-:Y:S02]  /*17840*/  ULDC.64 UR4, c[0x0][0x728] ;  /* 0x0001ca0000047ab9 */ /* 0x000fe40000000a00 */
[----:B------:R-:W-:-:S04]  /*17850*/  ISETP.NE.U32.AND P0, PT, RZ, UR4, PT ;  /* 0x00000004ff007c0c */ /* 0x000fc8000bf05070 */
[----:B------:R-:W-:-:S13]  /*17860*/  ISETP.NE.AND.EX P0, PT, RZ, UR5, PT, P0 ;  /* 0x00000005ff007c0c */ /* 0x000fda000bf05300 */
[----:B------:R-:W-:Y:S05]  /*17870*/  @!P0 BRA `(.L_x_61) ;  /* 0x00000000000c8947 */ /* 0x000fea0003800000 */
[----:B------:R-:W1:Y:S02]  /*17880*/  LDC.64 R2, c[0x0][0x728] ;  /* 0x0001ca00ff027b82 */ /* 0x000e640000000a00 */
[----:B-1----:R1:W5:Y:S01]  /*17890*/  LDG.E R2, desc[UR8][R2.64] ;  /* 0x0000000802027981 */ /* 0x002362000c1e1900 */
[----:B------:R-:W-:Y:S05]  /*178a0*/  BRA `(.L_x_60) ;  /* 0x0000000000047947 */ /* 0x000fea0003800000 */
.L_x_61:
[----:B------:R-:W2:Y:S02]  /*178b0*/  LDC R2, c[0x0][0x720] ;  /* 0x0001c800ff027b82 */ /* 0x000ea40000000800 */
.L_x_60:
[----:B------:R-:W-:Y:S01]  /*178c0*/  MOV R0, RZ ;  /* 0x000000ff00007202 */ /* 0x000fe20000000f00 */
[----:B--2--5:R-:W-:-:S03]  /*178d0*/  IMAD.MOV.U32 R102, RZ, RZ, R2 ;  /* 0x000000ffff667224 */ /* 0x024fc600078e0002 */
[----:B------:R-:W-:-:S13]  /*178e0*/  LOP3.LUT P0, RZ, R0, 0x1bf, RZ, 0xc0, !PT ;  /* 0x000001bf00ff7812 */ /* 0x000fda000780c0ff */
[----:B------:R-:W-:Y:S05]  /*178f0*/  @!P0 BRA `(.L_x_62) ;  /* 0x0000000000408947 */ /* 0x000fea0003800000 */
[----:B------:R-:W-:Y:S01]  /*17900*/  MOV R0, 0x0 ;  /* 0x0000000000007802 */ /* 0x000fe20000000f00 */
[----:B------:R-:W-:Y:S01]  /*17910*/  ULDC.64 UR4, c[0x4][0x70] ;  /* 0x01001c0000047ab9 */ /* 0x000fe20000000a00 */
[----:B------:R-:W-:Y:S01]  /*17920*/  ULDC.64 UR6, c[0x4][0x8] ;  /* 0x0100020000067ab9 */ /* 0x000fe20000000a00 */
[----:B------:R-:W-:Y:S01]  /*17930*/  MOV R4, UR4 ;  /* 0x0000000400047c02 */ /* 0x000fe20008000f00 */
[----:B-1----:R1:W2:Y:S01]  /*17940*/  LDC.64 R2, c[0x4][R0] ;  /* 0x0100000000027b82 */ /* 0x0022a20000000a00 */
[----:B------:R-:W-:Y:S01]  /*17950*/  MOV R5, UR5 ;  /* 0x0000000500057c02 */ /* 0x000fe20008000f00 */
[----:B------:R-:W-:Y:S01]  /*17960*/  ULDC.64 UR4, c[0x4][0x78] ;  /* 0x01001e0000047ab9 */ /* 0x000fe20000000a00 */
[----:B------:R-:W-:Y:S01]  /*17970*/  IMAD.U32 R10, RZ, RZ, UR6 ;  /* 0x00000006ff0a7e24 */ /* 0x000fe2000f8e00ff */
[----:B------:R-:W-:Y:S02]  /*17980*/  MOV R6, UR4 ;  /* 0x0000000400067c02 */ /* 0x000fe40008000f00 */
[----:B------:R-:W-:-:S02]  /*17990*/  MOV R7, UR5 ;  /* 0x0000000500077c02 */ /* 0x000fc40008000f00 */
[----:B------:R-:W-:Y:S02]  /*179a0*/  MOV R11, UR7 ;  /* 0x00000007000b7c02 */ /* 0x000fe40008000f00 */
[----:B------:R-:W-:Y:S02]  /*179b0*/  MOV R8, 0x70 ;  /* 0x0000007000087802 */ /* 0x000fe40000000f00 */
[----:B------:R-:W-:Y:S02]  /*179c0*/  MOV R12, 0x1 ;  /* 0x00000001000c7802 */ /* 0x000fe40000000f00 */
[----:B-1----:R-:W-:-:S07]  /*179d0*/  MOV R13, RZ ;  /* 0x000000ff000d7202 */ /* 0x002fce0000000f00 */
[----:B------:R-:W-:-:S07]  /*179e0*/  LEPC R20, `(.L_x_62) ;  /* 0x000000001014794e */ /* 0x000fce0000000000 */
[----:B--2---:R-:W-:Y:S05]  /*179f0*/  CALL.ABS.NOINC R2 ;  /* 0x0000000002007343 */ /* 0x004fea0003c00000 */
.L_x_62:
[----:B-1----:R-:W-:Y:S01]  /*17a00*/  MOV R3, UR37 ;  /* 0x0000002500037c02 */ /* 0x002fe20008000f00 */
[----:B------:R-:W-:-:S04]  /*17a10*/  IMAD.U32 R66, RZ, RZ, UR36 ;  /* 0x00000024ff427e24 */ /* 0x000fc8000f8e00ff */
[----:B------:R-:W-:-:S05]  /*17a20*/  IMAD R66, R3, 0x2200, R66 ;  /* 0x0000220003427824 */ /* 0x000fca00078e0242 */
[----:B------:R-:W-:-:S04]  /*17a30*/  IADD3 R71, R66, -0x2200, RZ ;  /* 0xffffde0042477810 */ /* 0x000fc80007ffe0ff */
[----:B------:R-:W-:-:S13]  /*17a40*/  LOP3.LUT P0, RZ, R71, 0x1b0, RZ, 0xc0, !PT ;  /* 0x000001b047ff7812 */ /* 0x000fda000780c0ff */
[----:B------:R-:W-:Y:S05]  /*17a50*/  @!P0 BRA `(.L_x_63) ;  /* 0x0000000000408947 */ /* 0x000fea0003800000 */
[----:B------:R-:W-:Y:S01]  /*17a60*/  MOV R0, 0x0 ;  /* 0x0000000000007802 */ /* 0x000fe20000000f00 */
[----:B------:R-:W-:Y:S01]  /*17a70*/  ULDC.64 UR4, c[0x4][0x70] ;  /* 0x01001c0000047ab9 */ /* 0x000fe20000000a00 */
[----:B------:R-:W-:Y:S01]  /*17a80*/  ULDC.64 UR6, c[0x4][0x78] ;  /* 0x01001e0000067ab9 */ /* 0x000fe20000000a00 */
[----:B------:R-:W-:Y:S01]  /*17a90*/  MOV R4, UR4 ;  /* 0x0000000400047c02 */ /* 0x000fe20008000f00 */
[----:B------:R1:W2:Y:S01]  /*17aa0*/  LDC.64 R2, c[0x4][R0] ;  /* 0x0100000000027b82 */ /* 0x0002a20000000a00 */
[----:B------:R-:W-:Y:S01]  /*17ab0*/  MOV R5, UR5 ;  /* 0x0000000500057c02 */ /* 0x000fe20008000f00 */
[----:B------:R-:W-:Y:S01]  /*17ac0*/  ULDC.64 UR4, c[0x4][0x10] ;  /* 0x0100040000047ab9 */ /* 0x000fe20000000a00 */
[----:B------:R-:W-:Y:S01]  /*17ad0*/  IMAD.U32 R6, RZ, RZ, UR6 ;  /* 0x00000006ff067e24 */ /* 0x000fe2000f8e00ff */
[----:B------:R-:W-:Y:S01]  /*17ae0*/  MOV R7, UR7 ;  /* 0x0000000700077c02 */ /* 0x000fe20008000f00 */
[----:B------:R-:W-:Y:S01]  /*17af0*/  IMAD.MOV.U32 R12, RZ, RZ, 0x1 ;  /* 0x00000001ff0c7424 */ /* 0x000fe200078e00ff */
[----:B------:R-:W-:-:S02]  /*17b00*/  MOV R10, UR4 ;  /* 0x00000004000a7c02 */ /* 0x000fc40008000f00 */
[----:B------:R-:W-:Y:S02]  /*17b10*/  MOV R11, UR5 ;  /* 0x00000005000b7c02 */ /* 0x000fe40008000f00 */
[----:B------:R-:W-:Y:S02]  /*17b20*/  MOV R8, 0x70 ;  /* 0x0000007000087802 */ /* 0x000fe40000000f00 */
[----:B-1----:R-:W-:-:S07]  /*17b30*/  MOV R13, RZ ;  /* 0x000000ff000d7202 */ /* 0x002fce0000000f00 */
[----:B------:R-:W-:-:S07]  /*17b40*/  LEPC R20, `(.L_x_63) ;  /* 0x000000001014794e */ /* 0x000fce0000000000 */
[----:B--2---:R-:W-:Y:S05]  /*17b50*/  CALL.ABS.NOINC R2 ;  /* 0x0000000002007343 */ /* 0x004fea0003c00000 */
.L_x_63:
[----:B------:R-:W1:Y:S01]  /*17b60*/  S2R R4, SR_TID.X ;  /* 0x0000000000047919 */ /* 0x000e620000002100 */
[----:B------:R-:W-:Y:S01]  /*17b70*/  ULDC.64 UR4, c[0x0][0x730] ;  /* 0x0001cc0000047ab9 */ /* 0x000fe20000000a00 */
[----:B------:R-:W-:Y:S01]  /*17b80*/  VIADD R69, R69, 0x1f ;  /* 0x0000001f45457836 */ /* 0x000fe20000000000 */
[----:B------:R-:W-:-:S04]  /*17b90*/  ISETP.NE.U32.AND P0, PT, RZ, UR4, PT ;  /* 0x00000004ff007c0c */ /* 0x000fc8000bf05070 */
[----:B------:R-:W-:Y:S02]  /*17ba0*/  ISETP.NE.AND.EX P0, PT, RZ, UR5, PT, P0 ;  /* 0x00000005ff007c0c */ /* 0x000fe4000bf05300 */
[----:B------:R-:W-:-:S11]  /*17bb0*/  ISETP.GT.U32.AND P1, PT, R69, 0x3e, PT ;  /* 0x0000003e4500780c */ /* 0x000fd60003f24070 */
[----:B------:R-:W2:Y:S01]  /*17bc0*/  @P0 LDC R102, c[0x0][0x720] ;  /* 0x0001c800ff660b82 */ /* 0x000ea20000000800 */
[----:B-1----:R-:W-:Y:S02]  /*17bd0*/  SHF.L.U32 R0, R4, 0x5, RZ ;  /* 0x0000000504007819 */ /* 0x002fe400000006ff */
[----:B------:R-:W-:Y:S02]  /*17be0*/  SHF.R.U32.HI R3, RZ, 0x1, R4 ;  /* 0x00000001ff037819 */ /* 0x000fe40000011604 */
[C---:B------:R-:W-:Y:S02]  /*17bf0*/  LOP3.LUT R2, R0.reuse, 0xc0, RZ, 0xc0, !PT ;  /* 0x000000c000027812 */ /* 0x040fe400078ec0ff */
[----:B------:R-:W-:Y:S02]  /*17c00*/  LOP3.LUT R5, R0, 0x20, RZ, 0xc0, !PT ;  /* 0x0000002000057812 */ /* 0x000fe400078ec0ff */
[----:B------:R-:W-:Y:S02]  /*17c10*/  LOP3.LUT R2, R2, 0x8, R3, 0xf8, !PT ;  /* 0x0000000802027812 */ /* 0x000fe400078ef803 */
[----:B------:R-:W-:-:S02]  /*17c20*/  SHF.L.U32 R3, R4, 0x2, RZ ;  /* 0x0000000204037819 */ /* 0x000fc400000006ff */
[----:B------:R-:W-:Y:S01]  /*17c30*/  LEA R5, R70, R5, 0x9 ;  /* 0x0000000546057211 */ /* 0x000fe200078e48ff */
[-C--:B--2---:R-:W-:Y:S01]  /*17c40*/  FMUL R8, R61, R102.reuse ;  /* 0x000000663d087220 */ /* 0x084fe20000400000 */
[----:B------:R-:W-:Y:S01]  /*17c50*/  LOP3.LUT R3, R2, 0x18, R3, 0x78, !PT ;  /* 0x0000001802037812 */ /* 0x000fe200078e7803 */
[-C--:B------:R-:W-:Y:S01]  /*17c60*/  FMUL R9, R60, R102.reuse ;  /* 0x000000663c097220 */ /* 0x080fe20000400000 */
[----:B------:R-:W-:Y:S01]  /*17c70*/  LOP3.LUT R0, R0, 0x100, RZ, 0xc0, !PT ;  /* 0x0000010000007812 */ /* 0x000fe200078ec0ff */
[-C--:B------:R-:W-:Y:S01]  /*17c80*/  FMUL R10, R81, R102.reuse ;  /* 0x00000066510a7220 */ /* 0x080fe20000400000 */
[-C--:B------:R-:W-:Y:S01]  /*17c90*/  FMUL R11, R83, R102.reuse ;  /* 0x00000066530b7220 */ /* 0x080fe20000400000 */
[----:B------:R-:W-:Y:S01]  /*17ca0*/  LOP3.LUT P0, RZ, R4, 0x4, RZ, 0xc0, !PT ;  /* 0x0000000404ff7812 */ /* 0x000fe2000780c0ff */
[-C--:B------:R-:W-:Y:S01]  /*17cb0*/  FMUL R12, R85, R102.reuse ;  /* 0x00000066550c7220 */ /* 0x080fe20000400000 */
[----:B------:R-:W-:Y:S01]  /*17cc0*/  IADD3 R3, R3, R5, R0 ;  /* 0x0000000503037210 */ /* 0x000fe20007ffe000 */
        /* <DEDUP_REMOVED lines=11> */
[----:B------:R-:W-:Y:S01]  /*17d80*/  F2FP.BF16.F32.PACK_AB R5, R0, R5 ;  /* 0x000000050005723e */ /* 0x000fe200000010ff */
[-C--:B------:R-:W-:Y:S01]  /*17d90*/  FMUL R14, R55, R102.reuse ;  /* 0x00000066370e7220 */ /* 0x080fe20000400000 */
[----:B------:R-:W-:Y:S01]  /*17da0*/  MOV R0, 0x10 ;  /* 0x0000001000007802 */ /* 0x000fe20000000f00 */
[-C--:B------:R-:W-:Y:S01]  /*17db0*/  FMUL R70, R105, R102.reuse ;  /* 0x0000006669467220 */ /* 0x080fe20000400000 */
[----:B------:R-:W-:Y:S01]  /*17dc0*/  LEA R71, R3, R71, 0x1 ;  /* 0x0000004703477211 */ /* 0x000fe200078e08ff */
[----:B------:R-:W-:Y:S01]  /*17dd0*/  FMUL R15, R91, R102 ;  /* 0x000000665b0f7220 */ /* 0x000fe20000400000 */
[----:B------:R-:W-:Y:S01]  /*17de0*/  F2FP.BF16.F32.PACK_AB R8, R9, R8 ;  /* 0x000000080908723e */ /* 0x000fe200000010ff */
[----:B------:R-:W-:Y:S01]  /*17df0*/  FMUL R20, R89, R102 ;  /* 0x0000006659147220 */ /* 0x000fe20000400000 */
[----:B------:R-:W-:Y:S01]  /*17e00*/  F2FP.BF16.F32.PACK_AB R9, R11, R10 ;  /* 0x0000000a0b09723e */ /* 0x000fe200000010ff */
        /* <DEDUP_REMOVED lines=77> */
[----:B------:R-:W-:-:S02]  /*182e0*/  F2FP.BF16.F32.PACK_AB R4, R65, R4 ;  /* 0x000000044104723e */ /* 0x000fc400000010ff */
[----:B------:R-:W-:Y:S02]  /*182f0*/  F2FP.BF16.F32.PACK_AB R6, R63, R6 ;  /* 0x000000063f06723e */ /* 0x000fe400000010ff */
[----:B------:R-:W-:Y:S02]  /*18300*/  F2FP.BF16.F32.PACK_AB R7, R2, R7 ;  /* 0x000000070207723e */ /* 0x000fe400000010ff */
[----:B------:R-:W-:Y:S02]  /*18310*/  F2FP.BF16.F32.PACK_AB R10, R58, R59 ;  /* 0x0000003b3a0a723e */ /* 0x000fe400000010ff */
[----:B------:R-:W-:Y:S02]  /*18320*/  SEL R0, R0, 0xfffffff0, !P0 ;  /* 0xfffffff000007807 */ /* 0x000fe40004000000 */
[----:B------:R-:W-:Y:S01]  /*18330*/  IADD3 R13, R71, 0x1000, RZ ;  /* 0x00001000470d7810 */ /* 0x000fe20007ffe0ff */
[----:B------:R-:W-:Y:S06]  /*18340*/  @P1 BRA `(.L_x_64) ;  /* 0x0000000000041947 */ /* 0x000fec0003800000 */
[----:B------:R-:W-:-:S04]  /*18350*/  DEPBAR.LE SB0, 0x1 ;  /* 0x000080400000791a */ /* 0x000fc80000000000 */
.L_x_64:
[----:B------:R-:W-:Y:S05]  /*18360*/  WARPSYNC.ALL ;  /* 0x0000000000007948 */ /* 0x000fea0003800000 */
[----:B------:R-:W-:Y:S01]  /*18370*/  BAR.SYNC.DEFER_BLOCKING 0x1, 0x80 ;  /* 0x0042000000007b1d */ /* 0x000fe20000010000 */
[----:B------:R-:W-:Y:S01]  /*18380*/  LEA R3, R3, R66, 0x1 ;  /* 0x0000004203037211 */ /* 0x000fe200078e08ff */
[C---:B------:R-:W-:Y:S01]  /*18390*/  IMAD R2, R0.reuse, 0x2, R13 ;  /* 0x0000000200027824 */ /* 0x040fe200078e020d */
[----:B------:R-:W-:Y:S02]  /*183a0*/  LEA R0, R0, R71, 0x1 ;  /* 0x0000004700007211 */ /* 0x000fe400078e08ff */
[----:B------:R-:W-:Y:S01]  /*183b0*/  F2FP.BF16.F32.PACK_AB R12, R57, R14 ;  /* 0x0000000e390c723e */ /* 0x000fe200000010ff */
[----:B------:R-:W-:Y:S01]  /*183c0*/  BSSY B0, `(.L_x_65) ;  /* 0x000001d000007945 */ /* 0x000fe20003800000 */
[----:B------:R-:W-:-:S02]  /*183d0*/  F2FP.BF16.F32.PACK_AB R13, R15, R20 ;  /* 0x000000140f0d723e */ /* 0x000fc400000010ff */
[----:B------:R-:W-:Y:S02]  /*183e0*/  F2FP.BF16.F32.PACK_AB R14, R56, R53 ;  /* 0x00000035380e723e */ /* 0x000fe400000010ff */
[----:B------:R-:W-:Y:S02]  /*183f0*/  F2FP.BF16.F32.PACK_AB R15, R21, R60 ;  /* 0x0000003c150f723e */ /* 0x000fe400000010ff */
[----:B------:R-:W-:Y:S02]  /*18400*/  F2FP.BF16.F32.PACK_AB R16, R54, R51 ;  /* 0x000000333610723e */ /* 0x000fe400000010ff */
[----:B------:R-:W-:Y:S02]  /*18410*/  F2FP.BF16.F32.PACK_AB R17, R55, R62 ;  /* 0x0000003e3711723e */ /* 0x000fe400000010ff */
[----:B------:R-:W-:Y:S02]  /*18420*/  F2FP.BF16.F32.PACK_AB R18, R52, R49 ;  /* 0x000000313412723e */ /* 0x000fe400000010ff */
[----:B------:R-:W-:Y:S01]  /*18430*/  F2FP.BF16.F32.PACK_AB R19, R61, R64 ;  /* 0x000000403d13723e */ /* 0x000fe200000010ff */
[----:B------:R1:W-:Y:S04]  /*18440*/  STSM.16.M88.4 [R3+-0x2200], R4 ;  /* 0xffde000403007844 */ /* 0x0003e80000000200 */
[----:B------:R1:W-:Y:S01]  /*18450*/  STSM.16.M88.4 [R0], R8 ;  /* 0x0000000800007844 */ /* 0x0003e20000000200 */
[----:B------:R-:W-:Y:S01]  /*18460*/  @!PT LDS RZ, [RZ] ;  /* 0x00000000fffff984 */ /* 0x000fe20000000800 */
[----:B------:R-:W-:Y:S01]  /*18470*/  @!PT LDS RZ, [RZ] ;  /* 0x00000000fffff984 */ /* 0x000fe20000000800 */
[----:B------:R-:W-:Y:S01]  /*18480*/  @!PT LDS RZ, [RZ] ;  /* 0x00000000fffff984 */ /* 0x000fe20000000800 */
[----:B------:R-:W-:Y:S01]  /*18490*/  @!PT LDS RZ, [RZ] ;  /* 0x00000000fffff984 */ /* 0x000fe20000000800 */
[----:B------:R2:W-:Y:S06]  /*184a0*/  MEMBAR.ALL.CTA ;  /* 0x0000000000007992 */ /* 0x0005ec0000008000 */
[----:B--2---:R-:W2:Y:S02]  /*184b0*/  FENCE.VIEW.ASYNC.S ;  /* 0x00000000000073c6 */ /* 0x004ea40000000000 */
[----:B--2---:R-:W-:Y:S06]  /*184c0*/  BAR.SYNC.DEFER_BLOCKING 0x1, 0x80 ;  /* 0x0042000000007b1d */ /* 0x004fec0000010000 */
[----:B------:R-:W-:Y:S05]  /*184d0*/  @P1 BRA `(.L_x_66) ;  /* 0x00000000002c1947 */ /* 0x000fea0003800000 */
[----:B------:R-:W-:Y:S01]  /*184e0*/  S2UR UR44, SR_CTAID.Z ;  /* 0x00000000002c79c3 */ /* 0x000fe20000002700 */
[----:B------:R-:W-:Y:S01]  /*184f0*/  R2UR UR40, R66 ;  /* 0x00000000422872ca */ /* 0x000fe200000e0000 */
[----:B------:R-:W-:Y:S01]  /*18500*/  ULDC.64 UR4, c[0x0][0x198] ;  /* 0x0000660000047ab9 */ /* 0x000fe20000000a00 */
[----:B------:R-:W-:Y:S01]  /*18510*/  UMOV UR41, URZ ;  /* 0x0000003f00297c82 */ /* 0x000fe20008000000 */
[----:B------:R-:W-:-:S04]  /*18520*/  UIADD3 UR4, UP0, UR4, 0x670, URZ ;  /* 0x0000067004047890 */ /* 0x000fc8000ff1e03f */
[----:B------:R-:W2:Y:S01]  /*18530*/  S2UR UR43, SR_CTAID.Y ;  /* 0x00000000002b79c3 */ /* 0x000ea20000002600 */
[----:B------:R-:W-:-:S05]  /*18540*/  UIADD3.X UR5, URZ, UR5, URZ, UP0, !UPT ;  /* 0x000000053f057290 */ /* 0x000fca00087fe43f */
[----:B------:R-:W-:-:S09]  /*18550*/  UIADD3 UR40, UR40, -0x2200, URZ ;  /* 0xffffde0028287890 */ /* 0x000fd2000fffe03f */
[----:B--2---:R2:W-:Y:S01]  /*18560*/  UTMASTG.4D [UR40], [UR4] ;  /* 0x00000028040073b5 */ /* 0x0045e20008018000 */
[----:B------:R0:W-:Y:S01]  /*18570*/  UTMACMDFLUSH ;  /* 0x00000000000079b7 */ /* 0x0001e20000000000 */
[----:B--2---:R-:W-:-:S04]  /*18580*/  DEPBAR.LE SB0, 0x1 ;  /* 0x000080400000791a */ /* 0x004fc80000000000 */
.L_x_66:
[----:B------:R-:W-:Y:S05]  /*18590*/  BSYNC B0 ;  /* 0x0000000000007941 */ /* 0x000fea0003800000 */
.L_x_65:
[----:B------:R-:W-:Y:S01]  /*185a0*/  BAR.SYNC.DEFER_BLOCKING 0x1, 0x80 ;  /* 0x0042000000007b1d */ /* 0x000fe20000010000 */
[----:B-1----:R-:W-:Y:S02]  /*185b0*/  F2FP.BF16.F32.PACK_AB R4, R50, R47 ;  /* 0x0000002f3204723e */ /* 0x002fe400000010ff */
[----:B------:R-:W-:Y:S02]  /*185c0*/  F2FP.BF16.F32.PACK_AB R5, R69, R70 ;  /* 0x000000464505723e */ /* 0x000fe400000010ff */
[----:B------:R-:W-:Y:S01]  /*185d0*/  F2FP.BF16.F32.PACK_AB R6, R48, R45 ;  /* 0x0000002d3006723e */ /* 0x000fe200000010ff */
[----:B------:R-:W-:Y:S01]  /*185e0*/  BSSY B0, `(.L_x_67) ;  /* 0x000001b000007945 */ /* 0x000fe20003800000 */
[----:B------:R-:W-:Y:S02]  /*185f0*/  F2FP.BF16.F32.PACK_AB R7, R72, R73 ;  /* 0x000000494807723e */ /* 0x000fe400000010ff */
[----:B------:R-:W-:Y:S02]  /*18600*/  F2FP.BF16.F32.PACK_AB R8, R46, R43 ;  /* 0x0000002b2e08723e */ /* 0x000fe400000010ff */
[----:B------:R-:W-:-:S02]  /*18610*/  F2FP.BF16.F32.PACK_AB R9, R74, R75 ;  /* 0x0000004b4a09723e */ /* 0x000fc400000010ff */
[----:B------:R-:W-:Y:S02]  /*18620*/  F2FP.BF16.F32.PACK_AB R10, R44, R41 ;  /* 0x000000292c0a723e */ /* 0x000fe400000010ff */
[----:B------:R-:W-:Y:S01]  /*18630*/  F2FP.BF16.F32.PACK_AB R11, R76, R77 ;  /* 0x0000004d4c0b723e */ /* 0x000fe200000010ff */
[----:B------:R1:W-:Y:S04]  /*18640*/  STSM.16.M88.4 [R71+0x1000], R12 ;  /* 0x0010000c47007844 */ /* 0x0003e80000000200 */
[----:B------:R1:W-:Y:S01]  /*18650*/  STSM.16.M88.4 [R0+0x1000], R16 ;  /* 0x0010001000007844 */ /* 0x0003e20000000200 */
        /* <DEDUP_REMOVED lines=11> */
[----:B------:R-:W-:Y:S01]  /*18710*/  UMOV UR41, 0x20 ;  /* 0x0000002000297882 */ /* 0x000fe20000000000 */
[----:B------:R-:W-:-:S04]  /*18720*/  UIADD3 UR4, UP0, UR4, 0x670, URZ ;  /* 0x0000067004047890 */ /* 0x000fc8000ff1e03f */
[----:B------:R-:W2:Y:S01]  /*18730*/  S2UR UR43, SR_CTAID.Y ;  /* 0x00000000002b79c3 */ /* 0x000ea20000002600 */
[----:B------:R-:W-:-:S05]  /*18740*/  UIADD3.X UR5, URZ, UR5, URZ, UP0, !UPT ;  /* 0x000000053f057290 */ /* 0x000fca00087fe43f */
[----:B------:R-:W-:-:S09]  /*18750*/  UIADD3 UR40, UR40, -0x1200, URZ ;  /* 0xffffee0028287890 */ /* 0x000fd2000fffe03f */
[----:B--2---:R2:W-:Y:S01]  /*18760*/  UTMASTG.4D [UR40], [UR4] ;  /* 0x00000028040073b5 */ /* 0x0045e20008018000 */
[----:B------:R0:W-:Y:S01]  /*18770*/  UTMACMDFLUSH ;  /* 0x00000000000079b7 */ /* 0x0001e20000000000 */
[----:B--2---:R-:W-:-:S04]  /*18780*/  DEPBAR.LE SB0, 0x1 ;  /* 0x000080400000791a */ /* 0x004fc80000000000 */
.L_x_68:
[----:B------:R-:W-:Y:S05]  /*18790*/  BSYNC B0 ;  /* 0x0000000000007941 */ /* 0x000fea0003800000 */
.L_x_67:
[----:B------:R-:W-:Y:S01]  /*187a0*/  BAR.SYNC.DEFER_BLOCKING 0x1, 0x80 ;  /* 0x0042000000007b1d */ /* 0x000fe20000010000 */
[----:B------:R-:W-:Y:S02]  /*187b0*/  F2FP.BF16.F32.PACK_AB R76, R42, R79 ;  /* 0x0000004f2a4c723e */ /* 0x000fe400000010ff */
[----:B------:R-:W-:Y:S02]  /*187c0*/  F2FP.BF16.F32.PACK_AB R77, R40, R81 ;  /* 0x00000051284d723e */ /* 0x000fe400000010ff */
[----:B------:R-:W-:Y:S01]  /*187d0*/  F2FP.BF16.F32.PACK_AB R78, R39, R78 ;  /* 0x0000004e274e723e */ /* 0x000fe200000010ff */
[----:B------:R-:W-:Y:S01]  /*187e0*/  BSSY B0, `(.L_x_69) ;  /* 0x000001c000007945 */ /* 0x000fe20003800000 */
[----:B------:R-:W-:Y:S02]  /*187f0*/  F2FP.BF16.F32.PACK_AB R79, R80, R83 ;  /* 0x00000053504f723e */ /* 0x000fe400000010ff */
[----:B-1----:R-:W-:Y:S02]  /*18800*/  F2FP.BF16.F32.PACK_AB R12, R82, R85 ;  /* 0x00000055520c723e */ /* 0x002fe400000010ff */
[----:B------:R-:W-:-:S02]  /*18810*/  F2FP.BF16.F32.PACK_AB R13, R84, R87 ;  /* 0x00000057540d723e */ /* 0x000fc400000010ff */
[----:B------:R-:W-:Y:S02]  /*18820*/  F2FP.BF16.F32.PACK_AB R14, R22, R89 ;  /* 0x00000059160e723e */ /* 0x000fe400000010ff */
[----:B------:R-:W-:Y:S01]  /*18830*/  F2FP.BF16.F32.PACK_AB R15, R86, R91 ;  /* 0x0000005b560f723e */ /* 0x000fe200000010ff */
[----:B------:R1:W-:Y:S04]  /*18840*/  STSM.16.M88.4 [R71], R4 ;  /* 0x0000000447007844 */ /* 0x0003e80000000200 */
        /* <DEDUP_REMOVED lines=13> */
[----:B------:R-:W-:Y:S01]  /*18920*/  UIADD3 UR4, UP0, UR4, 0x670, URZ ;  /* 0x0000067004047890 */ /* 0x000fe2000ff1e03f */
[----:B------:R-:W-:-:S03]  /*18930*/  UMOV UR10, UR42 ;  /* 0x0000002a000a7c82 */ /* 0x000fc60008000000 */
[----:B------:R-:W2:Y:S01]  /*18940*/  S2UR UR11, SR_CTAID.Y ;  /* 0x00000000000b79c3 */ /* 0x000ea20000002600 */
[----:B------:R-:W-:-:S05]  /*18950*/  UIADD3.X UR5, URZ, UR5, URZ, UP0, !UPT ;  /* 0x000000053f057290 */ /* 0x000fca00087fe43f */
[----:B------:R-:W-:-:S09]  /*18960*/  UIADD3 UR8, UR8, -0x2200, URZ ;  /* 0xffffde0008087890 */ /* 0x000fd2000fffe03f */
[----:B--2---:R2:W-:Y:S01]  /*18970*/  UTMASTG.4D [UR8], [UR4] ;  /* 0x00000008040073b5 */ /* 0x0045e20008018000 */
[----:B------:R0:W-:Y:S01]  /*18980*/  UTMACMDFLUSH ;  /* 0x00000000000079b7 */ /* 0x0001e20000000000 */
[----:B--2---:R-:W-:-:S04]  /*18990*/  DEPBAR.LE SB0, 0x1 ;  /* 0x000080400000791a */ /* 0x004fc80000000000 */
.L_x_70:
[----:B------:R-:W-:Y:S05]  /*189a0*/  BSYNC B0 ;  /* 0x0000000000007941 */ /* 0x000fea0003800000 */
.L_x_69:
        /* <DEDUP_REMOVED lines=32> */
.L_x_72:
[----:B------:R-:W-:Y:S05]  /*18bb0*/  BSYNC B0 ;  /* 0x0000000000007941 */ /* 0x000fea0003800000 */
.L_x_71:
        /* <DEDUP_REMOVED lines=32> */
.L_x_74:
[----:B------:R-:W-:Y:S05]  /*18dc0*/  BSYNC B0 ;  /* 0x0000000000007941 */ /* 0x000fea0003800000 */
.L_x_73:
[----:B------:R-:W-:Y:S06]  /*18dd0*/  BAR.SYNC.DEFER_BLOCKING 0x1, 0x80 ;  /* 0x0042000000007b1d */ /* 0x000fec0000010000 */
[----:B------:R-:W-:Y:S01]  /*18de0*/  BSSY B0, `(.L_x_75) ;  /* 0x0000016000007945 */ /* 0x000fe20003800000 */
[----:B------:R2:W-:Y:S04]  /*18df0*/  STSM.16.M88.4 [R71+0x1000], R12 ;  /* 0x0010000c47007844 */ /* 0x0005e80000000200 */
[----:B------:R2:W-:Y:S01]  /*18e00*/  STSM.16.M88.4 [R2], R104 ;  /* 0x0000006802007844 */ /* 0x0005e20000000200 */
[----:B------:R-:W-:Y:S01]  /*18e10*/  @!PT LDS RZ, [RZ] ;  /* 0x00000000fffff984 */ /* 0x000fe20000000800 */
[----:B------:R-:W-:Y:S01]  /*18e20*/  @!PT LDS RZ, [RZ] ;  /* 0x00000000fffff984 */ /* 0x000fe20000000800 */
[----:B------:R-:W-:Y:S01]  /*18e30*/  @!PT LDS RZ, [RZ] ;  /* 0x00000000fffff984 */ /* 0x000fe20000000800 */
[----:B------:R-:W-:Y:S01]  /*18e40*/  @!PT LDS RZ, [RZ] ;  /* 0x00000000fffff984 */ /* 0x000fe20000000800 */
[----:B------:R3:W-:Y:S06]  /*18e50*/  MEMBAR.ALL.CTA ;  /* 0x0000000000007992 */ /* 0x0007ec0000008000 */
[----:B---3--:R-:W3:Y:S02]  /*18e60*/  FENCE.VIEW.ASYNC.S ;  /* 0x00000000000073c6 */ /* 0x008ee40000000000 */
[----:B---3--:R-:W-:Y:S06]  /*18e70*/  BAR.SYNC.DEFER_BLOCKING 0x1, 0x80 ;  /* 0x0042000000007b1d */ /* 0x008fec0000010000 */
[----:B------:R-:W-:Y:S05]  /*18e80*/  @P1 BRA `(.L_x_76) ;  /* 0x00000000002c1947 */ /* 0x000fea0003800000 */
[----:B------:R-:W-:Y:S01]  /*18e90*/  S2UR UR12, SR_CTAID.Z ;  /* 0x00000000000c79c3 */ /* 0x000fe20000002700 */
[----:B------:R-:W-:Y:S01]  /*18ea0*/  R2UR UR8, R66 ;  /* 0x00000000420872ca */ /* 0x000fe200000e0000 */
[----:B------:R-:W-:Y:S01]  /*18eb0*/  ULDC.64 UR4, c[0x0][0x198] ;  /* 0x0000660000047ab9 */ /* 0x000fe20000000a00 */
[----:B------:R-:W-:Y:S01]  /*18ec0*/  UMOV UR9, 0xa0 ;  /* 0x000000a000097882 */ /* 0x000fe20000000000 */
[----:B------:R-:W-:Y:S01]  /*18ed0*/  UIADD3 UR4, UP0, UR4, 0x670, URZ ;  /* 0x0000067004047890 */ /* 0x000fe2000ff1e03f */
[----:B------:R-:W-:-:S03]  /*18ee0*/  UMOV UR10, UR42 ;  /* 0x0000002a000a7c82 */ /* 0x000fc60008000000 */
[----:B------:R-:W3:Y:S01]  /*18ef0*/  S2UR UR11, SR_CTAID.Y ;  /* 0x00000000000b79c3 */ /* 0x000ee20000002600 */
[----:B------:R-:W-:-:S05]  /*18f00*/  UIADD3.X UR5, URZ, UR5, URZ, UP0, !UPT ;  /* 0x000000053f057290 */ /* 0x000fca00087fe43f */
[----:B------:R-:W-:-:S09]  /*18f10*/  UIADD3 UR8, UR8, -0x1200, URZ ;  /* 0xffffee0008087890 */ /* 0x000fd2000fffe03f */
[----:B---3--:R3:W-:Y:S02]  /*18f20*/  UTMASTG.4D [UR8], [UR4] ;  /* 0x00000008040073b5 */ /* 0x0087e40008018000 */
[----:B---3--:R0:W-:Y:S02]  /*18f30*/  UTMACMDFLUSH ;  /* 0x00000000000079b7 */ /* 0x0081e40000000000 */
.L_x_76:
[----:B------:R-:W-:Y:S05]  /*18f40*/  BSYNC B0 ;  /* 0x0000000000007941 */ /* 0x000fea0003800000 */
.L_x_75:
[----:B------:R-:W-:Y:S01]  /*18f50*/  UIADD3 UR37, UR37, -0x1, URZ ;  /* 0xffffffff25257890 */ /* 0x000fe2000fffe03f */
[----:B------:R-:W-:-:S04]  /*18f60*/  DEPBAR.LE SB0, 0x0 ;  /* 0x000080000000791a */ /* 0x000fc80000000000 */
[----:B------:R-:W-:-:S04]  /*18f70*/  USHF.L.U32 UR4, UR37, 0x3, URZ ;  /* 0x0000000325047899 */ /* 0x000fc8000800063f */
[----:B------:R-:W-:-:S04]  /*18f80*/  ULOP3.LUT UR4, UR4, 0x8, URZ, 0xe2, !UPT ;  /* 0x0000000804047892 */ /* 0x000fc8000f8ee23f */
[----:B------:R-:W-:-:S06]  /*18f90*/  ULOP3.LUT UR4, UR4, 0x18, URZ, 0x3c, !UPT ;  /* 0x0000001804047892 */ /* 0x000fcc000f8e3c3f */
[----:B-1----:R-:W-:-:S04]  /*18fa0*/  MOV R0, UR4 ;  /* 0x0000000400007c02 */ /* 0x002fc80008000f00 */
[----:B------:R-:W-:Y:S01]  /*18fb0*/  SYNCS.ARRIVE.TRANS64.A1T0 RZ, [R0+UR36+0x84090], RZ ;  /* 0x084090ff00ff79a7 */ /* 0x000fe20008100024 */
[----:B------:R-:W-:Y:S05]  /*18fc0*/  EXIT ;  /* 0x000000000000794d */ /* 0x000fea0003800000 */
.L_x_6:
[----:B------:R-:W-:-:S08]  /*18fd0*/  UISETP.NE.AND UP0, UPT, UR5, 0x1, UPT ;  /* 0x000000010500788c */ /* 0x000fd0000bf05270 */
[----:B------:R-:W1:-:S00]  /*18fe0*/  USETMAXREG.DEALLOC.CTAPOOL 0x18 ;  /* 0x00000018000079c8 */ /* 0x000e4000080e0500 */
[----:B------:R-:W-:-:S13]  /*18ff0*/  PLOP3.LUT P0, PT, PT, PT, UP0, 0x80, 0x0 ;  /* 0x000000000000781c */ /* 0x000fda0003f0f008 */
[----:B------:R-:W-:Y:S05]  /*19000*/  @P0 EXIT ;  /* 0x000000000000094d */ /* 0x000fea0003800000 */
[----:B------:R-:W2:Y:S01]  /*19010*/  S2UR UR11, SR_CTAID.X ;  /* 0x00000000000b79c3 */ /* 0x000ea20000002500 */
[----:B------:R-:W-:Y:S01]  /*19020*/  ELECT P3, URZ, PT ;  /* 0x00000000003f782f */ /* 0x000fe20003860000 */
[----:B------:R-:W-:Y:S01]  /*19030*/  BSSY B0, `(.L_x_77) ;  /* 0x0000035000007945 */ /* 0x000fe20003800000 */
[----:B-1----:R-:W-:Y:S01]  /*19040*/  MOV R2, RZ ;  /* 0x000000ff00027202 */ /* 0x002fe20000000f00 */
[----:B------:R-:W-:Y:S01]  /*19050*/  IMAD.MOV.U32 R4, RZ, RZ, RZ ;  /* 0x000000ffff047224 */ /* 0x000fe200078e00ff */
[----:B------:R-:W-:-:S03]  /*19060*/  MOV R8, RZ ;  /* 0x000000ff00087202 */ /* 0x000fc60000000f00 */
[----:B------:R-:W1:Y:S08]  /*19070*/  S2UR UR36, SR_CTAID.Y ;  /* 0x00000000002479c3 */ /* 0x000e700000002600 */
[----:B------:R-:W3:Y:S01]  /*19080*/  S2UR UR37, SR_CTAID.Z ;  /* 0x00000000002579c3 */ /* 0x000ee20000002700 */
[----:B--2---:R-:W-:Y:S01]  /*19090*/  USHF.L.U32 UR11, UR11, 0x7, URZ ;  /* 0x000000070b0b7899 */ /* 0x004fe2000800063f */
[----:B------:R-:W-:Y:S11]  /*190a0*/  @!P3 BRA `(.L_x_78) ;  /* 0x0000000000b4b947 */ /* 0x000ff60003800000 */
[----:B------:R-:W2:Y:S01]  /*190b0*/  S2R R4, SR_CgaCtaId ;  /* 0x0000000000047919 */ /* 0x000ea20000008800 */
[----:B------:R-:W-:Y:S02]  /*190c0*/  MOV R3, 0x400 ;  /* 0x0000040000037802 */ /* 0x000fe40000000f00 */
[----:B------:R-:W-:Y:S02]  /*190d0*/  MOV R5, 0x1 ;  /* 0x0000000100057802 */ /* 0x000fe40000000f00 */
[----:B--2---:R-:W-:Y:S02]  /*190e0*/  LEA R4, R4, R3, 0x18 ;  /* 0x0000000304047211 */ /* 0x004fe400078ec0ff */
[----:B------:R-:W-:-:S04]  /*190f0*/  SHF.L.U32 R3, R5, 0x1f, RZ ;  /* 0x0000001f05037819 */ /* 0x000fc800000006ff */
[----:B------:R-:W2:Y:S02]  /*19100*/  SYNCS.PHASECHK.TRANS64.TRYWAIT P0, [R4+URZ+0x84060], R3 ;  /* 0x08406003040075a7 */ /* 0x000ea4000800017f */
[----:B--2---:R-:W-:Y:S05]  /*19110*/  @!P0 BRA `(.L_x_79) ;  /* 0x0000001400d88947 */ /* 0x004fea0003800000 */
.L_x_116:
[----:B------:R-:W-:Y:S01]  /*19120*/  ULOP3.LUT UR5, UR4, 0x2, URZ, 0xfc, !UPT ;  /* 0x0000000204057892 */ /* 0x000fe2000f8efc3f */
[----:B--2---:R-:W-:-:S03]  /*19130*/  @P2 MOV R3, 0x6000 ;  /* 0x0000600000032802 */ /* 0x004fc60000000f00 */
[----:B------:R-:W-:Y:S01]  /*19140*/  UPRMT UR5, UR5, 0x9910, URZ ;  /* 0x0000991005057896 */ /* 0x000fe2000800003f */
[----:B------:R2:W-:Y:S03]  /*19150*/  @P2 SYNCS.ARRIVE.TRANS64 RZ, [R4+URZ+0x84050], R3 ;  /* 0x0840500304ff29a7 */ /* 0x0005e6000800003f */
[----:B------:R-:W-:-:S06]  /*19160*/  UISETP.NE.AND UP0, UPT, UR5, 0x2, UPT ;  /* 0x000000020500788c */ /* 0x000fcc000bf05270 */
[----:B------:R-:W-:-:S13]  /*19170*/  PLOP3.LUT P0, PT, PT, PT, UP0, 0x80, 0x0 ;  /* 0x000000000000781c */ /* 0x000fda0003f0f008 */
[----:B--2---:R-:W-:Y:S05]  /*19180*/  @P0 BRA `(.L_x_80) ;  /* 0x0000000000040947 */ /* 0x004fea0003800000 */
[----:B-1-3--:R-:W-:Y:S01]  /*19190*/  BPT.TRAP 0x1 ;  /* 0x000000040000795c */ /* 0x00afe20000300000 */
.L_x_80:
[----:B------:R-:W-:-:S04]  /*191a0*/  LOP3.LUT P0, RZ, R0, 0x1f, RZ, 0xc0, !PT ;  /* 0x0000001f00ff7812 */ /* 0x000fc8000780c0ff */
[----:B------:R-:W-:-:S13]  /*191b0*/  PLOP3.LUT P0, PT, P0, P2, PT, 0x2a, 0x0 ;  /* 0x000000000000781c */ /* 0x000fda0000704572 */
[----:B------:R-:W-:Y:S05]  /*191c0*/  @P0 BRA `(.L_x_81) ;  /* 0x0000000000040947 */ /* 0x000fea0003800000 */
[----:B-1-3--:R-:W-:Y:S01]  /*191d0*/  BPT.TRAP 0x1 ;  /* 0x000000040000795c */ /* 0x00afe20000300000 */
.L_x_81:
[----:B------:R-:W-:Y:S01]  /*191e0*/  R2UR UR8, R4 ;  /* 0x00000000040872ca */ /* 0x000fe200000e0000 */
[----:B------:R-:W-:Y:S01]  /*191f0*/  ULDC.64 UR6, c[0x0][0x198] ;  /* 0x0000660000067ab9 */ /* 0x000fe20000000a00 */
[----:B------:R-:W-:Y:S01]  /*19200*/  UMOV UR14, 0x0 ;  /* 0x00000000000e7882 */ /* 0x000fe20000000000 */
[----:B------:R-:W-:Y:S01]  /*19210*/  UIADD3 UR6, UP0, UR6, 0xf0, URZ ;  /* 0x000000f006067890 */ /* 0x000fe2000ff1e03f */
[----:B------:R-:W-:Y:S01]  /*19220*/  MOV R8, 0x40 ;  /* 0x0000004000087802 */ /* 0x000fe20000000f00 */
[----:B------:R-:W-:Y:S01]  /*19230*/  UMOV UR15, 0x10000000 ;  /* 0x10000000000f7882 */ /* 0x000fe20000000000 */
[----:B------:R-:W-:Y:S01]  /*19240*/  UMOV UR10, URZ ;  /* 0x0000003f000a7c82 */ /* 0x000fe20008000000 */
[----:B------:R-:W-:Y:S01]  /*19250*/  UIADD3.X UR7, URZ, UR7, URZ, UP0, !UPT ;  /* 0x000000073f077290 */ /* 0x000fe200087fe43f */
[----:B------:R-:W-:Y:S01]  /*19260*/  MOV R4, 0x1 ;  /* 0x0000000100047802 */ /* 0x000fe20000000f00 */
[----:B-1----:R-:W-:Y:S01]  /*19270*/  UMOV UR12, UR36 ;  /* 0x00000024000c7c82 */ /* 0x002fe20008000000 */
[----:B---3--:R-:W-:Y:S01]  /*19280*/  UMOV UR13, UR37 ;  /* 0x00000025000d7c82 */ /* 0x008fe20008000000 */
[----:B------:R-:W-:Y:S01]  /*19290*/  UMOV UR18, 0x40 ;  /* 0x0000004000127882 */ /* 0x000fe20000000000 */
[----:B------:R-:W-:Y:S01]  /*192a0*/  UMOV UR19, UR11 ;  /* 0x0000000b00137c82 */ /* 0x000fe20008000000 */
[----:B------:R-:W-:-:S02]  /*192b0*/  UIADD3 UR9, UR8, 0x84050, URZ ;  /* 0x0008405008097890 */ /* 0x000fc4000fffe03f */
[----:B------:R-:W-:Y:S02]  /*192c0*/  UIADD3 UR16, UR8, 0x2000, URZ ;  /* 0x0000200008107890 */ /* 0x000fe4000fffe03f */
[----:B------:R-:W-:Y:S01]  /*192d0*/  UIADD3 UR32, UR8, 0x4000, URZ ;  /* 0x0000400008207890 */ /* 0x000fe2000fffe03f */
[----:B------:R-:W-:Y:S01]  /*192e0*/  UMOV UR20, UR36 ;  /* 0x0000002400147c82 */ /* 0x000fe20008000000 */
[----:B------:R-:W-:Y:S01]  /*192f0*/  UMOV UR21, UR37 ;  /* 0x0000002500157c82 */ /* 0x000fe20008000000 */
[----:B------:R-:W-:Y:S01]  /*19300*/  UMOV UR17, UR9 ;  /* 0x0000000900117c82 */ /* 0x000fe20008000000 */
[----:B------:R-:W-:Y:S01]  /*19310*/  UMOV UR34, 0x80 ;  /* 0x0000008000227882 */ /* 0x000fe20000000000 */
[----:B------:R-:W-:Y:S01]  /*19320*/  UMOV UR35, UR11 ;  /* 0x0000000b00237c82 */ /* 0x000fe20008000000 */
[----:B------:R-:W-:Y:S01]  /*19330*/  UMOV UR33, UR9 ;  /* 0x0000000900217c82 */ /* 0x000fe20008000000 */
[----:B------:R2:W-:Y:S01]  /*19340*/  UTMALDG.4D [UR8], [UR6], desc[UR14] ;  /* 0x00000e08060075b4 */ /* 0x0005e20008019000 */
[----:B------:R2:W-:Y:S01]  /*19350*/  UTMALDG.4D [UR16], [UR6], desc[UR14] ;  /* 0x00000e10060075b4 */ /* 0x0005e20008019000 */
[----:B------:R2:W-:Y:S02]  /*19360*/  UTMALDG.4D [UR32], [UR6], desc[UR14] ;  /* 0x00000e20060075b4 */ /* 0x0005e40008019000 */
[----:B--2---:R-:W-:Y:S01]  /*19370*/  NOP ;  /* 0x0000000000007918 */ /* 0x004fe20000000000 */
.L_x_78:
[----:B-1-3--:R-:W-:Y:S05]  /*19380*/  BSYNC B0 ;  /* 0x0000000000007941 */ /* 0x00afea0003800000 */
.L_x_77:
[----:B------:R-:W1:Y:S01]  /*19390*/  LDC R3, c[0x0][0x28c] ;  /* 0x0000a300ff037b82 */ /* 0x000e620000000800 */
[----:B------:R-:W-:Y:S01]  /*193a0*/  BSSY B0, `(.L_x_82) ;  /* 0x0000031000007945 */ /* 0x000fe20003800000 */
[----:B-1----:R-:W-:-:S13]  /*193b0*/  ISETP.GT.AND P4, PT, R3, RZ, P3 ;  /* 0x000000ff0300720c */ /* 0x002fda0001f84270 */
[----:B------:R-:W-:Y:S05]  /*193c0*/  @!P4 BRA `(.L_x_83) ;  /* 0x0000000000b8c947 */ /* 0x000fea0003800000 */
[----:B------:R-:W1:Y:S01]  /*193d0*/  S2R R5, SR_CgaCtaId ;  /* 0x0000000000057919 */ /* 0x000e620000008800 */
[----:B------:R-:W-:-:S04]  /*193e0*/  MOV R2, 0x400 ;  /* 0x0000040000027802 */ /* 0x000fc80000000f00 */
[----:B-1----:R-:W-:Y:S01]  /*193f0*/  LEA R5, R5, R2, 0x18 ;  /* 0x0000000205057211 */ /* 0x002fe200078ec0ff */
[----:B------:R-:W-:-:S05]  /*19400*/  IMAD.MOV.U32 R2, RZ, RZ, 0x1 ;  /* 0x00000001ff027424 */ /* 0x000fca00078e00ff */
[----:B------:R-:W-:-:S04]  /*19410*/  SHF.L.U32 R2, R2, 0x1f, RZ ;  /* 0x0000001f02027819 */ /* 0x000fc800000006ff */
[----:B------:R-:W1:Y:S02]  /*19420*/  SYNCS.PHASECHK.TRANS64.TRYWAIT P0, [R5+URZ+0x84028], R2 ;  /* 0x08402802050075a7 */ /* 0x000e64000800017f */
[----:B-1----:R-:W-:Y:S05]  /*19430*/  @!P0 BRA `(.L_x_84) ;  /* 0x0000001400248947 */ /* 0x002fea0003800000 */
.L_x_117:
[----:B------:R-:W-:Y:S01]  /*19440*/  ULOP3.LUT UR5, UR4, 0x2, URZ, 0xfc, !UPT ;  /* 0x0000000204057892 */ /* 0x000fe2000f8efc3f */
[----:B-1----:R-:W-:-:S03]  /*19450*/  @P2 MOV R2, 0x18000 ;  /* 0x0001800000022802 */ /* 0x002fc60000000f00 */
[----:B------:R-:W-:Y:S01]  /*19460*/  UPRMT UR5, UR5, 0x9910, URZ ;  /* 0x0000991005057896 */ /* 0x000fe2000800003f */
[----:B------:R1:W-:Y:S03]  /*19470*/  @P2 SYNCS.ARRIVE.TRANS64 RZ, [R5+URZ+0x84000], R2 ;  /* 0x0840000205ff29a7 */ /* 0x0003e6000800003f */
[----:B------:R-:W-:-:S06]  /*19480*/  UISETP.NE.AND UP0, UPT, UR5, 0x2, UPT ;  /* 0x000000020500788c */ /* 0x000fcc000bf05270 */
[----:B------:R-:W-:-:S13]  /*19490*/  PLOP3.LUT P0, PT, PT, PT, UP0, 0x80, 0x0 ;  /* 0x000000000000781c */ /* 0x000fda0003f0f008 */
[----:B-1----:R-:W-:Y:S05]  /*194a0*/  @P0 BRA `(.L_x_85) ;  /* 0x0000000000040947 */ /* 0x002fea0003800000 */
[----:B------:R-:W-:Y:S01]  /*194b0*/  BPT.TRAP 0x1 ;  /* 0x000000040000795c */ /* 0x000fe20000300000 */
.L_x_85:
[----:B------:R-:W-:-:S04]  /*194c0*/  LOP3.LUT P0, RZ, R0, 0x1f, RZ, 0xc0, !PT ;  /* 0x0000001f00ff7812 */ /* 0x000fc8000780c0ff */
[----:B------:R-:W-:-:S13]  /*194d0*/  PLOP3.LUT P0, PT, P0, P2, PT, 0x2a, 0x0 ;  /* 0x000000000000781c */ /* 0x000fda0000704572 */
[----:B------:R-:W-:Y:S05]  /*194e0*/  @P0 BRA `(.L_x_86) ;  /* 0x0000000000040947 */ /* 0x000fea0003800000 */
[----:B------:R-:W-:Y:S01]  /*194f0*/  BPT.TRAP 0x1 ;  /* 0x000000040000795c */ /* 0x000fe20000300000 */
.L_x_86:
[----:B------:R-:W-:Y:S01]  /*19500*/  R2UR UR16, R5 ;  /* 0x00000000051072ca */ /* 0x000fe200000e0000 */
[----:B------:R-:W-:Y:S01]  /*19510*/  ULDC.64 UR6, c[0x0][0x198] ;  /* 0x0000660000067ab9 */ /* 0x000fe20000000a00 */
[----:B------:R-:W-:Y:S01]  /*19520*/  UMOV UR35, URZ ;  /* 0x0000003f00237c82 */ /* 0x000fe20008000000 */
[----:B------:R-:W-:Y:S01]  /*19530*/  UIADD3 UR6, UP0, UR6, 0x1f0, URZ ;  /* 0x000001f006067890 */ /* 0x000fe2000ff1e03f */
[----:B------:R-:W-:Y:S01]  /*19540*/  MOV R2, 0x1 ;  /* 0x0000000100027802 */ /* 0x000fe20000000f00 */
[----:B------:R-:W-:Y:S01]  /*19550*/  UMOV UR8, 0x0 ;  /* 0x0000000000087882 */ /* 0x000fe20000000000 */
[----:B------:R-:W-:Y:S01]  /*19560*/  UMOV UR9, 0x10000000 ;  /* 0x1000000000097882 */ /* 0x000fe20000000000 */
[----:B------:R-:W-:Y:S01]  /*19570*/  UIADD3.X UR7, URZ, UR7, URZ, UP0, !UPT ;  /* 0x000000073f077290 */ /* 0x000fe200087fe43f */
[----:B------:R-:W-:Y:S01]  /*19580*/  UMOV UR34, URZ ;  /* 0x0000003f00227c82 */ /* 0x000fe20008000000 */
[----:B------:R-:W-:Y:S01]  /*19590*/  UMOV UR26, 0x40 ;  /* 0x00000040001a7882 */ /* 0x000fe20000000000 */
[----:B------:R-:W-:Y:S01]  /*195a0*/  UMOV UR28, UR36 ;  /* 0x00000024001c7c82 */ /* 0x000fe20008000000 */
[----:B------:R-:W-:-:S02]  /*195b0*/  UMOV UR29, UR37 ;  /* 0x00000025001d7c82 */ /* 0x000fc40008000000 */
[----:B------:R-:W-:Y:S02]  /*195c0*/  UIADD3 UR32, UR16, 0xc000, URZ ;  /* 0x0000c00010207890 */ /* 0x000fe4000fffe03f */
[----:B------:R-:W-:Y:S02]  /*195d0*/  UIADD3 UR33, UR16, 0x84000, URZ ;  /* 0x0008400010217890 */ /* 0x000fe4000fffe03f */
[----:B------:R-:W-:Y:S02]  /*195e0*/  UIADD3 UR24, UR16, 0x14000, URZ ;  /* 0x0001400010187890 */ /* 0x000fe4000fffe03f */
[----:B------:R-:W-:Y:S01]  /*195f0*/  UIADD3 UR16, UR16, 0x1c000, URZ ;  /* 0x0001c00010107890 */ /* 0x000fe2000fffe03f */
[----:B------:R-:W-:Y:S02]  /*19600*/  UMOV UR27, UR35 ;  /* 0x00000023001b7c82 */ /* 0x000fe40008000000 */
[----:B------:R-:W-:Y:S01]  /*19610*/  UMOV UR25, UR33 ;  /* 0x0000002100197c82 */ /* 0x000fe20008000000 */
[----:B------:R-:W-:Y:S01]  /*19620*/  UMOV UR18, 0x80 ;  /* 0x0000008000127882 */ /* 0x000fe20000000000 */
[----:B------:R-:W-:Y:S01]  /*19630*/  UMOV UR20, UR36 ;  /* 0x0000002400147c82 */ /* 0x000fe20008000000 */
[----:B------:R-:W-:Y:S01]  /*19640*/  UMOV UR21, UR37 ;  /* 0x0000002500157c82 */ /* 0x000fe20008000000 */
[----:B------:R-:W-:Y:S01]  /*19650*/  UMOV UR19, UR35 ;  /* 0x0000002300137c82 */ /* 0x000fe20008000000 */
[----:B------:R1:W-:Y:S01]  /*19660*/  UTMALDG.4D [UR32], [UR6], desc[UR8] ;  /* 0x00000820060075b4 */ /* 0x0003e20008019000 */
[----:B------:R-:W-:Y:S01]  /*19670*/  UMOV UR17, UR33 ;  /* 0x0000002100117c82 */ /* 0x000fe20008000000 */
[----:B------:R1:W-:Y:S01]  /*19680*/  UTMALDG.4D [UR24], [UR6], desc[UR8] ;  /* 0x00000818060075b4 */ /* 0x0003e20008019000 */
[----:B------:R1:W-:Y:S02]  /*19690*/  UTMALDG.4D [UR16], [UR6], desc[UR8] ;  /* 0x00000810060075b4 */ /* 0x0003e40008019000 */
[----:B-1----:R-:W-:Y:S01]  /*196a0*/  NOP ;  /* 0x0000000000007918 */ /* 0x002fe20000000000 */
.L_x_83:
[----:B------:R-:W-:Y:S05]  /*196b0*/  BSYNC B0 ;  /* 0x0000000000007941 */ /* 0x000fea0003800000 */
.L_x_82:
[----:B------:R-:W-:Y:S04]  /*196c0*/  BSSY B0, `(.L_x_87) ;  /* 0x0000033000007945 */ /* 0x000fe80003800000 */
[----:B------:R-:W-:Y:S05]  /*196d0*/  @!P3 BRA `(.L_x_88) ;  /* 0x0000000000c4b947 */ /* 0x000fea0003800000 */
[----:B------:R-:W1:Y:S01]  /*196e0*/  S2R R6, SR_CgaCtaId ;  /* 0x0000000000067919 */ /* 0x000e620000008800 */
[----:B------:R-:W-:-:S04]  /*196f0*/  MOV R5, 0x400 ;  /* 0x0000040000057802 */ /* 0x000fc80000000f00 */
[----:B-1----:R-:W-:Y:S02]  /*19700*/  LEA R7, R6, R5, 0x18 ;  /* 0x0000000506077211 */ /* 0x002fe400078ec0ff */
[----:B------:R-:W-:Y:S02]  /*19710*/  MOV R6, 0x1 ;  /* 0x0000000100067802 */ /* 0x000fe40000000f00 */
[----:B------:R-:W-:Y:S02]  /*19720*/  LEA R5, R4, R7, 0x3 ;  /* 0x0000000704057211 */ /* 0x000fe400078e18ff */
[----:B------:R-:W-:-:S04]  /*19730*/  SHF.L.U32 R6, R6, 0x1f, RZ ;  /* 0x0000001f06067819 */ /* 0x000fc800000006ff */
[----:B------:R-:W1:Y:S02]  /*19740*/  SYNCS.PHASECHK.TRANS64.TRYWAIT P0, [R5+URZ+0x84060], R6 ;  /* 0x08406006050075a7 */ /* 0x000e64000800017f */
[----:B-1----:R-:W-:Y:S05]  /*19750*/  @!P0 BRA `(.L_x_89) ;  /* 0x0000001000708947 */ /* 0x002fea0003800000 */
.L_x_118:
[----:B------:R-:W-:Y:S01]  /*19760*/  ULOP3.LUT UR5, UR4, 0x2, URZ, 0xfc, !UPT ;  /* 0x0000000204057892 */ /* 0x000fe2000f8efc3f */
[----:B-1----:R-:W-:-:S03]  /*19770*/  @P2 IMAD.MOV.U32 R6, RZ, RZ, 0x6000 ;  /* 0x00006000ff062424 */ /* 0x002fc600078e00ff */
[----:B------:R-:W-:Y:S01]  /*19780*/  UPRMT UR5, UR5, 0x9910, URZ ;  /* 0x0000991005057896 */ /* 0x000fe2000800003f */
[----:B------:R1:W-:Y:S03]  /*19790*/  @P2 SYNCS.ARRIVE.TRANS64 RZ, [R5+URZ+0x84050], R6 ;  /* 0x0840500605ff29a7 */ /* 0x0003e6000800003f */
[----:B------:R-:W-:-:S06]  /*197a0*/  UISETP.NE.AND UP0, UPT, UR5, 0x2, UPT ;  /* 0x000000020500788c */ /* 0x000fcc000bf05270 */
[----:B------:R-:W-:-:S13]  /*197b0*/  PLOP3.LUT P0, PT, PT, PT, UP0, 0x80, 0x0 ;  /* 0x000000000000781c */ /* 0x000fda0003f0f008 */
[----:B-1----:R-:W-:Y:S05]  /*197c0*/  @P0 BRA `(.L_x_90) ;  /* 0x0000000000040947 */ /* 0x002fea0003800000 */
[----:B------:R-:W-:Y:S01]  /*197d0*/  BPT.TRAP 0x1 ;  /* 0x000000040000795c */ /* 0x000fe20000300000 */
.L_x_90:
[----:B------:R-:W-:-:S04]  /*197e0*/  LOP3.LUT P0, RZ, R0, 0x1f, RZ, 0xc0, !PT ;  /* 0x0000001f00ff7812 */ /* 0x000fc8000780c0ff */
[----:B------:R-:W-:-:S13]  /*197f0*/  PLOP3.LUT P0, PT, P0, P2, PT, 0x2a, 0x0 ;  /* 0x000000000000781c */ /* 0x000fda0000704572 */
[----:B------:R-:W-:Y:S05]  /*19800*/  @P0 BRA `(.L_x_91) ;  /* 0x0000000000040947 */ /* 0x000fea0003800000 */
[----:B------:R-:W-:Y:S01]  /*19810*/  BPT.TRAP 0x1 ;  /* 0x000000040000795c */ /* 0x000fe20000300000 */
.L_x_91:
[----:B------:R-:W-:Y:S01]  /*19820*/  R2UR UR24, R4 ;  /* 0x00000000041872ca */ /* 0x000fe200000e0000 */
[----:B------:R-:W-:Y:S01]  /*19830*/  ULDC.64 UR6, c[0x0][0x198] ;  /* 0x0000660000067ab9 */ /* 0x000fe20000000a00 */
[----:B------:R-:W-:Y:S01]  /*19840*/  R2UR UR5, R7 ;  /* 0x00000000070572ca */ /* 0x000fe200000e0000 */
[----:B------:R-:W-:Y:S01]  /*19850*/  UIADD3 UR6, UP0, UR6, 0xf0, URZ ;  /* 0x000000f006067890 */ /* 0x000fe2000ff1e03f */
[----:B------:R-:W-:Y:S01]  /*19860*/  R2UR UR27, R8 ;  /* 0x00000000081b72ca */ /* 0x000fe200000e0000 */
[----:B------:R-:W-:Y:S01]  /*19870*/  UMOV UR8, 0x0 ;  /* 0x0000000000087882 */ /* 0x000fe20000000000 */
[----:B------:R-:W-:Y:S01]  /*19880*/  R2UR UR25, R5 ;  /* 0x00000000051972ca */ /* 0x000fe200000e0000 */
[----:B------:R-:W-:Y:S01]  /*19890*/  UIADD3.X UR7, URZ, UR7, URZ, UP0, !UPT ;  /* 0x000000073f077290 */ /* 0x000fe200087fe43f */
[----:B------:R-:W-:Y:S01]  /*198a0*/  UMOV UR9, 0x10000000 ;  /* 0x1000000000097882 */ /* 0x000fe20000000000 */
[----:B------:R-:W-:Y:S01]  /*198b0*/  UMOV UR26, URZ ;  /* 0x0000003f001a7c82 */ /* 0x000fe20008000000 */
[----:B------:R-:W-:Y:S01]  /*198c0*/  UMOV UR28, UR36 ;  /* 0x00000024001c7c82 */ /* 0x000fe20008000000 */
[----:B------:R-:W-:Y:S01]  /*198d0*/  UMOV UR29, UR37 ;  /* 0x00000025001d7c82 */ /* 0x000fe20008000000 */
[----:B------:R-:W-:Y:S01]  /*198e0*/  UMOV UR18, 0x40 ;  /* 0x0000004000127882 */ /* 0x000fe20000000000 */
[----:B------:R-:W-:-:S02]  /*198f0*/  UMOV UR20, UR36 ;  /* 0x0000002400147c82 */ /* 0x000fc40008000000 */
[----:B------:R-:W-:Y:S02]  /*19900*/  UIMAD UR24, UR24, 0x6000, UR5 ;  /* 0x00006000181878a4 */ /* 0x000fe4000f8e0205 */
[----:B------:R-:W-:Y:S02]  /*19910*/  UIADD3 UR27, UR11, UR27, URZ ;  /* 0x0000001b0b1b7290 */ /* 0x000fe4000fffe03f */
[----:B------:R-:W-:Y:S02]  /*19920*/  UIADD3 UR25, UR25, 0x84050, URZ ;  /* 0x0008405019197890 */ /* 0x000fe4000fffe03f */
[----:B------:R-:W-:Y:S02]  /*19930*/  UIADD3 UR16, UR24, 0x2000, URZ ;  /* 0x0000200018107890 */ /* 0x000fe4000fffe03f */
[----:B------:R-:W-:Y:S01]  /*19940*/  UIADD3 UR32, UR24, 0x4000, URZ ;  /* 0x0000400018207890 */ /* 0x000fe2000fffe03f */
[----:B------:R-:W-:Y:S02]  /*19950*/  UMOV UR21, UR37 ;  /* 0x0000002500157c82 */ /* 0x000fe40008000000 */
[----:B------:R-:W-:Y:S01]  /*19960*/  UMOV UR17, UR25 ;  /* 0x0000001900117c82 */ /* 0x000fe20008000000 */
[----:B------:R-:W-:Y:S01]  /*19970*/  UMOV UR19, UR27 ;  /* 0x0000001b00137c82 */ /* 0x000fe20008000000 */
[----:B------:R-:W-:Y:S01]  /*19980*/  UMOV UR34, 0x80 ;  /* 0x0000008000227882 */ /* 0x000fe20000000000 */
[----:B------:R-:W-:Y:S01]  /*19990*/  UMOV UR33, UR25 ;  /* 0x0000001900217c82 */ /* 0x000fe20008000000 */
[----:B------:R1:W-:Y:S01]  /*199a0*/  UTMALDG.4D [UR24], [UR6], desc[UR8] ;  /* 0x00000818060075b4 */ /* 0x0003e20008019000 */
[----:B------:R-:W-:Y:S01]  /*199b0*/  UMOV UR35, UR27 ;  /* 0x0000001b00237c82 */ /* 0x000fe20008000000 */
[----:B------:R1:W-:Y:S01]  /*199c0*/  UTMALDG.4D [UR16], [UR6], desc[UR8] ;  /* 0x00000810060075b4 */ /* 0x0003e20008019000 */
[----:B------:R1:W-:Y:S02]  /*199d0*/  UTMALDG.4D [UR32], [UR6], desc[UR8] ;  /* 0x00000820060075b4 */ /* 0x0003e40008019000 */
[----:B-1----:R-:W-:Y:S01]  /*199e0*/  NOP ;  /* 0x0000000000007918 */ /* 0x002fe20000000000 */
.L_x_88:
[----:B------:R-:W-:Y:S05]  /*199f0*/  BSYNC B0 ;  /* 0x0000000000007941 */ /* 0x000fea0003800000 */
.L_x_87:
[----:B------:R-:W-:Y:S01]  /*19a00*/  BSSY B0, `(.L_x_92) ;  /* 0x0000035000007945 */ /* 0x000fe20003800000 */
[----:B------:R-:W-:-:S03]  /*19a10*/  MOV R8, RZ ;  /* 0x000000ff00087202 */ /* 0x000fc60000000f00 */
[----:B------:R-:W-:Y:S05]  /*19a20*/  @!P4 BRA `(.L_x_93) ;  /* 0x0000000000c8c947 */ /* 0x000fea0003800000 */
[----:B------:R-:W1:Y:S01]  /*19a30*/  S2R R5, SR_CgaCtaId ;  /* 0x0000000000057919 */ /* 0x000e620000008800 */
[----:B------:R-:W-:Y:S02]  /*19a40*/  MOV R4, 0x400 ;  /* 0x0000040000047802 */ /* 0x000fe40000000f00 */
[----:B------:R-:W-:-:S04]  /*19a50*/  MOV R7, 0x1 ;  /* 0x0000000100077802 */ /* 0x000fc80000000f00 */
[----:B------:R-:W-:Y:S02]  /*19a60*/  SHF.L.U32 R7, R7, 0x1f, RZ ;  /* 0x0000001f07077819 */ /* 0x000fe400000006ff */
[----:B-1----:R-:W-:-:S04]  /*19a70*/  LEA R5, R5, R4, 0x18 ;  /* 0x0000000405057211 */ /* 0x002fc800078ec0ff */
[----:B------:R-:W-:-:S04]  /*19a80*/  LEA R4, R2, R5, 0x3 ;  /* 0x0000000502047211 */ /* 0x000fc800078e18ff */
[----:B------:R-:W1:Y:S02]  /*19a90*/  SYNCS.PHASECHK.TRANS64.TRYWAIT P0, [R4+URZ+0x84028], R7 ;  /* 0x08402807040075a7 */ /* 0x000e64000800017f */
[----:B-1----:R-:W-:Y:S05]  /*19aa0*/  @!P0 BRA `(.L_x_94) ;  /* 0x0000000c00b08947 */ /* 0x002fea0003800000 */
.L_x_119:
        /* <DEDUP_REMOVED lines=8> */
.L_x_95:
[----:B------:R-:W-:-:S04]  /*19b30*/  LOP3.LUT P0, RZ, R0, 0x1f, RZ, 0xc0, !PT ;  /* 0x0000001f00ff7812 */ /* 0x000fc8000780c0ff */
[----:B------:R-:W-:-:S13]  /*19b40*/  PLOP3.LUT P0, PT, P0, P2, PT, 0x2a, 0x0 ;  /* 0x000000000000781c */ /* 0x000fda0000704572 */
[----:B------:R-:W-:Y:S05]  /*19b50*/  @P0 BRA `(.L_x_96) ;  /* 0x0000000000040947 */ /* 0x000fea0003800000 */
[----:B------:R-:W-:Y:S01]  /*19b60*/  BPT.TRAP 0x1 ;  /* 0x000000040000795c */ /* 0x000fe20000300000 */
.L_x_96:
[----:B------:R-:W-:Y:S01]  /*19b70*/  IMAD R5, R2, 0x18000, R5 ;  /* 0x0001800002057824 */ /* 0x000fe200078e0205 */
[----:B------:R-:W-:Y:S01]  /*19b80*/  R2UR UR25, R4 ;  /* 0x00000000041972ca */ /* 0x000fe200000e0000 */
[----:B------:R-:W-:Y:S01]  /*19b90*/  ULDC.64 UR6, c[0x0][0x198] ;  /* 0x0000660000067ab9 */ /* 0x000fe20000000a00 */
[----:B------:R-:W-:Y:S01]  /*19ba0*/  UMOV UR27, URZ ;  /* 0x0000003f001b7c82 */ /* 0x000fe20008000000 */
[----:B------:R-:W-:Y:S01]  /*19bb0*/  UIADD3 UR6, UP0, UR6, 0x2f0, URZ ;  /* 0x000002f006067890 */ /* 0x000fe2000ff1e03f */
[----:B------:R-:W-:Y:S01]  /*19bc0*/  R2UR UR32, R5 ;  /* 0x00000000052072ca */ /* 0x000fe200000e0000 */
[----:B------:R-:W-:Y:S01]  /*19bd0*/  UMOV UR8, 0x0 ;  /* 0x0000000000087882 */ /* 0x000fe20000000000 */
[----:B------:R-:W-:Y:S01]  /*19be0*/  UMOV UR9, 0x10000000 ;  /* 0x1000000000097882 */ /* 0x000fe20000000000 */
[----:B------:R-:W-:Y:S01]  /*19bf0*/  UIADD3.X UR7, URZ, UR7, URZ, UP0, !UPT ;  /* 0x000000073f077290 */ /* 0x000fe200087fe43f */
[----:B------:R-:W-:Y:S01]  /*19c00*/  VIADD R2, R2, 0x1 ;  /* 0x0000000102027836 */ /* 0x000fe20000000000 */
[----:B------:R-:W-:Y:S01]  /*19c10*/  UMOV UR26, URZ ;  /* 0x0000003f001a7c82 */ /* 0x000fe20008000000 */
[----:B------:R-:W-:Y:S01]  /*19c20*/  UMOV UR28, UR36 ;  /* 0x00000024001c7c82 */ /* 0x000fe20008000000 */
[----:B------:R-:W-:Y:S01]  /*19c30*/  UMOV UR29, UR37 ;  /* 0x00000025001d7c82 */ /* 0x000fe20008000000 */
[----:B------:R-:W-:Y:S01]  /*19c40*/  UMOV UR18, 0x40 ;  /* 0x0000004000127882 */ /* 0x000fe20000000000 */
[----:B------:R-:W-:Y:S01]  /*19c50*/  UIADD3 UR25, UR25, 0x84000, URZ ;  /* 0x0008400019197890 */ /* 0x000fe2000fffe03f */
[----:B------:R-:W-:Y:S01]  /*19c60*/  MOV R8, 0x1 ;  /* 0x0000000100087802 */ /* 0x000fe20000000f00 */
[----:B------:R-:W-:Y:S01]  /*19c70*/  UMOV UR20, UR36 ;  /* 0x0000002400147c82 */ /* 0x000fe20008000000 */
[----:B------:R-:W-:Y:S01]  /*19c80*/  UMOV UR21, UR37 ;  /* 0x0000002500157c82 */ /* 0x000fe20008000000 */
[----:B------:R-:W-:-:S02]  /*19c90*/  UIADD3 UR24, UR32, 0xc000, URZ ;  /* 0x0000c00020187890 */ /* 0x000fc4000fffe03f */
[----:B------:R-:W-:Y:S02]  /*19ca0*/  UIADD3 UR16, UR32, 0x14000, URZ ;  /* 0x0001400020107890 */ /* 0x000fe4000fffe03f */
[----:B------:R-:W-:Y:S01]  /*19cb0*/  UIADD3 UR32, UR32, 0x1c000, URZ ;  /* 0x0001c00020207890 */ /* 0x000fe2000fffe03f */
[----:B------:R-:W-:Y:S01]  /*19cc0*/  UMOV UR19, UR27 ;  /* 0x0000001b00137c82 */ /* 0x000fe20008000000 */
[----:B------:R-:W-:Y:S01]  /*19cd0*/  UMOV UR17, UR25 ;  /* 0x0000001900117c82 */ /* 0x000fe20008000000 */
[----:B------:R-:W-:Y:S01]  /*19ce0*/  UMOV UR34, 0x80 ;  /* 0x0000008000227882 */ /* 0x000fe20000000000 */
[----:B------:R-:W-:Y:S01]  /*19cf0*/  UMOV UR35, UR27 ;  /* 0x0000001b00237c82 */ /* 0x000fe20008000000 */
[----:B------:R1:W-:Y:S01]  /*19d00*/  UTMALDG.4D [UR24], [UR6], desc[UR8] ;  /* 0x00000818060075b4 */ /* 0x0003e20008019000 */
[----:B------:R-:W-:Y:S01]  /*19d10*/  UMOV UR33, UR25 ;  /* 0x0000001900217c82 */ /* 0x000fe20008000000 */
[----:B------:R1:W-:Y:S02]  /*19d20*/  UTMALDG.4D [UR16], [UR6], desc[UR8] ;  /* 0x00000810060075b4 */ /* 0x0003e40008019000 */
[----:B------:R1:W-:Y:S02]  /*19d30*/  UTMALDG.4D [UR32], [UR6], desc[UR8] ;  /* 0x00000820060075b4 */ /* 0x0003e40008019000 */
[----:B-1----:R-:W-:Y:S01]  /*19d40*/  NOP ;  /* 0x0000000000007918 */ /* 0x002fe20000000000 */
.L_x_93:
[----:B------:R-:W-:Y:S05]  /*19d50*/  BSYNC B0 ;  /* 0x0000000000007941 */ /* 0x000fea0003800000 */
.L_x_92:
[----:B------:R-:W-:-:S13]  /*19d60*/  ISETP.GE.AND P0, PT, R3, 0x101, PT ;  /* 0x000001010300780c */ /* 0x000fda0003f06270 */
[----:B------:R-:W-:Y:S05]  /*19d70*/  @!P0 EXIT ;  /* 0x000000000000894d */ /* 0x000fea0003800000 */
[----:B------:R-:W-:Y:S01]  /*19d80*/  IADD3 R3, R3, 0xff, RZ ;  /* 0x000000ff03037810 */ /* 0x000fe20007ffe0ff */
[----:B------:R-:W-:Y:S01]  /*19d90*/  BSSY B0, `(.L_x_97) ;  /* 0x0000077000007945 */ /* 0x000fe20003800000 */
[----:B------:R-:W-:Y:S02]  /*19da0*/  LOP3.LUT P0, RZ, R0, 0x1f, RZ, 0xc0, !PT ;  /* 0x0000001f00ff7812 */ /* 0x000fe4000780c0ff */
[----:B------:R-:W-:Y:S02]  /*19db0*/  SHF.R.S32.HI R0, RZ, 0x1f, R3 ;  /* 0x0000001fff007819 */ /* 0x000fe40000011403 */
[----:B------:R-:W-:Y:S02]  /*19dc0*/  PLOP3.LUT P0, PT, P0, P2, PT, 0x2a, 0x0 ;  /* 0x000000000000781c */ /* 0x000fe40000704572 */
[----:B------:R-:W-:Y:S02]  /*19dd0*/  LEA.HI R0, R0, R3, RZ, 0x8 ;  /* 0x0000000300007211 */ /* 0x000fe400078f40ff */
[----:B------:R-:W-:-:S02]  /*19de0*/  MOV R3, UR4 ;  /* 0x0000000400037c02 */ /* 0x000fc40008000f00 */
[----:B------:R-:W-:Y:S02]  /*19df0*/  SHF.R.S32.HI R4, RZ, 0x8, R0 ;  /* 0x00000008ff047819 */ /* 0x000fe40000011400 */
[----:B------:R-:W-:Y:S01]  /*19e00*/  LOP3.LUT R0, R3, 0x2, RZ, 0xfc, !PT ;  /* 0x0000000203007812 */ /* 0x000fe200078efcff */
[----:B------:R-:W-:Y:S01]  /*19e10*/  IMAD.MOV.U32 R3, RZ, RZ, 0x1 ;  /* 0x00000001ff037424 */ /* 0x000fe200078e00ff */
[----:B------:R-:W-:-:S07]  /*19e20*/  SHF.L.U32 R4, R4, 0x1, RZ ;  /* 0x0000000104047819 */ /* 0x000fce00000006ff */
.L_x_108:
[----:B------:R-:W-:Y:S04]  /*19e30*/  BSSY B1, `(.L_x_98) ;  /* 0x0000033000017945 */ /* 0x000fe80003800000 */
[----:B------:R-:W-:Y:S05]  /*19e40*/  @!P3 BRA `(.L_x_99) ;  /* 0x0000000000c4b947 */ /* 0x000fea0003800000 */
[----:B------:R-:W1:Y:S01]  /*19e50*/  S2R R6, SR_CgaCtaId ;  /* 0x0000000000067919 */ /* 0x000e620000008800 */
[----:B------:R-:W-:-:S04]  /*19e60*/  MOV R5, 0x400 ;  /* 0x0000040000057802 */ /* 0x000fc80000000f00 */
[----:B-1----:R-:W-:Y:S02]  /*19e70*/  LEA R7, R6, R5, 0x18 ;  /* 0x0000000506077211 */ /* 0x002fe400078ec0ff */
[----:B------:R-:W-:Y:S02]  /*19e80*/  SHF.L.U32 R5, R3, 0x1f, RZ ;  /* 0x0000001f03057819 */ /* 0x000fe400000006ff */
[----:B------:R-:W-:-:S04]  /*19e90*/  LEA R6, R2, R7, 0x3 ;  /* 0x0000000702067211 */ /* 0x000fc800078e18ff */
[----:B------:R-:W1:Y:S02]  /*19ea0*/  SYNCS.PHASECHK.TRANS64.TRYWAIT P4, [R6+URZ+0x84028], R5 ;  /* 0x08402805060075a7 */ /* 0x000e64000808017f */
[----:B-1----:R-:W-:Y:S05]  /*19eb0*/  @!P4 BRA `(.L_x_100) ;  /* 0x0000000800c0c947 */ /* 0x002fea0003800000 */
.L_x_120:
[----:B-1----:R-:W-:-:S04]  /*19ec0*/  @P2 MOV R5, 0x18000 ;  /* 0x0001800000052802 */ /* 0x002fc80000000f00 */
[----:B------:R1:W-:Y:S02]  /*19ed0*/  @P2 SYNCS.ARRIVE.TRANS64 RZ, [R6+URZ+0x84000], R5 ;  /* 0x0840000506ff29a7 */ /* 0x0003e4000800003f */
[----:B-1----:R-:W-:-:S04]  /*19ee0*/  PRMT R5, R0, 0x9910, RZ ;  /* 0x0000991000057816 */ /* 0x002fc800000000ff */
[----:B------:R-:W-:-:S13]  /*19ef0*/  ISETP.NE.AND P4, PT, R5, 0x2, PT ;  /* 0x000000020500780c */ /* 0x000fda0003f85270 */
[----:B------:R-:W-:Y:S05]  /*19f00*/  @P4 BRA `(.L_x_101) ;  /* 0x0000000000044947 */ /* 0x000fea0003800000 */
[----:B------:R-:W-:Y:S01]  /*19f10*/  BPT.TRAP 0x1 ;  /* 0x000000040000795c */ /* 0x000fe20000300000 */
.L_x_101:
[----:B------:R-:W-:Y:S05]  /*19f20*/  @P0 BRA `(.L_x_102) ;  /* 0x0000000000040947 */ /* 0x000fea0003800000 */
[----:B------:R-:W-:Y:S01]  /*19f30*/  BPT.TRAP 0x1 ;  /* 0x000000040000795c */ /* 0x000fe20000300000 */
.L_x_102:
[----:B------:R-:W-:Y:S01]  /*19f40*/  IMAD R7, R2, 0x18000, R7 ;  /* 0x0001800002077824 */ /* 0x000fe200078e0207 */
[----:B------:R-:W-:Y:S01]  /*19f50*/  R2UR UR33, R6 ;  /* 0x00000000062172ca */ /* 0x000fe200000e0000 */
[----:B------:R-:W-:Y:S01]  /*19f60*/  ULDC.64 UR6, c[0x0][0x198] ;  /* 0x0000660000067ab9 */ /* 0x000fe20000000a00 */
[----:B------:R-:W-:Y:S01]  /*19f70*/  R2UR UR35, R8 ;  /* 0x00000000082372ca */ /* 0x000fe200000e0000 */
[----:B------:R-:W-:Y:S01]  /*19f80*/  UIADD3 UR6, UP0, UR6, 0x1f0, URZ ;  /* 0x000001f006067890 */ /* 0x000fe2000ff1e03f */
[----:B------:R-:W-:Y:S01]  /*19f90*/  R2UR UR16, R7 ;  /* 0x00000000071072ca */ /* 0x000fe200000e0000 */
[----:B------:R-:W-:Y:S01]  /*19fa0*/  UMOV UR8, 0x0 ;  /* 0x0000000000087882 */ /* 0x000fe20000000000 */
[----:B------:R-:W-:Y:S01]  /*19fb0*/  UMOV UR9, 0x10000000 ;  /* 0x1000000000097882 */ /* 0x000fe20000000000 */
[----:B------:R-:W-:Y:S01]  /*19fc0*/  UIADD3.X UR7, URZ, UR7, URZ, UP0, !UPT ;  /* 0x000000073f077290 */ /* 0x000fe200087fe43f */
[----:B------:R-:W-:Y:S01]  /*19fd0*/  IADD3 R5, R2, 0x1, RZ ;  /* 0x0000000102057810 */ /* 0x000fe20007ffe0ff */
[----:B------:R-:W-:Y:S01]  /*19fe0*/  UMOV UR34, URZ ;  /* 0x0000003f00227c82 */ /* 0x000fe20008000000 */
[----:B------:R-:W-:Y:S01]  /*19ff0*/  UMOV UR26, 0x40 ;  /* 0x00000040001a7882 */ /* 0x000fe20000000000 */
[----:B------:R-:W-:Y:S01]  /*1a000*/  UMOV UR28, UR36 ;  /* 0x00000024001c7c82 */ /* 0x000fe20008000000 */
[----:B------:R-:W-:Y:S01]  /*1a010*/  UMOV UR29, UR37 ;  /* 0x00000025001d7c82 */ /* 0x000fe20008000000 */
[----:B------:R-:W-:Y:S01]  /*1a020*/  UIADD3 UR33, UR33, 0x84000, URZ ;  /* 0x0008400021217890 */ /* 0x000fe2000fffe03f */
[----:B------:R-:W-:Y:S01]  /*1a030*/  ISETP.NE.AND P4, PT, R5, 0x5, PT ;  /* 0x000000050500780c */ /* 0x000fe20003f85270 */
[----:B------:R-:W-:-:S02]  /*1a040*/  USHF.L.U32 UR35, UR35, 0x8, URZ ;  /* 0x0000000823237899 */ /* 0x000fc4000800063f */
[----:B------:R-:W-:Y:S01]  /*1a050*/  UIADD3 UR32, UR16, 0xc000, URZ ;  /* 0x0000c00010207890 */ /* 0x000fe2000fffe03f */
[----:B------:R-:W-:Y:S01]  /*1a060*/  SEL R2, RZ, 0x1, P4 ;  /* 0x00000001ff027807 */ /* 0x000fe20002000000 */
[----:B------:R-:W-:Y:S02]  /*1a070*/  UIADD3 UR24, UR16, 0x14000, URZ ;  /* 0x0001400010187890 */ /* 0x000fe4000fffe03f */
[----:B------:R-:W-:Y:S01]  /*1a080*/  UIADD3 UR16, UR16, 0x1c000, URZ ;  /* 0x0001c00010107890 */ /* 0x000fe2000fffe03f */
[----:B------:R-:W-:Y:S01]  /*1a090*/  LOP3.LUT R3, R3, R2, RZ, 0x3c, !PT ;  /* 0x0000000203037212 */ /* 0x000fe200078e3cff */
[----:B------:R-:W-:Y:S01]  /*1a0a0*/  UMOV UR25, UR33 ;  /* 0x0000002100197c82 */ /* 0x000fe20008000000 */
[----:B------:R-:W-:Y:S01]  /*1a0b0*/  UMOV UR27, UR35 ;  /* 0x00000023001b7c82 */ /* 0x000fe20008000000 */
[----:B------:R-:W-:Y:S01]  /*1a0c0*/  UMOV UR18, 0x80 ;  /* 0x0000008000127882 */ /* 0x000fe20000000000 */
[----:B------:R-:W-:Y:S01]  /*1a0d0*/  UMOV UR20, UR36 ;  /* 0x0000002400147c82 */ /* 0x000fe20008000000 */
[----:B------:R-:W-:Y:S01]  /*1a0e0*/  UMOV UR21, UR37 ;  /* 0x0000002500157c82 */ /* 0x000fe20008000000 */
[----:B------:R-:W-:Y:S01]  /*1a0f0*/  UMOV UR17, UR33 ;  /* 0x0000002100117c82 */ /* 0x000fe20008000000 */
[----:B------:R-:W-:Y:S01]  /*1a100*/  UMOV UR19, UR35 ;  /* 0x0000002300137c82 */ /* 0x000fe20008000000 */
[----:B------:R1:W-:Y:S01]  /*1a110*/  UTMALDG.4D [UR32], [UR6], desc[UR8] ;  /* 0x00000820060075b4 */ /* 0x0003e20008019000 */
[----:B------:R-:W-:Y:S01]  /*1a120*/  SEL R2, R5, RZ, P4 ;  /* 0x000000ff05027207 */ /* 0x000fe20002000000 */
[----:B------:R1:W-:Y:S01]  /*1a130*/  UTMALDG.4D [UR24], [UR6], desc[UR8] ;  /* 0x00000818060075b4 */ /* 0x0003e20008019000 */
[----:B------:R1:W-:Y:S02]  /*1a140*/  UTMALDG.4D [UR16], [UR6], desc[UR8] ;  /* 0x00000810060075b4 */ /* 0x0003e40008019000 */
[----:B-1----:R-:W-:-:S03]  /*1a150*/  NOP ;  /* 0x0000000000007918 */ /* 0x002fc60000000000 */
.L_x_99:
[----:B------:R-:W-:Y:S05]  /*1a160*/  BSYNC B1 ;  /* 0x0000000000017941 */ /* 0x000fea0003800000 */
.L_x_98:
[----:B------:R-:W-:Y:S01]  /*1a170*/  ISETP.LT.OR P4, PT, R4, 0x4, !P3 ;  /* 0x000000040400780c */ /* 0x000fe20005f81670 */
[----:B------:R-:W-:-:S12]  /*1a180*/  BSSY B1, `(.L_x_103) ;  /* 0x0000034000017945 */ /* 0x000fd80003800000 */
[----:B------:R-:W-:Y:S05]  /*1a190*/  @P4 BRA `(.L_x_104) ;  /* 0x0000000000c84947 */ /* 0x000fea0003800000 */
[----:B------:R-:W1:Y:S01]  /*1a1a0*/  S2R R6, SR_CgaCtaId ;  /* 0x0000000000067919 */ /* 0x000e620000008800 */
[----:B------:R-:W-:Y:S02]  /*1a1b0*/  MOV R5, 0x400 ;  /* 0x0000040000057802 */ /* 0x000fe40000000f00 */
[----:B------:R-:W-:Y:S02]  /*1a1c0*/  SHF.L.U32 R7, R3, 0x1f, RZ ;  /* 0x0000001f03077819 */ /* 0x000fe400000006ff */
[----:B-1----:R-:W-:-:S04]  /*1a1d0*/  LEA R5, R6, R5, 0x18 ;  /* 0x0000000506057211 */ /* 0x002fc800078ec0ff */
[----:B------:R-:W-:-:S04]  /*1a1e0*/  LEA R6, R2, R5, 0x3 ;  /* 0x0000000502067211 */ /* 0x000fc800078e18ff */
[----:B------:R-:W1:Y:S02]  /*1a1f0*/  SYNCS.PHASECHK.TRANS64.TRYWAIT P4, [R6+URZ+0x84028], R7 ;  /* 0x08402807060075a7 */ /* 0x000e64000808017f */
[----:B-1----:R-:W-:Y:S05]  /*1a200*/  @!P4 BRA `(.L_x_105) ;  /* 0x000000080000c947 */ /* 0x002fea0003800000 */
.L_x_121:
[----:B-1----:R-:W-:-:S04]  /*1a210*/  @P1 IMAD.MOV.U32 R7, RZ, RZ, 0x18000 ;  /* 0x00018000ff071424 */ /* 0x002fc800078e00ff */
[----:B------:R1:W-:Y:S02]  /*1a220*/  @P1 SYNCS.ARRIVE.TRANS64 RZ, [R6+URZ+0x84000], R7 ;  /* 0x0840000706ff19a7 */ /* 0x0003e4000800003f */
[----:B-1----:R-:W-:-:S04]  /*1a230*/  PRMT R7, R0, 0x9910, RZ ;  /* 0x0000991000077816 */ /* 0x002fc800000000ff */
[----:B------:R-:W-:-:S13]  /*1a240*/  ISETP.NE.AND P4, PT, R7, 0x2, PT ;  /* 0x000000020700780c */ /* 0x000fda0003f85270 */
[----:B------:R-:W-:Y:S05]  /*1a250*/  @P4 BRA `(.L_x_106) ;  /* 0x0000000000044947 */ /* 0x000fea0003800000 */
[----:B------:R-:W-:Y:S01]  /*1a260*/  BPT.TRAP 0x1 ;  /* 0x000000040000795c */ /* 0x000fe20000300000 */
.L_x_106:
[----:B------:R-:W-:Y:S05]  /*1a270*/  @P0 BRA `(.L_x_107) ;  /* 0x0000000000040947 */ /* 0x000fea0003800000 */
[----:B------:R-:W-:Y:S01]  /*1a280*/  BPT.TRAP 0x1 ;  /* 0x000000040000795c */ /* 0x000fe20000300000 */
.L_x_107:
        /* <DEDUP_REMOVED lines=16> */
[----:B------:R-:W-:Y:S01]  /*1a390*/  USHF.L.U32 UR35, UR35, 0x8, URZ ;  /* 0x0000000823237899 */ /* 0x000fe2000800063f */
[----:B------:R-:W-:Y:S01]  /*1a3a0*/  IADD3 R8, R8, 0x1, RZ ;  /* 0x0000000108087810 */ /* 0x000fe20007ffe0ff */
[----:B------:R-:W-:Y:S01]  /*1a3b0*/  UIADD3 UR32, UR16, 0xc000, URZ ;  /* 0x0000c00010207890 */ /* 0x000fe2000fffe03f */
[----:B------:R-:W-:Y:S01]  /*1a3c0*/  SEL R6, RZ, 0x1, P4 ;  /* 0x00000001ff067807 */ /* 0x000fe20002000000 */
[----:B------:R-:W-:Y:S01]  /*1a3d0*/  UIADD3 UR24, UR16, 0x14000, URZ ;  /* 0x0001400010187890 */ /* 0x000fe2000fffe03f */
[----:B------:R-:W-:Y:S01]  /*1a3e0*/  SEL R2, R2, RZ, P4 ;  /* 0x000000ff02027207 */ /* 0x000fe20002000000 */
        /* <DEDUP_REMOVED lines=13> */
.L_x_104:
[----:B------:R-:W-:Y:S05]  /*1a4c0*/  BSYNC B1 ;  /* 0x0000000000017941 */ /* 0x000fea0003800000 */
.L_x_103:
[C---:B------:R-:W-:Y:S02]  /*1a4d0*/  ISETP.GT.AND P4, PT, R4.reuse, 0x4, PT ;  /* 0x000000040400780c */ /* 0x040fe40003f84270 */
[----:B------:R-:W-:-:S11]  /*1a4e0*/  IADD3 R4, R4, -0x2, RZ ;  /* 0xfffffffe04047810 */ /* 0x000fd60007ffe0ff */
[----:B------:R-:W-:Y:S05]  /*1a4f0*/  @P4 BRA `(.L_x_108) ;  /* 0xfffffff8004c4947 */ /* 0x000fea000383ffff */
[----:B------:R-:W-:Y:S05]  /*1a500*/  BSYNC B0 ;  /* 0x0000000000007941 */ /* 0x000fea0003800000 */
.L_x_97:
[----:B------:R-:W-:Y:S05]  /*1a510*/  EXIT ;  /* 0x000000000000794d */ /* 0x000fea0003800000 */
.L_x_15:
[----:B--2---:R-:W-:-:S04]  /*1a520*/  MOV R3, UR8 ;  /* 0x0000000800037c02 */ /* 0x004fc80008000f00 */
[----:B------:R2:W3:Y:S03]  /*1a530*/  SYNCS.PHASECHK.TRANS64.TRYWAIT P1, [R3+URZ+0x84050], R2 ;  /* 0x08405002030075a7 */ /* 0x0004e6000802017f */
[----:B---3--:R-:W-:Y:S05]  /*1a540*/  @!P1 NANOSLEEP.SYNCS 0x989680 ;  /* 0x009896800000995d */ /* 0x008fea0003900000 */
[----:B------:R-:W3:Y:S02]  /*1a550*/  @!P1 SYNCS.PHASECHK.TRANS64 P1, [R3+URZ+0x84050], R2 ;  /* 0x08405002030095a7 */ /* 0x000ee4000802007f */
[----:B---3--:R-:W-:Y:S05]  /*1a560*/  @!P1 BRA `(.L_x_15) ;  /* 0xfffffffc00ec9947 */ /* 0x008fea000383ffff */
[----:B------:R-:W-:Y:S05]  /*1a570*/  BRA `(.L_x_109) ;  /* 0xfffffe6800207947 */ /* 0x000fea000383ffff */
.L_x_17:
[----:B--2---:R-:W-:-:S04]  /*1a580*/  IMAD.U32 R3, RZ, RZ, UR36 ;  /* 0x00000024ff037e24 */ /* 0x004fc8000f8e00ff */
[----:B------:R2:W3:Y:S03]  /*1a590*/  SYNCS.PHASECHK.TRANS64.TRYWAIT P1, [R3+URZ+0x84000], R4 ;  /* 0x08400004030075a7 */ /* 0x0004e6000802017f */
[----:B---3--:R-:W-:Y:S05]  /*1a5a0*/  @!P1 NANOSLEEP.SYNCS 0x989680 ;  /* 0x009896800000995d */ /* 0x008fea0003900000 */
[----:B------:R-:W3:Y:S02]  /*1a5b0*/  @!P1 SYNCS.PHASECHK.TRANS64 P1, [R3+URZ+0x84000], R4 ;  /* 0x08400004030095a7 */ /* 0x000ee4000802007f */
[----:B---3--:R-:W-:Y:S05]  /*1a5c0*/  @!P1 BRA `(.L_x_17) ;  /* 0xfffffffc00ec9947 */ /* 0x008fea000383ffff */
[----:B------:R-:W-:Y:S05]  /*1a5d0*/  BRA `(.L_x_110) ;  /* 0xfffffe6800287947 */ /* 0x000fea000383ffff */
.L_x_18:
[----:B--2---:R-:W-:-:S04]  /*1a5e0*/  MOV R3, UR6 ;  /* 0x0000000600037c02 */ /* 0x004fc80008000f00 */
[----:B------:R2:W3:Y:S03]  /*1a5f0*/  SYNCS.PHASECHK.TRANS64.TRYWAIT P1, [R3+URZ+-0x8], R2 ;  /* 0xfffff802030075a7 */ /* 0x0004e6000802017f */
[----:B---3--:R-:W-:Y:S05]  /*1a600*/  @!P1 NANOSLEEP.SYNCS 0x989680 ;  /* 0x009896800000995d */ /* 0x008fea0003900000 */
[----:B------:R-:W3:Y:S02]  /*1a610*/  @!P1 SYNCS.PHASECHK.TRANS64 P1, [R3+URZ+-0x8], R2 ;  /* 0xfffff802030095a7 */ /* 0x000ee4000802007f */
[----:B---3--:R-:W-:Y:S05]  /*1a620*/  @!P1 BRA `(.L_x_18) ;  /* 0xfffffffc00ec9947 */ /* 0x008fea000383ffff */
[----:B------:R-:W-:Y:S05]  /*1a630*/  BRA `(.L_x_111) ;  /* 0xfffffe6800247947 */ /* 0x000fea000383ffff */
.L_x_20:
[----:B-1----:R-:W-:-:S04]  /*1a640*/  MOV R7, UR36 ;  /* 0x0000002400077c02 */ /* 0x002fc80008000f00 */
[----:B------:R1:W2:Y:S03]  /*1a650*/  SYNCS.PHASECHK.TRANS64.TRYWAIT P1, [R7+URZ+0x84008], R4 ;  /* 0x08400804070075a7 */ /* 0x0002a6000802017f */
[----:B--2---:R-:W-:Y:S05]  /*1a660*/  @!P1 NANOSLEEP.SYNCS 0x989680 ;  /* 0x009896800000995d */ /* 0x004fea0003900000 */
[----:B------:R-:W2:Y:S02]  /*1a670*/  @!P1 SYNCS.PHASECHK.TRANS64 P1, [R7+URZ+0x84008], R4 ;  /* 0x08400804070095a7 */ /* 0x000ea4000802007f */
[----:B--2---:R-:W-:Y:S05]  /*1a680*/  @!P1 BRA `(.L_x_20) ;  /* 0xfffffffc00ec9947 */ /* 0x004fea000383ffff */
[----:B------:R-:W-:Y:S05]  /*1a690*/  BRA `(.L_x_112) ;  /* 0xfffffec800007947 */ /* 0x000fea000383ffff */
.L_x_25:
[----:B-1----:R-:W-:-:S04]  /*1a6a0*/  MOV R3, UR10 ;  /* 0x0000000a00037c02 */ /* 0x002fc80008000f00 */
[----:B------:R1:W2:Y:S03]  /*1a6b0*/  SYNCS.PHASECHK.TRANS64.TRYWAIT P2, [R3+URZ+0x84000], R2 ;  /* 0x08400002030075a7 */ /* 0x0002a6000804017f */
[----:B--2---:R-:W-:Y:S05]  /*1a6c0*/  @!P2 NANOSLEEP.SYNCS 0x989680 ;  /* 0x009896800000a95d */ /* 0x004fea0003900000 */
[----:B------:R-:W2:Y:S02]  /*1a6d0*/  @!P2 SYNCS.PHASECHK.TRANS64 P2, [R3+URZ+0x84000], R2 ;  /* 0x084000020300a5a7 */ /* 0x000ea4000804007f */
[----:B--2---:R-:W-:Y:S05]  /*1a6e0*/  @!P2 BRA `(.L_x_25) ;  /* 0xfffffffc00eca947 */ /* 0x004fea000383ffff */
[----:B------:R-:W-:Y:S05]  /*1a6f0*/  BRA `(.L_x_113) ;  /* 0xfffffedc00487947 */ /* 0x000fea000383ffff */
.L_x_29:
[----:B-1----:R-:W-:-:S04]  /*1a700*/  MOV R5, UR10 ;  /* 0x0000000a00057c02 */ /* 0x002fc80008000f00 */
[----:B------:R1:W2:Y:S03]  /*1a710*/  SYNCS.PHASECHK.TRANS64.TRYWAIT P2, [R5+URZ+0x84000], R4 ;  /* 0x08400004050075a7 */ /* 0x0002a6000804017f */
[----:B--2---:R-:W-:Y:S05]  /*1a720*/  @!P2 NANOSLEEP.SYNCS 0x989680 ;  /* 0x009896800000a95d */ /* 0x004fea0003900000 */
[----:B------:R-:W2:Y:S02]  /*1a730*/  @!P2 SYNCS.PHASECHK.TRANS64 P2, [R5+URZ+0x84000], R4 ;  /* 0x084000040500a5a7 */ /* 0x000ea4000804007f */
[----:B--2---:R-:W-:Y:S05]  /*1a740*/  @!P2 BRA `(.L_x_29) ;  /* 0xfffffffc00eca947 */ /* 0x004fea000383ffff */
[----:B------:R-:W-:Y:S05]  /*1a750*/  BRA `(.L_x_28) ;  /* 0xffffff3000687947 */ /* 0x000fea000383ffff */
.L_x_37:
[----:B-1----:R-:W-:-:S04]  /*1a760*/  IMAD.U32 R3, RZ, RZ, UR10 ;  /* 0x0000000aff037e24 */ /* 0x002fc8000f8e00ff */
[----:B------:R1:W3:Y:S03]  /*1a770*/  SYNCS.PHASECHK.TRANS64.TRYWAIT P2, [R3+URZ+0x84000], R2 ;  /* 0x08400002030075a7 */ /* 0x0002e6000804017f */
[----:B---3--:R-:W-:Y:S05]  /*1a780*/  @!P2 NANOSLEEP.SYNCS 0x989680 ;  /* 0x009896800000a95d */ /* 0x008fea0003900000 */
[----:B------:R-:W3:Y:S02]  /*1a790*/  @!P2 SYNCS.PHASECHK.TRANS64 P2, [R3+URZ+0x84000], R2 ;  /* 0x084000020300a5a7 */ /* 0x000ee4000804007f */
[----:B---3--:R-:W-:Y:S05]  /*1a7a0*/  @!P2 BRA `(.L_x_37) ;  /* 0xfffffffc00eca947 */ /* 0x008fea000383ffff */
[----:B------:R-:W-:Y:S05]  /*1a7b0*/  BRA `(.L_x_114) ;  /* 0xffffff3c00e47947 */ /* 0x000fea000383ffff */
.L_x_41:
[----:B-1----:R-:W-:-:S04]  /*1a7c0*/  MOV R7, UR10 ;  /* 0x0000000a00077c02 */ /* 0x002fc80008000f00 */
[----:B------:R1:W2:Y:S03]  /*1a7d0*/  SYNCS.PHASECHK.TRANS64.TRYWAIT P2, [R7+URZ+0x84000], R8 ;  /* 0x08400008070075a7 */ /* 0x0002a6000804017f */
[----:B--2---:R-:W-:Y:S05]  /*1a7e0*/  @!P2 NANOSLEEP.SYNCS 0x989680 ;  /* 0x009896800000a95d */ /* 0x004fea0003900000 */
[----:B------:R-:W2:Y:S02]  /*1a7f0*/  @!P2 SYNCS.PHASECHK.TRANS64 P2, [R7+URZ+0x84000], R8 ;  /* 0x084000080700a5a7 */ /* 0x000ea4000804007f */
[----:B--2---:R-:W-:Y:S05]  /*1a800*/  @!P2 BRA `(.L_x_41) ;  /* 0xfffffffc00eca947 */ /* 0x004fea000383ffff */
[----:B------:R-:W-:Y:S05]  /*1a810*/  BRA `(.L_x_40) ;  /* 0xffffffa400287947 */ /* 0x000fea000383ffff */
.L_x_57:
[----:B--2---:R-:W-:-:S04]  /*1a820*/  MOV R3, UR4 ;  /* 0x0000000400037c02 */ /* 0x004fc80008000f00 */
[----:B------:R2:W3:Y:S03]  /*1a830*/  SYNCS.PHASECHK.TRANS64.TRYWAIT P0, [R3+URZ+0x8], R0 ;  /* 0x00000800030075a7 */ /* 0x0004e6000800017f */
[----:B---3--:R-:W-:Y:S05]  /*1a840*/  @!P0 NANOSLEEP.SYNCS 0x989680 ;  /* 0x009896800000895d */ /* 0x008fea0003900000 */
[----:B------:R-:W3:Y:S02]  /*1a850*/  @!P0 SYNCS.PHASECHK.TRANS64 P0, [R3+URZ+0x8], R0 ;  /* 0x00000800030085a7 */ /* 0x000ee4000800007f */
[----:B---3--:R-:W-:Y:S05]  /*1a860*/  @!P0 BRA `(.L_x_57) ;  /* 0xfffffffc00ec8947 */ /* 0x008fea000383ffff */
[----:B------:R-:W-:Y:S05]  /*1a870*/  BRA `(.L_x_115) ;  /* 0xffffffc400f87947 */ /* 0x000fea000383ffff */
.L_x_79:
[----:B--2---:R2:W4:Y:S02]  /*1a880*/  SYNCS.PHASECHK.TRANS64.TRYWAIT P0, [R4+URZ+0x84060], R3 ;  /* 0x08406003040075a7 */ /* 0x004524000800017f */
[----:B----4-:R-:W-:Y:S05]  /*1a890*/  @!P0 NANOSLEEP.SYNCS 0x989680 ;  /* 0x009896800000895d */ /* 0x010fea0003900000 */
[----:B------:R-:W4:Y:S02]  /*1a8a0*/  @!P0 SYNCS.PHASECHK.TRANS64 P0, [R4+URZ+0x84060], R3 ;  /* 0x08406003040085a7 */ /* 0x000f24000800007f */
[----:B----4-:R-:W-:Y:S05]  /*1a8b0*/  @!P0 BRA `(.L_x_79) ;  /* 0xfffffffc00f08947 */ /* 0x010fea000383ffff */
[----:B------:R-:W-:Y:S05]  /*1a8c0*/  BRA `(.L_x_116) ;  /* 0xffffffe800147947 */ /* 0x000fea000383ffff */
.L_x_84:
[----:B-1----:R1:W2:Y:S02]  /*1a8d0*/  SYNCS.PHASECHK.TRANS64.TRYWAIT P0, [R5+URZ+0x84028], R2 ;  /* 0x08402802050075a7 */ /* 0x0022a4000800017f */
[----:B--2---:R-:W-:Y:S05]  /*1a8e0*/  @!P0 NANOSLEEP.SYNCS 0x989680 ;  /* 0x009896800000895d */ /* 0x004fea0003900000 */
[----:B------:R-:W2:Y:S02]  /*1a8f0*/  @!P0 SYNCS.PHASECHK.TRANS64 P0, [R5+URZ+0x84028], R2 ;  /* 0x08402802050085a7 */ /* 0x000ea4000800007f */
[----:B--2---:R-:W-:Y:S05]  /*1a900*/  @!P0 BRA `(.L_x_84) ;  /* 0xfffffffc00f08947 */ /* 0x004fea000383ffff */
[----:B------:R-:W-:Y:S05]  /*1a910*/  BRA `(.L_x_117) ;  /* 0xffffffe800c87947 */ /* 0x000fea000383ffff */
.L_x_89:
[----:B-1----:R1:W2:Y:S02]  /*1a920*/  SYNCS.PHASECHK.TRANS64.TRYWAIT P0, [R5+URZ+0x84060], R6 ;  /* 0x08406006050075a7 */ /* 0x0022a4000800017f */
[----:B--2---:R-:W-:Y:S05]  /*1a930*/  @!P0 NANOSLEEP.SYNCS 0x989680 ;  /* 0x009896800000895d */ /* 0x004fea0003900000 */
[----:B------:R-:W2:Y:S02]  /*1a940*/  @!P0 SYNCS.PHASECHK.TRANS64 P0, [R5+URZ+0x84060], R6 ;  /* 0x08406006050085a7 */ /* 0x000ea4000800007f */
[----:B--2---:R-:W-:Y:S05]  /*1a950*/  @!P0 BRA `(.L_x_89) ;  /* 0xfffffffc00f08947 */ /* 0x004fea000383ffff */
[----:B------:R-:W-:Y:S05]  /*1a960*/  BRA `(.L_x_118) ;  /* 0xffffffec007c7947 */ /* 0x000fea000383ffff */
.L_x_94:
[----:B-1----:R1:W2:Y:S02]  /*1a970*/  SYNCS.PHASECHK.TRANS64.TRYWAIT P0, [R4+URZ+0x84028], R7 ;  /* 0x08402807040075a7 */ /* 0x0022a4000800017f */
[----:B--2---:R-:W-:Y:S05]  /*1a980*/  @!P0 NANOSLEEP.SYNCS 0x989680 ;  /* 0x009896800000895d */ /* 0x004fea0003900000 */
[----:B------:R-:W2:Y:S02]  /*1a990*/  @!P0 SYNCS.PHASECHK.TRANS64 P0, [R4+URZ+0x84028], R7 ;  /* 0x08402807040085a7 */ /* 0x000ea4000800007f */
[----:B--2---:R-:W-:Y:S05]  /*1a9a0*/  @!P0 BRA `(.L_x_94) ;  /* 0xfffffffc00f08947 */ /* 0x004fea000383ffff */
[----:B------:R-:W-:Y:S05]  /*1a9b0*/  BRA `(.L_x_119) ;  /* 0xfffffff0003c7947 */ /* 0x000fea000383ffff */
.L_x_100:
[----:B-1----:R1:W2:Y:S02]  /*1a9c0*/  SYNCS.PHASECHK.TRANS64.TRYWAIT P4, [R6+URZ+0x84028], R5 ;  /* 0x08402805060075a7 */ /* 0x0022a4000808017f */
[----:B--2---:R-:W-:Y:S05]  /*1a9d0*/  @!P4 NANOSLEEP.SYNCS 0x989680 ;  /* 0x009896800000c95d */ /* 0x004fea0003900000 */
[----:B------:R-:W2:Y:S02]  /*1a9e0*/  @!P4 SYNCS.PHASECHK.TRANS64 P4, [R6+URZ+0x84028], R5 ;  /* 0x084028050600c5a7 */ /* 0x000ea4000808007f */
[----:B--2---:R-:W-:Y:S05]  /*1a9f0*/  @!P4 BRA `(.L_x_100) ;  /* 0xfffffffc00f0c947 */ /* 0x004fea000383ffff */
[----:B------:R-:W-:Y:S05]  /*1aa00*/  BRA `(.L_x_120) ;  /* 0xfffffff4002c7947 */ /* 0x000fea000383ffff */
.L_x_105:
[----:B-1----:R1:W2:Y:S02]  /*1aa10*/  SYNCS.PHASECHK.TRANS64.TRYWAIT P4, [R6+URZ+0x84028], R7 ;  /* 0x08402807060075a7 */ /* 0x0022a4000808017f */
[----:B--2---:R-:W-:Y:S05]  /*1aa20*/  @!P4 NANOSLEEP.SYNCS 0x989680 ;  /* 0x009896800000c95d */ /* 0x004fea0003900000 */
[----:B------:R-:W2:Y:S02]  /*1aa30*/  @!P4 SYNCS.PHASECHK.TRANS64 P4, [R6+URZ+0x84028], R7 ;  /* 0x084028070600c5a7 */ /* 0x000ea4000808007f */
[----:B--2---:R-:W-:Y:S05]  /*1aa40*/  @!P4 BRA `(.L_x_105) ;  /* 0xfffffffc00f0c947 */ /* 0x004fea000383ffff */
[----:B------:R-:W-:Y:S05]  /*1aa50*/  BRA `(.L_x_121) ;  /* 0xfffffff400ec7947 */ /* 0x000fea000383ffff */
        .weak           $__internal_0_$__cuda_sm20_rcp_rn_f32_slowpath
        .type           $__internal_0_$__cuda_sm20_rcp_rn_f32_slowpath,@function
        .size           $__internal_0_$__cuda_sm20_rcp_rn_f32_slowpath,(.L_x_127 - $__internal_0_$__cuda_sm20_rcp_rn_f32_slowpath)
$__internal_0_$__cuda_sm20_rcp_rn_f32_slowpath:
[----:B------:R-:W-:Y:S01]  /*1aa60*/  SHF.L.U32 R0, R4, 0x1, RZ ;  /* 0x0000000104007819 */ /* 0x000fe200000006ff */
[----:B------:R-:W-:Y:S03]  /*1aa70*/  BSSY B2, `(.L_x_122) ;  /* 0x0000030000027945 */ /* 0x000fe60003800000 */
[----:B------:R-:W-:-:S04]  /*1aa80*/  SHF.R.U32.HI R20, RZ, 0x18, R0 ;  /* 0x00000018ff147819 */ /* 0x000fc80000011600 */
[----:B------:R-:W-:-:S13]  /*1aa90*/  ISETP.NE.U32.AND P0, PT, R20, RZ, PT ;  /* 0x000000ff1400720c */ /* 0x000fda0003f05070 */
[----:B------:R-:W-:Y:S05]  /*1aaa0*/  @P0 BRA `(.L_x_123) ;  /* 0x0000000000280947 */ /* 0x000fea0003800000 */
[----:B------:R-:W-:-:S04]  /*1aab0*/  SHF.L.U32 R0, R4, 0x1, RZ ;  /* 0x0000000104007819 */ /* 0x000fc800000006ff */
[----:B------:R-:W-:-:S13]  /*1aac0*/  ISETP.NE.AND P0, PT, R0, RZ, PT ;  /* 0x000000ff0000720c */ /* 0x000fda0003f05270 */
[----:B------:R-:W-:Y:S01]  /*1aad0*/  @P0 FFMA R10, R4, 1.84467440737095516160e+19, RZ ;  /* 0x5f800000040a0823 */ /* 0x000fe200000000ff */
[----:B------:R-:W-:Y:S08]  /*1aae0*/  @!P0 MUFU.RCP R5, R4 ;  /* 0x0000000400058308 */ /* 0x000ff00000001000 */
[----:B------:R-:W1:Y:S02]  /*1aaf0*/  @P0 MUFU.RCP R13, R10 ;  /* 0x0000000a000d0308 */ /* 0x000e640000001000 */
[----:B-1----:R-:W-:-:S04]  /*1ab00*/  @P0 FFMA R0, R10, R13, -1 ;  /* 0xbf8000000a000423 */ /* 0x002fc8000000000d */
[----:B------:R-:W-:-:S04]  /*1ab10*/  @P0 FADD.FTZ R0, -R0, -RZ ;  /* 0x800000ff00000221 */ /* 0x000fc80000010100 */
[----:B------:R-:W-:-:S04]  /*1ab20*/  @P0 FFMA R0, R13, R0, R13 ;  /* 0x000000000d000223 */ /* 0x000fc8000000000d */
[----:B------:R-:W-:Y:S01]  /*1ab30*/  @P0 FFMA R5, R0, 1.84467440737095516160e+19, RZ ;  /* 0x5f80000000050823 */ /* 0x000fe200000000ff */
[----:B------:R-:W-:Y:S06]  /*1ab40*/  BRA `(.L_x_124) ;  /* 0x0000000000887947 */ /* 0x000fec0003800000 */
.L_x_123:
[----:B------:R-:W-:-:S05]  /*1ab50*/  VIADD R21, R20, 0xffffff03 ;  /* 0xffffff0314157836 */ /* 0x000fca0000000000 */
[----:B------:R-:W-:-:S13]  /*1ab60*/  ISETP.GT.U32.AND P0, PT, R21, 0x1, PT ;  /* 0x000000011500780c */ /* 0x000fda0003f04070 */
[----:B------:R-:W-:Y:S05]  /*1ab70*/  @P0 BRA `(.L_x_125) ;  /* 0x0000000000780947 */ /* 0x000fea0003800000 */
[----:B------:R-:W-:Y:S02]  /*1ab80*/  LOP3.LUT R0, R4, 0x7fffff, RZ, 0xc0, !PT ;  /* 0x007fffff04007812 */ /* 0x000fe400078ec0ff */
[----:B------:R-:W-:Y:S02]  /*1ab90*/  MOV R14, 0x3 ;  /* 0x00000003000e7802 */ /* 0x000fe40000000f00 */
[----:B------:R-:W-:Y:S02]  /*1aba0*/  LOP3.LUT R0, R0, 0x3f800000, RZ, 0xfc, !PT ;  /* 0x3f80000000007812 */ /* 0x000fe400078efcff */
[----:B------:R-:W-:Y:S02]  /*1abb0*/  SHF.L.U32 R14, R14, R21, RZ ;  /* 0x000000150e0e7219 */ /* 0x000fe400000006ff */
[----:B------:R-:W1:Y:S02]  /*1abc0*/  MUFU.RCP R5, R0 ;  /* 0x0000000000057308 */ /* 0x000e640000001000 */
[----:B-1----:R-:W-:-:S04]  /*1abd0*/  FFMA R10, R0, R5, -1 ;  /* 0xbf800000000a7423 */ /* 0x002fc80000000005 */
[----:B------:R-:W-:-:S04]  /*1abe0*/  FADD.FTZ R10, -R10, -RZ ;  /* 0x800000ff0a0a7221 */ /* 0x000fc80000010100 */
[CCC-:B------:R-:W-:Y:S01]  /*1abf0*/  FFMA.RM R12, R5.reuse, R10.reuse, R5.reuse ;  /* 0x0000000a050c7223 */ /* 0x1c0fe20000004005 */
[----:B------:R-:W-:-:S04]  /*1ac00*/  FFMA.RP R13, R5, R10, R5 ;  /* 0x0000000a050d7223 */ /* 0x000fc80000008005 */
[C---:B------:R-:W-:Y:S02]  /*1ac10*/  LOP3.LUT R5, R12.reuse, 0x7fffff, RZ, 0xc0, !PT ;  /* 0x007fffff0c057812 */ /* 0x040fe400078ec0ff */
[----:B------:R-:W-:Y:S02]  /*1ac20*/  FSETP.NEU.FTZ.AND P0, PT, R12, R13, PT ;  /* 0x0000000d0c00720b */ /* 0x000fe40003f1d000 */
[----:B------:R-:W-:Y:S02]  /*1ac30*/  LOP3.LUT R5, R5, 0x800000, RZ, 0xfc, !PT ;  /* 0x0080000005057812 */ /* 0x000fe400078efcff */
[----:B------:R-:W-:Y:S02]  /*1ac40*/  SEL R10, RZ, 0xffffffff, !P0 ;  /* 0xffffffffff0a7807 */ /* 0x000fe40004000000 */
[----:B------:R-:W-:Y:S02]  /*1ac50*/  LOP3.LUT R14, R14, R5, RZ, 0xc0, !PT ;  /* 0x000000050e0e7212 */ /* 0x000fe400078ec0ff */
[----:B------:R-:W-:-:S02]  /*1ac60*/  IADD3 R10, -R10, RZ, RZ ;  /* 0x000000ff0a0a7210 */ /* 0x000fc40007ffe1ff */
[-C--:B------:R-:W-:Y:S02]  /*1ac70*/  SHF.R.U32.HI R14, RZ, R21.reuse, R14 ;  /* 0x00000015ff0e7219 */ /* 0x080fe4000001160e */
[----:B------:R-:W-:Y:S02]  /*1ac80*/  LOP3.LUT P1, RZ, R10, R21, R5, 0xf8, !PT ;  /* 0x000000150aff7212 */ /* 0x000fe4000782f805 */
[C---:B------:R-:W-:Y:S02]  /*1ac90*/  LOP3.LUT P0, RZ, R14.reuse, 0x1, RZ, 0xc0, !PT ;  /* 0x000000010eff7812 */ /* 0x040fe4000780c0ff */
[----:B------:R-:W-:-:S04]  /*1aca0*/  LOP3.LUT P2, RZ, R14, 0x2, RZ, 0xc0, !PT ;  /* 0x000000020eff7812 */ /* 0x000fc8000784c0ff */
[----:B------:R-:W-:Y:S02]  /*1acb0*/  PLOP3.LUT P0, PT, P0, P1, P2, 0xe0, 0x0 ;  /* 0x000000000000781c */ /* 0x000fe40000703c20 */
[----:B------:R-:W-:Y:S02]  /*1acc0*/  LOP3.LUT P1, RZ, R4, 0x7fffff, RZ, 0xc0, !PT ;  /* 0x007fffff04ff7812 */ /* 0x000fe4000782c0ff */
[----:B------:R-:W-:-:S04]  /*1acd0*/  SEL R0, RZ, 0x1, !P0 ;  /* 0x00000001ff007807 */ /* 0x000fc80004000000 */
[----:B------:R-:W-:-:S04]  /*1ace0*/  IADD3 R0, -R0, RZ, RZ ;  /* 0x000000ff00007210 */ /* 0x000fc80007ffe1ff */
[----:B------:R-:W-:Y:S02]  /*1acf0*/  ISETP.GE.AND P0, PT, R0, RZ, PT ;  /* 0x000000ff0000720c */ /* 0x000fe40003f06270 */
[----:B------:R-:W-:-:S04]  /*1ad00*/  IADD3 R0, R20, -0xfc, RZ ;  /* 0xffffff0414007810 */ /* 0x000fc80007ffe0ff */
[----:B------:R-:W-:-:S07]  /*1ad10*/  SHF.R.U32.HI R5, RZ, R0, R5 ;  /* 0x00000000ff057219 */ /* 0x000fce0000011605 */
[----:B------:R-:W-:-:S05]  /*1ad20*/  @!P0 VIADD R5, R5, 0x1 ;  /* 0x0000000105058836 */ /* 0x000fca0000000000 */
[----:B------:R-:W-:-:S04]  /*1ad30*/  @!P1 SHF.L.U32 R5, R5, 0x1, RZ ;  /* 0x0000000105059819 */ /* 0x000fc800000006ff */
[----:B------:R-:W-:Y:S01]  /*1ad40*/  LOP3.LUT R5, R5, 0x80000000, R4, 0xf8, !PT ;  /* 0x8000000005057812 */ /* 0x000fe200078ef804 */
[----:B------:R-:W-:Y:S06]  /*1ad50*/  BRA `(.L_x_124) ;  /* 0x0000000000047947 */ /* 0x000fec0003800000 */
.L_x_125:
[----:B------:R1:W2:Y:S02]  /*1ad60*/  MUFU.RCP R5, R4 ;  /* 0x0000000400057308 */ /* 0x0002a40000001000 */
.L_x_124:
[----:B------:R-:W-:Y:S05]  /*1ad70*/  BSYNC B2 ;  /* 0x0000000000027941 */ /* 0x000fea0003800000 */
.L_x_122:
[----:B--2---:R-:W-:Y:S02]  /*1ad80*/  MOV R0, R5 ;  /* 0x0000000500007202 */ /* 0x004fe40000000f00 */
[----:B-1----:R-:W-:Y:S02]  /*1ad90*/  MOV R4, R15 ;  /* 0x0000000f00047202 */ /* 0x002fe40000000f00 */
[----:B------:R-:W-:-:S04]  /*1ada0*/  MOV R5, 0x0 ;  /* 0x0000000000057802 */ /* 0x000fc80000000f00 */
[----:B------:R-:W-:Y:S05]  /*1adb0*/  RET.REL.NODEC R4 `(_ZN7cutlass13device_kernelINS_4fmha6kernel28FmhaKernelTmaWarpSpecializedINS1_10collective30FmhaMainloopTmaWarpSpecializedINS_10bfloat16_tEffN4cute5tupleIJNS7_1CILi128EEENS9_ILi256EEENS9_ILi192EEEEEENS8_IJiNS9_ILi1EEENS8_IJiiEEEEEESG_SG_NS4_14ResidualFusionEJEEENS4_15FmhaFwdEpilogueIS6_fNS8_IJNS9_ILi64EEESC_SB_EEEEENS2_23IndividualTileSchedulerEJEEEEEvNT_6ParamsE) ;  /* 0xfffffe5004907950 */ /* 0x000fea0003c3ffff */
.L_x_126:
[----:B------:R-:W-:-:S00]  /*1adc0*/  BRA `(.L_x_126) ;  /* 0xfffffffc00fc7947 */ /* 0x000fc0000383ffff */
[----:B------:R-:W-:-:S00]  /*1add0*/  NOP ;  /* 0x0000000000007918 */ /* 0x000fc00000000000 */
        /* <DEDUP_REMOVED lines=10> */
.L_x_127:


//--------------------- .nv.global.init           --------------------------
	.section	.nv.global.init,"aw",@progbits
.nv.global.init:
	.type		$str$24,@object
	.size		$str$24,($str$25 - $str$24)
$str$24:
        /*0000*/ 	.byte	0x28, 0x61, 0x64, 0x64, 0x72, 0x65, 0x73, 0x73, 0x20, 0x26, 0x20, 0x6d, 0x61, 0x73, 0x6b, 0x29
        /*0010*/ 	.byte	0x20, 0x3d, 0x3d, 0x20, 0x30, 0x00
	.type		$str$25,@object
	.size		$str$25,(__unnamed_1 - $str$25)
$str$25:
        /*0016*/ 	.byte	0x2f, 0x74, 0x6d, 0x70, 0x2f, 0x63, 0x75, 0x74, 0x6c, 0x61, 0x73, 0x73, 0x5f, 0x73, 0x77, 0x65
        /*0026*/ 	.byte	0x65, 0x70, 0x5f, 0x73, 0x72, 0x63, 0x2f, 0x69, 0x6e, 0x63, 0x6c, 0x75, 0x64, 0x65, 0x2f, 0x63
        /*0036*/ 	.byte	0x75, 0x74, 0x65, 0x2f, 0x70, 0x6f, 0x69, 0x6e, 0x74, 0x65, 0x72, 0x5f, 0x66, 0x6c, 0x61, 0x67
        /*0046*/ 	.byte	0x67, 0x65, 0x64, 0x2e, 0x68, 0x70, 0x70, 0x00
	.type		__unnamed_1,@object
	.size		__unnamed_1,(__unnamed_2 - __unnamed_1)
__unnamed_1:
        /* <DEDUP_REMOVED lines=28> */
        /*020e*/ 	.byte	0x32, 0x30, 0x34, 0x38, 0x3e, 0x3e, 0x3e, 0x3e, 0x3e, 0x5d, 0x00
	.type		__unnamed_2,@object
	.size		__unnamed_2,(.L_1 - __unnamed_2)
__unnamed_2:
        /* <DEDUP_REMOVED lines=29> */
.L_1:


//--------------------- .nv.shared._ZN7cutlass13device_kernelINS_4fmha6kernel28FmhaKernelTmaWarpSpecializedINS1_10collective30FmhaMainloopTmaWarpSpecializedINS_10bfloat16_tEffN4cute5tupleIJNS7_1CILi128EEENS9_ILi256EEENS9_ILi192EEEEEENS8_IJiNS9_ILi1EEENS8_IJiiEEEEEESG_SG_NS4_14ResidualFusionEJEEENS4_15FmhaFwdEpilogueIS6_fNS8_IJNS9_ILi64EEESC_SB_EEEEENS2_23IndividualTileSchedulerEJEEEEEvNT_6ParamsE --------------------------
	.section	.nv.shared._ZN7cutlass13device_kernelINS_4fmha6kernel28FmhaKernelTmaWarpSpecializedINS1_10collective30FmhaMainloopTmaWarpSpecializedINS_10bfloat16_tEffN4cute5tupleIJNS7_1CILi128EEENS9_ILi256EEENS9_ILi192EEEEEENS8_IJiNS9_ILi1EEENS8_IJiiEEEEEESG_SG_NS4_14ResidualFusionEJEEENS4_15FmhaFwdEpilogueIS6_fNS8_IJNS9_ILi64EEESC_SB_EEEEENS2_23IndividualTileSchedulerEJEEEEEvNT_6ParamsE,"aw",@nobits
	.sectionflags	@""
	.align	16
	.zero		1024


//--------------------- .nv.shared.reserved.0     --------------------------
	.section	.nv.shared.reserved.0,"aw",@nobits
	.weak		__nv_reservedSMEM_offset_0_alias
	.size		__nv_reservedSMEM_offset_0_alias, 0, 0
	.other		__nv_reservedSMEM_offset_0_alias,@"STO_CUDA_RESERVED_SHARED STV_DEFAULT"
__nv_reservedSMEM_offset_0_alias:
	.zero		0


//--------------------- .nv.global                --------------------------
	.section	.nv.global,"aw",@nobits
.nv.global:
	.type		_ZN39_INTERNAL_0f5dc11f_4_k_cu_cd1c98df_30434cute1_E,@object
	.size		_ZN39_INTERNAL_0f5dc11f_4_k_cu_cd1c98df_30434cute1_E,(_ZN39_INTERNAL_0f5dc11f_4_k_cu_cd1c98df_30434cuda3std3__45__cpo6cbeginE - _ZN39_INTERNAL_0f5dc11f_4_k_cu_cd1c98df_30434cute1_E)
_ZN39_INTERNAL_0f5dc11f_4_k_cu_cd1c98df_30434cute1_E:
	.zero		1
	.type		_ZN39_INTERNAL_0f5dc11f_4_k_cu_cd1c98df_30434cuda3std3__45__cpo6cbeginE,@object
	.size		_ZN39_INTERNAL_0f5dc11f_4_k_cu_cd1c98df_30434cuda3std3__45__cpo6cbeginE,(_ZN39_INTERNAL_0f5dc11f_4_k_cu_cd1c98df_30434cuda3std3__48in_placeE - _ZN39_INTERNAL_0f5dc11f_4_k_cu_cd1c98df_30434cuda3std3__45__cpo6cbeginE)
_ZN39_INTERNAL_0f5dc11f_4_k_cu_cd1c98df_30434cuda3std3__45__cpo6cbeginE:
	.zero		1
	.type		_ZN39_INTERNAL_0f5dc11f_4_k_cu_cd1c98df_30434cuda3std3__48in_placeE,@object
	.size		_ZN39_INTERNAL_0f5dc11f_4_k_cu_cd1c98df_30434cuda3std3__48in_placeE,(_ZN39_INTERNAL_0f5dc11f_4_k_cu_cd1c98df_30434cuda3std6ranges3__45__cpo9iter_moveE - _ZN39_INTERNAL_0f5dc11f_4_k_cu_cd1c98df_30434cuda3std3__48in_placeE)
_ZN39_INTERNAL_0f5dc11f_4_k_cu_cd1c98df_30434cuda3std3__48in_placeE:
	.zero		1
	.type		_ZN39_INTERNAL_0f5dc11f_4_k_cu_cd1c98df_30434cuda3std6ranges3__45__cpo9iter_moveE,@object
	.size		_ZN39_INTERNAL_0f5dc11f_4_k_cu_cd1c98df_30434cuda3std6ranges3__45__cpo9iter_moveE,(_ZN39_INTERNAL_0f5dc11f_4_k_cu_cd1c98df_30434cuda3std3__45__cpo5beginE - _ZN39_INTERNAL_0f5dc11f_4_k_cu_cd1c98df_30434cuda3std6ranges3__45__cpo9iter_moveE)
_ZN39_INTERNAL_0f5dc11f_4_k_cu_cd1c98df_30434cuda3std6ranges3__45__cpo9iter_moveE:
	.zero		1
	.type		_ZN39_INTERNAL_0f5dc11f_4_k_cu_cd1c98df_30434cuda3std3__45__cpo5beginE,@object
	.size		_ZN39_INTERNAL_0f5dc11f_4_k_cu_cd1c98df_30434cuda3std3__45__cpo5beginE,(_ZN39_INTERNAL_0f5dc11f_4_k_cu_cd1c98df_30434cuda3std3__441_GLOBAL__N__0f5dc11f_4_k_cu_cd1c98df_30436ignoreE - _ZN39_INTERNAL_0f5dc11f_4_k_cu_cd1c98df_30434cuda3std3__45__cpo5beginE)
_ZN39_INTERNAL_0f5dc11f_4_k_cu_cd1c98df_30434cuda3std3__45__cpo5beginE:
	.zero		1
	.type		_ZN39_INTERNAL_0f5dc11f_4_k_cu_cd1c98df_30434cuda3std3__441_GLOBAL__N__0f5dc11f_4_k_cu_cd1c98df_30436ignoreE,@object
	.size		_ZN39_INTERNAL_0f5dc11f_4_k_cu_cd1c98df_30434cuda3std3__441_GLOBAL__N__0f5dc11f_4_k_cu_cd1c98df_30436ignoreE,(_ZN39_INTERNAL_0f5dc11f_4_k_cu_cd1c98df_30434cute7productE - _ZN39_INTERNAL_0f5dc11f_4_k_cu_cd1c98df_30434cuda3std3__441_GLOBAL__N__0f5dc11f_4_k_cu_cd1c98df_30436ignoreE)
_ZN39_INTERNAL_0f5dc11f_4_k_cu_cd1c98df_30434cuda3std3__441_GLOBAL__N__0f5dc11f_4_k_cu_cd1c98df_30436ignoreE:
	.zero		1
	.type		_ZN39_INTERNAL_0f5dc11f_4_k_cu_cd1c98df_30434cute7productE,@object
	.size		_ZN39_INTERNAL_0f5dc11f_4_k_cu_cd1c98df_30434cute7productE,(_ZN39_INTERNAL_0f5dc11f_4_k_cu_cd1c98df_30434cuda3std3__45__cpo3endE - _ZN39_INTERNAL_0f5dc11f_4_k_cu_cd1c98df_30434cute7productE)
_ZN39_INTERNAL_0f5dc11f_4_k_cu_cd1c98df_30434cute7productE:
	.zero		1
	.type		_ZN39_INTERNAL_0f5dc11f_4_k_cu_cd1c98df_30434cuda3std3__45__cpo3endE,@object
	.size		_ZN39_INTERNAL_0f5dc11f_4_k_cu_cd1c98df_30434cuda3std3__45__cpo3endE,(_ZN39_INTERNAL_0f5dc11f_4_k_cu_cd1c98df_30434cuda3std3__419piecewise_constructE - _ZN39_INTERNAL_0f5dc11f_4_k_cu_cd1c98df_30434cuda3std3__45__cpo3endE)
_ZN39_INTERNAL_0f5dc11f_4_k_cu_cd1c98df_30434cuda3std3__45__cpo3endE:
	.zero		1
	.type		_ZN39_INTERNAL_0f5dc11f_4_k_cu_cd1c98df_30434cuda3std3__419piecewise_constructE,@object
	.size		_ZN39_INTERNAL_0f5dc11f_4_k_cu_cd1c98df_30434cuda3std3__419piecewise_constructE,(_ZN39_INTERNAL_0f5dc11f_4_k_cu_cd1c98df_30434cuda3std3__45__cpo4cendE - _ZN39_INTERNAL_0f5dc11f_4_k_cu_cd1c98df_30434cuda3std3__419piecewise_constructE)
_ZN39_INTERNAL_0f5dc11f_4_k_cu_cd1c98df_30434cuda3std3__419piecewise_constructE:
	.zero		1
	.type		_ZN39_INTERNAL_0f5dc11f_4_k_cu_cd1c98df_30434cuda3std3__45__cpo4cendE,@object
	.size		_ZN39_INTERNAL_0f5dc11f_4_k_cu_cd1c98df_30434cuda3std3__45__cpo4cendE,(_ZN39_INTERNAL_0f5dc11f_4_k_cu_cd1c98df_30434cuda3std6ranges3__45__cpo4swapE - _ZN39_INTERNAL_0f5dc11f_4_k_cu_cd1c98df_30434cuda3std3__45__cpo4cendE)
_ZN39_INTERNAL_0f5dc11f_4_k_cu_cd1c98df_30434cuda3std3__45__cpo4cendE:
	.zero		1
	.type		_ZN39_INTERNAL_0f5dc11f_4_k_cu_cd1c98df_30434cuda3std6ranges3__45__cpo4swapE,@object
	.size		_ZN39_INTERNAL_0f5dc11f_4_k_cu_cd1c98df_30434cuda3std6ranges3__45__cpo4swapE,(.L_9 - _ZN39_INTERNAL_0f5dc11f_4_k_cu_cd1c98df_30434cuda3std6ranges3__45__cpo4swapE)
_ZN39_INTERNAL_0f5dc11f_4_k_cu_cd1c98df_30434cuda3std6ranges3__45__cpo4swapE:
	.zero		1
.L_9:


//--------------------- .nv.constant0._ZN7cutlass13device_kernelINS_4fmha6kernel28FmhaKernelTmaWarpSpecializedINS1_10collective30FmhaMainloopTmaWarpSpecializedINS_10bfloat16_tEffN4cute5tupleIJNS7_1CILi128EEENS9_ILi256EEENS9_ILi192EEEEEENS8_IJiNS9_ILi1EEENS8_IJiiEEEEEESG_SG_NS4_14ResidualFusionEJEEENS4_15FmhaFwdEpilogueIS6_fNS8_IJNS9_ILi64EEESC_SB_EEEEENS2_23IndividualTileSchedulerEJEEEEEvNT_6ParamsE --------------------------
	.section	.nv.constant0._ZN7cutlass13device_kernelINS_4fmha6kernel28FmhaKernelTmaWarpSpecializedINS1_10collective30FmhaMainloopTmaWarpSpecializedINS_10bfloat16_tEffN4cute5tupleIJNS7_1CILi128EEENS9_ILi256EEENS9_ILi192EEEEEENS8_IJiNS9_ILi1EEENS8_IJiiEEEEEESG_SG_NS4_14ResidualFusionEJEEENS4_15FmhaFwdEpilogueIS6_fNS8_IJNS9_ILi64EEESC_SB_EEEEENS2_23IndividualTileSchedulerEJEEEEEvNT_6ParamsE,"a",@progbits
	.sectionflags	@""
	.align	4
.nv.constant0._ZN7cutlass13device_kernelINS_4fmha6kernel28FmhaKernelTmaWarpSpecializedINS1_10collective30FmhaMainloopTmaWarpSpecializedINS_10bfloat16_tEffN4cute5tupleIJNS7_1CILi128EEENS9_ILi256EEENS9_ILi192EEEEEENS8_IJiNS9_ILi1EEENS8_IJiiEEEEEESG_SG_NS4_14ResidualFusionEJEEENS4_15FmhaFwdEpilogueIS6_fNS8_IJNS9_ILi64EEESC_SB_EEEEENS2_23IndividualTileSchedulerEJEEEEEvNT_6ParamsE:
	.zero		2688


//--------------------- SYMBOLS --------------------------

	.type		.nv.reservedSmem.offset0,@object
	.size		.nv.reservedSmem.offset0,0x4
	.type		__assertfail,@function
